def matmul_kernel(
    a_ptr,
    b_ptr,
    c_ptr,
    M,
    N,
    K,
    stride_am,
    stride_ak,
    stride_bk,
    stride_bn,
    stride_cm,
    stride_cn,
    BLOCK_M: tl.constexpr,
    BLOCK_N: tl.constexpr,
    BLOCK_K: tl.constexpr,
    GROUP_M: tl.constexpr,
):
    pid = tl.program_id(axis=0)
    num_pid_m = tl.cdiv(M, BLOCK_M)
    num_pid_n = tl.cdiv(N, BLOCK_N)
    num_pid_in_group = GROUP_M * num_pid_n
    group_id = pid // num_pid_in_group
    first_pid_m = group_id * GROUP_M
    group_size_m = min(num_pid_m - first_pid_m, GROUP_M)
    pid_m = first_pid_m + ((pid % num_pid_in_group) % group_size_m)
    pid_n = (pid % num_pid_in_group) // group_size_m

    offs_am = (pid_m * BLOCK_M + tl.arange(0, BLOCK_M)) % M
    offs_bn = (pid_n * BLOCK_N + tl.arange(0, BLOCK_N)) % N
    offs_k = tl.arange(0, BLOCK_K)
    a_ptrs = a_ptr + offs_am[:, None] * stride_am + offs_k[None, :] * stride_ak
    b_ptrs = b_ptr + offs_k[:, None] * stride_bk + offs_bn[None, :] * stride_bn

    acc = tl.zeros((BLOCK_M, BLOCK_N), dtype=tl.float32)
    for kk in range(0, tl.cdiv(K, BLOCK_K)):
        a = tl.load(a_ptrs, mask=offs_k[None, :] < K - kk * BLOCK_K, other=0.0)
        b = tl.load(b_ptrs, mask=offs_k[:, None] < K - kk * BLOCK_K, other=0.0)
        acc = tl.dot(a, b, acc)
        a_ptrs += BLOCK_K * stride_ak
        b_ptrs += BLOCK_K * stride_bk

    c = acc.to(c_ptr.dtype.element_ty)
    offs_cm = pid_m * BLOCK_M + tl.arange(0, BLOCK_M)
    offs_cn = pid_n * BLOCK_N + tl.arange(0, BLOCK_N)
    c_ptrs = c_ptr + offs_cm[:, None] * stride_cm + offs_cn[None, :] * stride_cn
    mask = (offs_cm[:, None] < M) & (offs_cn[None, :] < N)
    tl.store(c_ptrs, c, mask=mask)

# config = {"BLOCK_K": 64, "BLOCK_M": 64, "BLOCK_N": 512, "GROUP_M": 1, "arch": "sm_100", "dtype": "bf16", "num_ctas": 1, "num_stages": 3, "num_warps": 4}
# arch = sm_100


// ===== COMPILED SASS (sm_100a) =====

	.target	sm_100a

	.elftype	@"ET_EXEC"


//--------------------- .note.nv.tkinfo           --------------------------
	.section	.note.nv.tkinfo,"",@"SHT_NOTE"
	.sectionflags	@"SHF_NOTE_NV_TKINFO"
	.tkinfo
        /*0018*/ 	.word	0x00000081
        /*0030*/ 	.string	""
        /*0030*/ 	.string	"ptxas-blackwell"
        /*0030*/ 	.string	"Cuda compilation tools, release 12.9, V12.9.86"
        /*0030*/ 	.string	"Build cuda_12.9.r12.9/compiler.36037853_0"
        /*0030*/ 	.string	"-v  -suppress-debug-info  -lineinfo  -arch sm_100a "



//--------------------- .note.nv.cuver            --------------------------
	.section	.note.nv.cuver,"",@"SHT_NOTE"
	.sectionflags	@"SHF_NOTE_NV_CUVER"
        /*0018*/ 	.short	0x0001
        /*001a*/ 	.short	0x0064
        /*001c*/ 	.short	0x0001
        /*001e*/ 	.short	0x0000
        /*0020*/ 	.short	0x0001
        /*0022*/ 	.short	0x0000


//--------------------- .nv.info                  --------------------------
	.section	.nv.info,"",@"SHT_CUDA_INFO"
	.align	4


	//----- nvinfo : EIATTR_REGCOUNT
	.align		4
        /*0000*/ 	.byte	0x04, 0x2f
        /*0002*/ 	.short	(.L_4 - .L_3)
	.align		4
.L_3:
        /*0004*/ 	.word	index@(matmul_kernel)
        /*0008*/ 	.word	0x00000060


	//----- nvinfo : EIATTR_FRAME_SIZE
	.align		4
.L_4:
        /*000c*/ 	.byte	0x04, 0x11
        /*000e*/ 	.short	(.L_6 - .L_5)
	.align		4
.L_5:
        /*0010*/ 	.word	index@($__internal_2_$__cuda_sm10x_tcgen05_guardrail_trap_unallocated_columns_being_dealloced)
        /*0014*/ 	.word	0x00001040


	//----- nvinfo : EIATTR_FRAME_SIZE
	.align		4
.L_6:
        /*0018*/ 	.byte	0x04, 0x11
        /*001a*/ 	.short	(.L_8 - .L_7)
	.align		4
.L_7:
        /*001c*/ 	.word	index@($__internal_1_$__cuda_sm10x_tcgen05_guardrail_trap_phase_invalid_during_alloc)
        /*0020*/ 	.word	0x00001040


	//----- nvinfo : EIATTR_FRAME_SIZE
	.align		4
.L_8:
        /*0024*/ 	.byte	0x04, 0x11
        /*0026*/ 	.short	(.L_10 - .L_9)
	.align		4
.L_9:
        /*0028*/ 	.word	index@($__internal_0_$__cuda_sm10x_tcgen05_guardrail_trap_col_being_dealloced_not_returned_by_alloc)
        /*002c*/ 	.word	0x00001040


	//----- nvinfo : EIATTR_FRAME_SIZE
	.align		4
.L_10:
        /*0030*/ 	.byte	0x04, 0x11
        /*0032*/ 	.short	(.L_12 - .L_11)
	.align		4
.L_11:
        /*0034*/ 	.word	index@(matmul_kernel)
        /*0038*/ 	.word	0x00001040


	//----- nvinfo : EIATTR_MIN_STACK_SIZE
	.align		4
.L_12:
        /*003c*/ 	.byte	0x04, 0x12
        /*003e*/ 	.short	(.L_14 - .L_13)
	.align		4
.L_13:
        /*0040*/ 	.word	index@(matmul_kernel)
        /*0044*/ 	.word	0x00001040
.L_14:


//--------------------- .nv.info.matmul_kernel    --------------------------
	.section	.nv.info.matmul_kernel,"",@"SHT_CUDA_INFO"
	.sectionflags	@""
	.align	4


	//----- nvinfo : EIATTR_CUDA_API_VERSION
	.align		4
        /*0000*/ 	.byte	0x04, 0x37
        /*0002*/ 	.short	(.L_16 - .L_15)
.L_15:
        /*0004*/ 	.word	0x00000081


	//----- nvinfo : EIATTR_KPARAM_INFO
	.align		4
.L_16:
        /*0008*/ 	.byte	0x04, 0x17
        /*000a*/ 	.short	(.L_18 - .L_17)
.L_17:
        /*000c*/ 	.word	0x00000000
        /*0010*/ 	.short	0x000d
        /*0012*/ 	.short	0x0048
        /*0014*/ 	.byte	0x00, 0xf4, 0x21, 0x00


	//----- nvinfo : EIATTR_KPARAM_INFO
	.align		4
.L_18:
        /*0018*/ 	.byte	0x04, 0x17
        /*001a*/ 	.short	(.L_20 - .L_19)
.L_19:
        /*001c*/ 	.word	0x00000000
        /*0020*/ 	.short	0x000c
        /*0022*/ 	.short	0x0040
        /*0024*/ 	.byte	0x00, 0xf4, 0x21, 0x00


	//----- nvinfo : EIATTR_KPARAM_INFO
	.align		4
.L_20:
        /*0028*/ 	.byte	0x04, 0x17
        /*002a*/ 	.short	(.L_22 - .L_21)
.L_21:
        /*002c*/ 	.word	0x00000000
        /*0030*/ 	.short	0x000b
        /*0032*/ 	.short	0x0038
        /*0034*/ 	.byte	0x00, 0xf0, 0x11, 0x00


	//----- nvinfo : EIATTR_KPARAM_INFO
	.align		4
.L_22:
        /*0038*/ 	.byte	0x04, 0x17
        /*003a*/ 	.short	(.L_24 - .L_23)
.L_23:
        /*003c*/ 	.word	0x00000000
        /*0040*/ 	.short	0x000a
        /*0042*/ 	.short	0x0034
        /*0044*/ 	.byte	0x00, 0xf0, 0x11, 0x00


	//----- nvinfo : EIATTR_KPARAM_INFO
	.align		4
.L_24:
        /*0048*/ 	.byte	0x04, 0x17
        /*004a*/ 	.short	(.L_26 - .L_25)
.L_25:
        /*004c*/ 	.word	0x00000000
        /*0050*/ 	.short	0x0009
        /*0052*/ 	.short	0x0030
        /*0054*/ 	.byte	0x00, 0xf0, 0x11, 0x00


	//----- nvinfo : EIATTR_KPARAM_INFO
	.align		4
.L_26:
        /*0058*/ 	.byte	0x04, 0x17
        /*005a*/ 	.short	(.L_28 - .L_27)
.L_27:
        /*005c*/ 	.word	0x00000000
        /*0060*/ 	.short	0x0008
        /*0062*/ 	.short	0x002c
        /*0064*/ 	.byte	0x00, 0xf0, 0x11, 0x00


	//----- nvinfo : EIATTR_KPARAM_INFO
	.align		4
.L_28:
        /*0068*/ 	.byte	0x04, 0x17
        /*006a*/ 	.short	(.L_30 - .L_29)
.L_29:
        /*006c*/ 	.word	0x00000000
        /*0070*/ 	.short	0x0007
        /*0072*/ 	.short	0x0028
        /*0074*/ 	.byte	0x00, 0xf0, 0x11, 0x00


	//----- nvinfo : EIATTR_KPARAM_INFO
	.align		4
.L_30:
        /*0078*/ 	.byte	0x04, 0x17
        /*007a*/ 	.short	(.L_32 - .L_31)
.L_31:
        /*007c*/ 	.word	0x00000000
        /*0080*/ 	.short	0x0006
        /*0082*/ 	.short	0x0024
        /*0084*/ 	.byte	0x00, 0xf0, 0x11, 0x00


	//----- nvinfo : EIATTR_KPARAM_INFO
	.align		4
.L_32:
        /*0088*/ 	.byte	0x04, 0x17
        /*008a*/ 	.short	(.L_34 - .L_33)
.L_33:
        /*008c*/ 	.word	0x00000000
        /*0090*/ 	.short	0x0005
        /*0092*/ 	.short	0x0020
        /*0094*/ 	.byte	0x00, 0xf0, 0x11, 0x00


	//----- nvinfo : EIATTR_KPARAM_INFO
	.align		4
.L_34:
        /*0098*/ 	.byte	0x04, 0x17
        /*009a*/ 	.short	(.L_36 - .L_35)
.L_35:
        /*009c*/ 	.word	0x00000000
        /*00a0*/ 	.short	0x0004
        /*00a2*/ 	.short	0x001c
        /*00a4*/ 	.byte	0x00, 0xf0, 0x11, 0x00


	//----- nvinfo : EIATTR_KPARAM_INFO
	.align		4
.L_36:
        /*00a8*/ 	.byte	0x04, 0x17
        /*00aa*/ 	.short	(.L_38 - .L_37)
.L_37:
        /*00ac*/ 	.word	0x00000000
        /*00b0*/ 	.short	0x0003
        /*00b2*/ 	.short	0x0018
        /*00b4*/ 	.byte	0x00, 0xf0, 0x11, 0x00


	//----- nvinfo : EIATTR_KPARAM_INFO
	.align		4
.L_38:
        /*00b8*/ 	.byte	0x04, 0x17
        /*00ba*/ 	.short	(.L_40 - .L_39)
.L_39:
        /*00bc*/ 	.word	0x00000000
        /*00c0*/ 	.short	0x0002
        /*00c2*/ 	.short	0x0010
        /*00c4*/ 	.byte	0x00, 0xf4, 0x21, 0x00


	//----- nvinfo : EIATTR_KPARAM_INFO
	.align		4
.L_40:
        /*00c8*/ 	.byte	0x04, 0x17
        /*00ca*/ 	.short	(.L_42 - .L_41)
.L_41:
        /*00cc*/ 	.word	0x00000000
        /*00d0*/ 	.short	0x0001
        /*00d2*/ 	.short	0x0008
        /*00d4*/ 	.byte	0x00, 0xf4, 0x21, 0x00


	//----- nvinfo : EIATTR_KPARAM_INFO
	.align		4
.L_42:
        /*00d8*/ 	.byte	0x04, 0x17
        /*00da*/ 	.short	(.L_44 - .L_43)
.L_43:
        /*00dc*/ 	.word	0x00000000
        /*00e0*/ 	.short	0x0000
        /*00e2*/ 	.short	0x0000
        /*00e4*/ 	.byte	0x00, 0xf4, 0x21, 0x00


	//----- nvinfo : EIATTR_AT_ENTRY_FRAGMENTS
	.align		4
.L_44:
        /*00e8*/ 	.byte	0x04, 0x4f
        /*00ea*/ 	.short	(.L_46 - .L_45)


	//   ....[0]....
.L_45:
        /*00ec*/ 	.word	0x00000004


	//----- nvinfo : EIATTR_RESERVED_SMEM_USED
	.align		4
.L_46:
        /*00f0*/ 	.byte	0x01, 0x41
	.zero		2


	//----- nvinfo : EIATTR_SPARSE_MMA_MASK
	.align		4
        /*00f4*/ 	.byte	0x03, 0x50
        /*00f6*/ 	.short	0x0000


	//----- nvinfo : EIATTR_TCGEN05_1CTA_USED
	.align		4
        /*00f8*/ 	.byte	0x01, 0x51
	.zero		2


	//----- nvinfo : EIATTR_MAXREG_COUNT
	.align		4
        /*00fc*/ 	.byte	0x03, 0x1b
        /*00fe*/ 	.short	0x00ff


	//----- nvinfo : EIATTR_NUM_BARRIERS
	.align		4
        /*0100*/ 	.byte	0x02, 0x4c
        /*0102*/ 	.byte	0x01
	.zero		1


	//----- nvinfo : EIATTR_ANNOTATIONS
	.align		4
        /*0104*/ 	.byte	0x04, 0x55
        /*0106*/ 	.short	(.L_48 - .L_47)


	//   ....[0]....
.L_47:
        /*0108*/ 	.word	0x00000001
        /*010c*/ 	.byte	0xa0, 0x0a, 0x00, 0x00, 0x01, 0x00, 0x00, 0x00, 0xe0, 0x0a, 0x00, 0x00, 0x01, 0x00, 0x00, 0x00
        /* <DEDUP_REMOVED lines=2306> */
        /*913c*/ 	.byte	0x70, 0x9a, 0x03, 0x00, 0x01, 0x00, 0x00, 0x00, 0x80, 0x9a, 0x03, 0x00


	//----- nvinfo : EIATTR_INT_WARP_WIDE_INSTR_OFFSETS
	.align		4
.L_48:
        /*9148*/ 	.byte	0x04, 0x31
        /*914a*/ 	.short	(.L_50 - .L_49)


	//   ....[0]....
.L_49:
        /*914c*/ 	.word	0x00009410


	//   ....[1]....
        /*9150*/ 	.word	0x00009420


	//   ....[2]....
        /*9154*/ 	.word	0x00016510


	//   ....[3]....
        /*9158*/ 	.word	0x0003a0e0


	//   ....[4]....
        /*915c*/ 	.word	0x0003a130


	//----- nvinfo : EIATTR_COOP_GROUP_MASK_REGIDS
	.align		4
.L_50:
        /*9160*/ 	.byte	0x04, 0x29
        /*9162*/ 	.short	(.L_52 - .L_51)


	//   ....[0]....
.L_51:
        /*9164*/ 	.word	0xffffffff


	//   ....[1]....
        /*9168*/ 	.word	0xffffffff


	//   ....[2]....
        /*916c*/ 	.word	0xffffffff


	//   ....[3]....
        /*9170*/ 	.word	0xffffffff


	//----- nvinfo : EIATTR_COOP_GROUP_INSTR_OFFSETS
	.align		4
.L_52:
        /*9174*/ 	.byte	0x04, 0x28
        /*9176*/ 	.short	(.L_54 - .L_53)


	//   ....[0]....
.L_53:
        /*9178*/ 	.word	0x00000070


	//   ....[1]....
        /*917c*/ 	.word	0x00000330


	//   ....[2]....
        /*9180*/ 	.word	0x00039f70


	//   ....[3]....
        /*9184*/ 	.word	0x0003a1e0


	//----- nvinfo : EIATTR_VRC_CTA_INIT_COUNT
	.align		4
.L_54:
        /*9188*/ 	.byte	0x02, 0x4a
        /*918a*/ 	.byte	0x80
	.zero		1


	//----- nvinfo : EIATTR_MBARRIER_INSTR_OFFSETS
	.align		4
        /*918c*/ 	.byte	0x04, 0x39
        /*918e*/ 	.short	(.L_56 - .L_55)


	//   ....[0]....
.L_55:
        /*9190*/ 	.word	0x000098f0
        /*9194*/ 	.word	0x000000ff
        /*9198*/ 	.word	0x00000000
        /*919c*/ 	.short	0x0100
        /*919e*/ 	.byte	0x0e
	.zero		1


	//   ....[1]....
        /*91a0*/ 	.word	0x000165c0
        /*91a4*/ 	.word	0x000000ff
        /*91a8*/ 	.word	0x00024008
        /*91ac*/ 	.short	0x0100
        /*91ae*/ 	.byte	0x0a
	.zero		1


	//   ....[2]....
        /*91b0*/ 	.word	0x00025c40
        /*91b4*/ 	.word	0x000000ff
        /*91b8*/ 	.word	0x00000000
        /*91bc*/ 	.short	0x010a
        /*91be*/ 	.byte	0x0e
	.zero		1


	//   ....[3]....
        /*91c0*/ 	.word	0x0002f7d0
        /*91c4*/ 	.word	0x000000ff
        /*91c8*/ 	.word	0x00000000
        /*91cc*/ 	.short	0x010a
        /*91ce*/ 	.byte	0x0e
	.zero		1


	//   ....[4]....
        /*91d0*/ 	.word	0x0002f890
        /*91d4*/ 	.word	0x000000ff
        /*91d8*/ 	.word	0x00024000
        /*91dc*/ 	.short	0x0108
        /*91de*/ 	.byte	0x0a
	.zero		1


	//   ....[5]....
        /*91e0*/ 	.word	0x0002f900
        /*91e4*/ 	.word	0x000000ff
        /*91e8*/ 	.word	0x00024008
        /*91ec*/ 	.short	0x0108
        /*91ee*/ 	.byte	0x0a
	.zero		1


	//   ....[6]....
        /*91f0*/ 	.word	0x0003a200
        /*91f4*/ 	.word	0x000000ff
        /*91f8*/ 	.word	0x00000000
        /*91fc*/ 	.short	0x010a
        /*91fe*/ 	.byte	0x0e
	.zero		1


	//   ....[7]....
        /*9200*/ 	.word	0x0003a230
        /*9204*/ 	.word	0x000000ff
        /*9208*/ 	.word	0x00000000
        /*920c*/ 	.short	0x010a
        /*920e*/ 	.byte	0x0e
	.zero		1


	//----- nvinfo : EIATTR_NUM_MBARRIERS
	.align		4
.L_56:
        /*9210*/ 	.byte	0x03, 0x38
        /*9212*/ 	.short	0x0002


	//----- nvinfo : EIATTR_EXIT_INSTR_OFFSETS
	.align		4
        /*9214*/ 	.byte	0x04, 0x1c
        /*9216*/ 	.short	(.L_58 - .L_57)


	//   ....[0]....
.L_57:
        /*9218*/ 	.word	0x0003a1f0


	//----- nvinfo : EIATTR_REQNTID
	.align		4
.L_58:
        /*921c*/ 	.byte	0x04, 0x10
        /*921e*/ 	.short	(.L_60 - .L_59)
.L_59:
        /*9220*/ 	.word	0x00000080
        /*9224*/ 	.word	0x00000001
        /*9228*/ 	.word	0x00000001


	//----- nvinfo : EIATTR_CRS_STACK_SIZE
	.align		4
.L_60:
        /*922c*/ 	.byte	0x04, 0x1e
        /*922e*/ 	.short	(.L_62 - .L_61)
.L_61:
        /*9230*/ 	.word	0x00000000


	//----- nvinfo : EIATTR_CBANK_PARAM_SIZE
	.align		4
.L_62:
        /*9234*/ 	.byte	0x03, 0x19
        /*9236*/ 	.short	0x0050


	//----- nvinfo : EIATTR_PARAM_CBANK
	.align		4
        /*9238*/ 	.byte	0x04, 0x0a
        /*923a*/ 	.short	(.L_64 - .L_63)
	.align		4
.L_63:
        /*923c*/ 	.word	index@(.nv.constant0.matmul_kernel)
        /*9240*/ 	.short	0x0380
        /*9242*/ 	.short	0x0050


	//----- nvinfo : EIATTR_SW_WAR
	.align		4
.L_64:
        /*9244*/ 	.byte	0x04, 0x36
        /*9246*/ 	.short	(.L_66 - .L_65)
.L_65:
        /*9248*/ 	.word	0x00000008
.L_66:


//--------------------- .nv.compat                --------------------------
	.section	.nv.compat,"",@"SHT_CUDA_COMPAT_INFO"
	.align	4
        /*0000*/ 	.byte	0x02, 0x02, 0x02, 0x00, 0x02, 0x05, 0x05, 0x00, 0x02, 0x03, 0x00, 0x00, 0x02, 0x06, 0x01, 0x00


//--------------------- .nv.callgraph             --------------------------
	.section	.nv.callgraph,"",@"SHT_CUDA_CALLGRAPH"
	.align	4
	.sectionentsize	8
	.align		4
        /*0000*/ 	.word	0x00000000
	.align		4
        /*0004*/ 	.word	0xffffffff
	.align		4
        /*0008*/ 	.word	0x00000000
	.align		4
        /*000c*/ 	.word	0xfffffffe
	.align		4
        /*0010*/ 	.word	0x00000000
	.align		4
        /*0014*/ 	.word	0xfffffffd
	.align		4
        /*0018*/ 	.word	0x00000000
	.align		4
        /*001c*/ 	.word	0xfffffffc


//--------------------- .text.matmul_kernel       --------------------------
	.section	.text.matmul_kernel,"ax",@progbits
	.align	128
        .global         matmul_kernel
        .type           matmul_kernel,@function
        .size           matmul_kernel,(.L_x_20 - matmul_kernel)
        .other          matmul_kernel,@"STO_CUDA_ENTRY STV_DEFAULT"
matmul_kernel:
.text.matmul_kernel:
[----:B------:R-:W0:Y:S01]  /*0000*/  LDC R1, c[0x0][0x37c] ;  /* 0x0000df00ff017b82 */ /* 0x000e220000000800 */
[----:B------:R-:W1:Y:S01]  /*0010*/  S2R R0, SR_TID.X ;  /* 0x0000000000007919 */ /* 0x000e620000002100 */
[----:B0-----:R-:W-:Y:S01]  /*0020*/  VIADD R1, R1, 0xffffefc0 ;  /* 0xffffefc001017836 */ /* 0x001fe20000000000 */
[----:B-1----:R-:W-:-:S13]  /*0030*/  ISETP.GE.U32.AND P0, PT, R0, 0x20, PT ;  /* 0x000000200000780c */ /* 0x002fda0003f06070 */
[----:B------:R-:W-:Y:S02]  /*0040*/  VOTEU.ANY UP0, P0 ;  /* 0x0000000000ff7886 */ /* 0x000fe40000000100 */
[----:B------:R-:W-:Y:S05]  /*0050*/  BRA.U UP0, `(.L_x_0) ;  /* 0x0000000100b87547 */ /* 0x000fea000b800000 */
[----:B------:R-:W0:Y:S01]  /*0060*/  S2UR UR6, SR_CgaCtaId ;  /* 0x00000000000679c3 */ /* 0x000e220000008800 */
[----:B------:R-:W-:Y:S01]  /*0070*/  NOP ;  /* 0x0000000000007918 */ /* 0x000fe20000000000 */
[----:B------:R-:W-:Y:S02]  /*0080*/  UMOV UR4, 0x40 ;  /* 0x0000004000047882 */ /* 0x000fe40000000000 */
[----:B0-----:R-:W-:-:S09]  /*0090*/  ULEA UR4, UR6, UR4, 0x18 ;  /* 0x0000000406047291 */ /* 0x001fd2000f8ec0ff */
[----:B------:R-:W0:Y:S01]  /*00a0*/  LDS.U8 R0, [UR4] ;  /* 0x00000004ff007984 */ /* 0x000e220008000000 */
[----:B------:R-:W-:Y:S02]  /*00b0*/  UMOV UR4, 0x400 ;  /* 0x0000040000047882 */ /* 0x000fe40000000000 */
[----:B------:R-:W-:Y:S01]  /*00c0*/  ULEA UR4, UR6, UR4, 0x18 ;  /* 0x0000000406047291 */ /* 0x000fe2000f8ec0ff */
[----:B0-----:R-:W-:-:S13]  /*00d0*/  ISETP.NE.AND P0, PT, R0, RZ, PT ;  /* 0x000000ff0000720c */ /* 0x001fda0003f05270 */
[----:B------:R-:W-:Y:S05]  /*00e0*/  @P0 BRA `(.L_x_1) ;  /* 0x00000000007c0947 */ /* 0x000fea0003800000 */
[----:B------:R-:W-:-:S13]  /*00f0*/  ELECT P0, URZ, PT ;  /* 0x0000000000ff782f */ /* 0x000fda0003800000 */
[----:B------:R-:W-:Y:S05]  /*0100*/  @!P0 BRA `(.L_x_2) ;  /* 0x0000000000848947 */ /* 0x000fea0003800000 */
[----:B------:R-:W-:Y:S01]  /*0110*/  UMOV UR5, 0x8 ;  /* 0x0000000800057882 */ /* 0x000fe20000000000 */
[----:B------:R-:W-:Y:S02]  /*0120*/  IMAD.MOV.U32 R4, RZ, RZ, 0x1 ;  /* 0x00000001ff047424 */ /* 0x000fe400078e00ff */
[----:B------:R-:W-:Y:S02]  /*0130*/  IMAD.MOV.U32 R5, RZ, RZ, 0xff ;  /* 0x000000ffff057424 */ /* 0x000fe400078e00ff */
[----:B------:R-:W-:Y:S04]  /*0140*/  DEPBAR.LE SB0, 0x36 ;  /* 0x00008d800000791a */ /* 0x000fe80000000000 */
[----:B------:R-:W0:Y:S02]  /*0150*/  UTCATOMSWS.FIND_AND_SET.ALIGN UP1, UR5, UR5 ;  /* 0x00000005000575e3 */ /* 0x000e240008020800 */
[----:B0-----:R-:W-:-:S04]  /*0160*/  PLOP3.LUT P0, PT, PT, PT, UP1, 0x80, 0x8 ;  /* 0x000000000008781c */ /* 0x001fc80003f0f018 */
[----:B------:R-:W-:-:S04]  /*0170*/  SEL R0, RZ, 0xffffffff, !P0 ;  /* 0xffffffffff007807 */ /* 0x000fc80004000000 */
[----:B------:R-:W-:Y:S01]  /*0180*/  ISETP.NE.AND P0, PT, R0, RZ, PT ;  /* 0x000000ff0000720c */ /* 0x000fe20003f05270 */
[----:B------:R-:W-:-:S12]  /*0190*/  IMAD.U32 R0, RZ, RZ, UR5 ;  /* 0x00000005ff007e24 */ /* 0x000fd8000f8e00ff */
[----:B------:R-:W-:Y:S05]  /*01a0*/  @P0 BRA `(.L_x_3) ;  /* 0x0000000000240947 */ /* 0x000fea0003800000 */
.L_x_4:
[----:B------:R-:W-:Y:S05]  /*01b0*/  NANOSLEEP 0x64 ;  /* 0x000000640000795d */ /* 0x000fea0003800000 */
[----:B------:R-:W-:-:S05]  /*01c0*/  UMOV UR5, 0x8 ;  /* 0x0000000800057882 */ /* 0x000fca0000000000 */
[----:B------:R-:W-:Y:S04]  /*01d0*/  DEPBAR.LE SB0, 0x36 ;  /* 0x00008d800000791a */ /* 0x000fe80000000000 */
[----:B------:R-:W0:Y:S02]  /*01e0*/  UTCATOMSWS.FIND_AND_SET.ALIGN UP1, UR5, UR5 ;  /* 0x00000005000575e3 */ /* 0x000e240008020800 */
[----:B0-----:R-:W-:-:S04]  /*01f0*/  PLOP3.LUT P0, PT, PT, PT, UP1, 0x80, 0x8 ;  /* 0x000000000008781c */ /* 0x001fc80003f0f018 */
[----:B------:R-:W-:-:S04]  /*0200*/  SEL R0, RZ, 0xffffffff, !P0 ;  /* 0xffffffffff007807 */ /* 0x000fc80004000000 */
[----:B------:R-:W-:Y:S01]  /*0210*/  ISETP.NE.AND P0, PT, R0, RZ, PT ;  /* 0x000000ff0000720c */ /* 0x000fe20003f05270 */
[----:B------:R-:W-:-:S12]  /*0220*/  IMAD.U32 R0, RZ, RZ, UR5 ;  /* 0x00000005ff007e24 */ /* 0x000fd8000f8e00ff */
[----:B------:R-:W-:Y:S05]  /*0230*/  @!P0 BRA `(.L_x_4) ;  /* 0xfffffffc00dc8947 */ /* 0x000fea000383ffff */
.L_x_3:
[C---:B------:R-:W-:Y:S01]  /*0240*/  VIADD R3, R0.reuse, 0x10 ;  /* 0x0000001000037836 */ /* 0x040fe20000000000 */
[----:B------:R-:W-:Y:S01]  /*0250*/  UMOV UR5, 0x50 ;  /* 0x0000005000057882 */ /* 0x000fe20000000000 */
[----:B------:R-:W-:Y:S01]  /*0260*/  SHF.L.U32 R2, R5, R0, RZ ;  /* 0x0000000005027219 */ /* 0x000fe200000006ff */
[----:B------:R-:W-:Y:S01]  /*0270*/  ULEA UR5, UR6, UR5, 0x18 ;  /* 0x0000000506057291 */ /* 0x000fe2000f8ec0ff */
[----:B------:R-:W-:Y:S01]  /*0280*/  IMAD.SHL.U32 R0, R0, 0x20, RZ ;  /* 0x0000002000007824 */ /* 0x000fe200078e00ff */
[----:B------:R-:W-:-:S04]  /*0290*/  SHF.L.U32 R3, R4, R3, RZ ;  /* 0x0000000304037219 */ /* 0x000fc800000006ff */
[----:B------:R-:W-:-:S05]  /*02a0*/  LOP3.LUT R2, R3, R2, RZ, 0xfc, !PT ;  /* 0x0000000203027212 */ /* 0x000fca00078efcff */
[----:B------:R0:W-:Y:S04]  /*02b0*/  ATOMS.OR RZ, [UR5], R2 ;  /* 0x00000002ffff798c */ /* 0x0001e8000b000005 */
[----:B------:R0:W-:Y:S01]  /*02c0*/  STS [UR4], R0 ;  /* 0x00000000ff007988 */ /* 0x0001e20008000804 */
[----:B------:R-:W-:Y:S05]  /*02d0*/  BRA `(.L_x_2) ;  /* 0x0000000000107947 */ /* 0x000fea0003800000 */
.L_x_1:
[----:B------:R-:W-:Y:S01]  /*02e0*/  IMAD.MOV.U32 R0, RZ, RZ, -0x1 ;  /* 0xffffffffff007424 */ /* 0x000fe200078e00ff */
[----:B------:R-:W-:-:S04]  /*02f0*/  MOV R2, 0x320 ;  /* 0x0000032000027802 */ /* 0x000fc80000000f00 */
[----:B------:R0:W-:Y:S03]  /*0300*/  STS [UR4], R0 ;  /* 0x00000000ff007988 */ /* 0x0001e60008000804 */
[----:B0-----:R-:W-:Y:S05]  /*0310*/  CALL.REL.NOINC `($__internal_1_$__cuda_sm10x_tcgen05_guardrail_trap_phase_invalid_during_alloc) ;  /* 0x0000039c00dc7944 */ /* 0x001fea0003c00000 */
.L_x_2:
[----:B------:R-:W-:Y:S05]  /*0320*/  WARPSYNC.ALL ;  /* 0x0000000000007948 */ /* 0x000fea0003800000 */
[----:B------:R-:W-:Y:S01]  /*0330*/  NOP ;  /* 0x0000000000007918 */ /* 0x000fe20000000000 */
.L_x_0:
[----:B------:R-:W1:Y:S01]  /*0340*/  LDC.64 R4, c[0x0][0x398] ;  /* 0x0000e600ff047b82 */ /* 0x000e620000000a00 */
[----:B------:R-:W2:Y:S01]  /*0350*/  S2R R7, SR_CTAID.X ;  /* 0x0000000000077919 */ /* 0x000ea20000002500 */
[----:B------:R-:W3:Y:S01]  /*0360*/  LDCU UR15, c[0x0][0x3a0] ;  /* 0x00007400ff0f77ac */ /* 0x000ee20008000800 */
[----:B------:R-:W4:Y:S01]  /*0370*/  S2R R15, SR_TID.X ;  /* 0x00000000000f7919 */ /* 0x000f220000002100 */
[----:B------:R-:W-:Y:S01]  /*0380*/  UMOV UR10, 0x400 ;  /* 0x00000400000a7882 */ /* 0x000fe20000000000 */
[----:B------:R-:W0:Y:S03]  /*0390*/  LDCU.64 UR6, c[0x0][0x3a8] ;  /* 0x00007500ff0677ac */ /* 0x000e260008000a00 */
[----:B------:R-:W0:Y:S01]  /*03a0*/  S2UR UR5, SR_CgaCtaId ;  /* 0x00000000000579c3 */ /* 0x000e220000008800 */
[----:B------:R-:W0:Y:S01]  /*03b0*/  LDCU.128 UR16, c[0x0][0x380] ;  /* 0x00007000ff1077ac */ /* 0x000e220008000c00 */
[----:B------:R-:W0:Y:S01]  /*03c0*/  LDCU UR4, c[0x0][0x3a4] ;  /* 0x00007480ff0477ac */ /* 0x000e220008000800 */
[----:B------:R-:W0:Y:S01]  /*03d0*/  LDCU UR13, c[0x0][0x3b0] ;  /* 0x00007600ff0d77ac */ /* 0x000e220008000800 */
[----:B---3--:R-:W-:Y:S01]  /*03e0*/  UIADD3 UR28, UPT, UPT, UR15, 0x3f, URZ ;  /* 0x0000003f0f1c7890 */ /* 0x008fe2000fffe0ff */
[----:B01----:R-:W-:Y:S01]  /*03f0*/  VIADD R0, R5, 0x1ff ;  /* 0x000001ff05007836 */ /* 0x003fe20000000000 */
[----:B------:R-:W-:-:S02]  /*0400*/  IABS R78, R4 ;  /* 0x00000004004e7213 */ /* 0x000fc40000000000 */
[----:B------:R-:W-:Y:S01]  /*0410*/  IABS R5, R5 ;  /* 0x0000000500057213 */ /* 0x000fe20000000000 */
[----:B------:R-:W-:Y:S01]  /*0420*/  UISETP.GT.AND UP1, UPT, UR28, 0x3f, UPT ;  /* 0x0000003f1c00788c */ /* 0x000fe2000bf24270 */
[----:B------:R-:W-:Y:S01]  /*0430*/  SHF.R.S32.HI R3, RZ, 0x1f, R0 ;  /* 0x0000001fff037819 */ /* 0x000fe20000011400 */
[----:B------:R-:W-:-:S03]  /*0440*/  ULEA UR10, UR5, UR10, 0x18 ;  /* 0x0000000a050a7291 */ /* 0x000fc6000f8ec0ff */
[----:B------:R-:W-:Y:S02]  /*0450*/  LEA.HI R3, R3, R0, RZ, 0x9 ;  /* 0x0000000003037211 */ /* 0x000fe400078f48ff */
[----:B--2---:R-:W-:Y:S02]  /*0460*/  IABS R10, R7 ;  /* 0x00000007000a7213 */ /* 0x004fe40000000000 */
[----:B------:R-:W-:-:S04]  /*0470*/  SHF.R.S32.HI R6, RZ, 0x9, R3 ;  /* 0x00000009ff067819 */ /* 0x000fc80000011403 */
[-C--:B------:R-:W-:Y:S02]  /*0480*/  IABS R9, R6.reuse ;  /* 0x0000000600097213 */ /* 0x080fe40000000000 */
[----:B------:R-:W-:Y:S02]  /*0490*/  IABS R12, R6 ;  /* 0x00000006000c7213 */ /* 0x000fe40000000000 */
[----:B------:R-:W0:Y:S08]  /*04a0*/  I2F.RP R0, R9 ;  /* 0x0000000900007306 */ /* 0x000e300000209400 */
[----:B0-----:R-:W0:Y:S02]  /*04b0*/  MUFU.RCP R0, R0 ;  /* 0x0000000000007308 */ /* 0x001e240000001000 */
[----:B0-----:R-:W-:-:S02]  /*04c0*/  VIADD R2, R0, 0xffffffe ;  /* 0x0ffffffe00027836 */ /* 0x001fc40000000000 */
[----:B------:R-:W-:-:S04]  /*04d0*/  IMAD.MOV R0, RZ, RZ, -R12 ;  /* 0x000000ffff007224 */ /* 0x000fc800078e0a0c */
[----:B------:R0:W1:Y:S02]  /*04e0*/  F2I.FTZ.U32.TRUNC.NTZ R3, R2 ;  /* 0x0000000200037305 */ /* 0x000064000021f000 */
[----:B0-----:R-:W-:Y:S02]  /*04f0*/  IMAD.MOV.U32 R2, RZ, RZ, RZ ;  /* 0x000000ffff027224 */ /* 0x001fe400078e00ff */
[----:B-1----:R-:W-:-:S04]  /*0500*/  IMAD.MOV R8, RZ, RZ, -R3 ;  /* 0x000000ffff087224 */ /* 0x002fc800078e0a03 */
[----:B------:R-:W-:Y:S02]  /*0510*/  IMAD R11, R8, R9, RZ ;  /* 0x00000009080b7224 */ /* 0x000fe400078e02ff */
[----:B------:R-:W-:Y:S02]  /*0520*/  IMAD.MOV.U32 R8, RZ, RZ, R10 ;  /* 0x000000ffff087224 */ /* 0x000fe400078e000a */
[----:B------:R-:W-:Y:S01]  /*0530*/  IMAD.HI.U32 R3, R3, R11, R2 ;  /* 0x0000000b03037227 */ /* 0x000fe200078e0002 */
[----:B----4-:R-:W-:-:S05]  /*0540*/  SHF.R.U32.HI R11, RZ, 0x6, R15 ;  /* 0x00000006ff0b7819 */ /* 0x010fca000001160f */
[----:B------:R-:W-:-:S04]  /*0550*/  IMAD.HI.U32 R3, R3, R8, RZ ;  /* 0x0000000803037227 */ /* 0x000fc800078e00ff */
[----:B------:R-:W-:Y:S01]  /*0560*/  IMAD R0, R3, R0, R8 ;  /* 0x0000000003007224 */ /* 0x000fe200078e0208 */
[----:B------:R-:W-:Y:S04]  /*0570*/  BAR.SYNC.DEFER_BLOCKING 0x0 ;  /* 0x0000000000007b1d */ /* 0x000fe80000010000 */
[----:B------:R-:W-:-:S13]  /*0580*/  ISETP.GT.U32.AND P1, PT, R9, R0, PT ;  /* 0x000000000900720c */ /* 0x000fda0003f24070 */
[----:B------:R-:W-:Y:S02]  /*0590*/  @!P1 IMAD.IADD R0, R0, 0x1, -R9 ;  /* 0x0000000100009824 */ /* 0x000fe400078e0a09 */
[----:B------:R-:W-:Y:S01]  /*05a0*/  @!P1 VIADD R3, R3, 0x1 ;  /* 0x0000000103039836 */ /* 0x000fe20000000000 */
[----:B------:R-:W-:Y:S02]  /*05b0*/  ISETP.NE.AND P1, PT, R6, RZ, PT ;  /* 0x000000ff0600720c */ /* 0x000fe40003f25270 */
[----:B------:R-:W-:Y:S02]  /*05c0*/  ISETP.GE.U32.AND P0, PT, R0, R9, PT ;  /* 0x000000090000720c */ /* 0x000fe40003f06070 */
[----:B------:R-:W-:-:S04]  /*05d0*/  LOP3.LUT R0, R7, R6, RZ, 0x3c, !PT ;  /* 0x0000000607007212 */ /* 0x000fc800078e3cff */
[----:B------:R-:W-:Y:S01]  /*05e0*/  ISETP.GE.AND P2, PT, R0, RZ, PT ;  /* 0x000000ff0000720c */ /* 0x000fe20003f46270 */
[----:B------:R-:W-:-:S06]  /*05f0*/  VIADD R0, R4, 0x3f ;  /* 0x0000003f04007836 */ /* 0x000fcc0000000000 */
[----:B------:R-:W-:-:S04]  /*0600*/  @P0 VIADD R3, R3, 0x1 ;  /* 0x0000000103030836 */ /* 0x000fc80000000000 */
[----:B------:R-:W-:Y:S01]  /*0610*/  IMAD.MOV.U32 R14, RZ, RZ, R3 ;  /* 0x000000ffff0e7224 */ /* 0x000fe200078e0003 */
[----:B------:R-:W-:-:S03]  /*0620*/  SHF.R.S32.HI R3, RZ, 0x1f, R0 ;  /* 0x0000001fff037819 */ /* 0x000fc60000011400 */
[----:B------:R-:W-:Y:S01]  /*0630*/  @!P2 IMAD.MOV R14, RZ, RZ, -R14 ;  /* 0x000000ffff0ea224 */ /* 0x000fe200078e0a0e */
[----:B------:R-:W-:Y:S02]  /*0640*/  LEA.HI R3, R3, R0, RZ, 0x6 ;  /* 0x0000000003037211 */ /* 0x000fe400078f30ff */
[----:B------:R-:W-:Y:S02]  /*0650*/  @!P1 LOP3.LUT R14, RZ, R6, RZ, 0x33, !PT ;  /* 0x00000006ff0e9212 */ /* 0x000fe400078e33ff */
[----:B------:R-:W-:Y:S02]  /*0660*/  PLOP3.LUT P2, PT, PT, PT, UP1, 0x80, 0x8 ;  /* 0x000000000008781c */ /* 0x000fe40003f4f018 */
[----:B------:R-:W-:Y:S01]  /*0670*/  LEA.HI.SX32 R3, R3, -R14, 0x1a ;  /* 0x8000000e03037211 */ /* 0x000fe200078fd2ff */
[----:B------:R-:W-:-:S03]  /*0680*/  IMAD.MOV R8, RZ, RZ, -R14 ;  /* 0x000000ffff087224 */ /* 0x000fc600078e0a0e */
[----:B------:R-:W-:Y:S01]  /*0690*/  VIMNMX R10, PT, PT, R3, 0x1, PT ;  /* 0x00000001030a7848 */ /* 0x000fe20003fe0100 */
[----:B------:R-:W-:Y:S02]  /*06a0*/  IMAD R13, R6, R8, R7 ;  /* 0x00000008060d7224 */ /* 0x000fe400078e0207 */
[----:B------:R-:W0:Y:S01]  /*06b0*/  I2F.RP R8, R78 ;  /* 0x0000004e00087306 */ /* 0x000e220000209400 */
[-C--:B------:R-:W-:Y:S02]  /*06c0*/  IABS R9, R10.reuse ;  /* 0x0000000a00097213 */ /* 0x080fe40000000000 */
[----:B------:R-:W-:-:S05]  /*06d0*/  IABS R6, R10 ;  /* 0x0000000a00067213 */ /* 0x000fca0000000000 */
[----:B------:R-:W1:Y:S08]  /*06e0*/  I2F.RP R0, R9 ;  /* 0x0000000900007306 */ /* 0x000e700000209400 */
[----:B0-----:R-:W-:Y:S08]  /*06f0*/  MUFU.RCP R8, R8 ;  /* 0x0000000800087308 */ /* 0x001ff00000001000 */
[----:B-1----:R-:W0:Y:S02]  /*0700*/  MUFU.RCP R0, R0 ;  /* 0x0000000000007308 */ /* 0x002e240000001000 */
[----:B0-----:R-:W-:Y:S01]  /*0710*/  VIADD R2, R0, 0xffffffe ;  /* 0x0ffffffe00027836 */ /* 0x001fe20000000000 */
[----:B------:R-:W-:-:S05]  /*0720*/  IABS R0, R13 ;  /* 0x0000000d00007213 */ /* 0x000fca0000000000 */
[----:B------:R0:W1:Y:S02]  /*0730*/  F2I.FTZ.U32.TRUNC.NTZ R3, R2 ;  /* 0x0000000200037305 */ /* 0x000064000021f000 */
[----:B0-----:R-:W-:Y:S02]  /*0740*/  IMAD.MOV.U32 R2, RZ, RZ, RZ ;  /* 0x000000ffff027224 */ /* 0x001fe400078e00ff */
[----:B-1----:R-:W-:-:S04]  /*0750*/  IMAD.MOV R12, RZ, RZ, -R3 ;  /* 0x000000ffff0c7224 */ /* 0x002fc800078e0a03 */
[----:B------:R-:W-:Y:S02]  /*0760*/  IMAD R7, R12, R9, RZ ;  /* 0x000000090c077224 */ /* 0x000fe400078e02ff */
[----:B------:R-:W0:Y:S02]  /*0770*/  LDS R12, [UR10] ;  /* 0x0000000aff0c7984 */ /* 0x000e240008000800 */
[----:B------:R-:W-:Y:S02]  /*0780*/  IMAD.HI.U32 R2, R3, R7, R2 ;  /* 0x0000000703027227 */ /* 0x000fe400078e0002 */
[----:B------:R-:W1:Y:S02]  /*0790*/  I2F.RP R3, R5 ;  /* 0x0000000500037306 */ /* 0x000e640000209400 */
[----:B------:R-:W-:Y:S02]  /*07a0*/  IMAD.MOV.U32 R7, RZ, RZ, R0 ;  /* 0x000000ffff077224 */ /* 0x000fe400078e0000 */
[----:B------:R-:W-:-:S02]  /*07b0*/  IMAD.MOV R0, RZ, RZ, -R6 ;  /* 0x000000ffff007224 */ /* 0x000fc400078e0a06 */
[----:B------:R-:W-:-:S04]  /*07c0*/  IMAD.HI.U32 R2, R2, R7, RZ ;  /* 0x0000000702027227 */ /* 0x000fc800078e00ff */
[----:B------:R-:W-:Y:S02]  /*07d0*/  IMAD R0, R2, R0, R7 ;  /* 0x0000000002007224 */ /* 0x000fe400078e0207 */
[----:B------:R-:W-:Y:S01]  /*07e0*/  VIADD R6, R8, 0xffffffe ;  /* 0x0ffffffe08067836 */ /* 0x000fe20000000000 */
[----:B------:R-:W-:Y:S02]  /*07f0*/  BAR.SYNC.DEFER_BLOCKING 0x0 ;  /* 0x0000000000007b1d */ /* 0x000fe40000010000 */
[----:B------:R-:W-:-:S04]  /*0800*/  ISETP.GT.U32.AND P1, PT, R9, R0, PT ;  /* 0x000000000900720c */ /* 0x000fc80003f24070 */
[----:B-1----:R-:W1:Y:S08]  /*0810*/  MUFU.RCP R3, R3 ;  /* 0x0000000300037308 */ /* 0x002e700000001000 */
[----:B------:R2:W3:Y:S01]  /*0820*/  F2I.FTZ.U32.TRUNC.NTZ R7, R6 ;  /* 0x0000000600077305 */ /* 0x0004e2000021f000 */
[----:B------:R-:W-:Y:S02]  /*0830*/  @!P1 IMAD.IADD R0, R0, 0x1, -R9 ;  /* 0x0000000100009824 */ /* 0x000fe400078e0a09 */
[----:B------:R-:W-:Y:S01]  /*0840*/  @!P1 VIADD R2, R2, 0x1 ;  /* 0x0000000102029836 */ /* 0x000fe20000000000 */
[----:B------:R-:W-:-:S02]  /*0850*/  ISETP.NE.AND P1, PT, R10, RZ, PT ;  /* 0x000000ff0a00720c */ /* 0x000fc40003f25270 */
[----:B------:R-:W-:Y:S02]  /*0860*/  ISETP.GE.U32.AND P0, PT, R0, R9, PT ;  /* 0x000000090000720c */ /* 0x000fe40003f06070 */
[----:B------:R-:W-:Y:S01]  /*0870*/  LOP3.LUT R0, R13, R10, RZ, 0x3c, !PT ;  /* 0x0000000a0d007212 */ /* 0x000fe200078e3cff */
[----:B-1----:R-:W-:Y:S01]  /*0880*/  VIADD R8, R3, 0xffffffe ;  /* 0x0ffffffe03087836 */ /* 0x002fe20000000000 */
[----:B------:R-:W-:Y:S01]  /*0890*/  SHF.R.U32.HI R3, RZ, 0x5, R15 ;  /* 0x00000005ff037819 */ /* 0x000fe2000001160f */
[----:B--2---:R-:W-:Y:S01]  /*08a0*/  IMAD.MOV.U32 R6, RZ, RZ, RZ ;  /* 0x000000ffff067224 */ /* 0x004fe200078e00ff */
[----:B------:R-:W-:Y:S01]  /*08b0*/  ISETP.GE.AND P3, PT, R0, RZ, PT ;  /* 0x000000ff0000720c */ /* 0x000fe20003f66270 */
[----:B------:R1:W2:Y:S01]  /*08c0*/  F2I.FTZ.U32.TRUNC.NTZ R9, R8 ;  /* 0x0000000800097305 */ /* 0x0002a2000021f000 */
[----:B------:R-:W-:Y:S02]  /*08d0*/  SGXT.U32 R0, R11, 0x1 ;  /* 0x000000010b00781a */ /* 0x000fe40000000000 */
[----:B------:R-:W-:Y:S01]  /*08e0*/  R2UR UR12, R3 ;  /* 0x00000000030c72ca */ /* 0x000fe200000e0000 */
[----:B---3--:R-:W-:Y:S01]  /*08f0*/  IMAD.MOV R3, RZ, RZ, -R7 ;  /* 0x000000ffff037224 */ /* 0x008fe200078e0a07 */
[----:B------:R-:W-:Y:S01]  /*0900*/  ISETP.LT.AND P2, PT, R0, UR15, P2 ;  /* 0x0000000f00007c0c */ /* 0x000fe20009741270 */
[----:B------:R-:W-:Y:S01]  /*0910*/  @P0 VIADD R2, R2, 0x1 ;  /* 0x0000000102020836 */ /* 0x000fe20000000000 */
[----:B------:R-:W-:Y:S01]  /*0920*/  SHF.R.U32.HI R0, RZ, 0x6, R15 ;  /* 0x00000006ff007819 */ /* 0x000fe2000001160f */
[----:B------:R-:W-:Y:S01]  /*0930*/  IMAD R3, R3, R78, RZ ;  /* 0x0000004e03037224 */ /* 0x000fe200078e02ff */
[----:B0-----:R-:W-:Y:S01]  /*0940*/  R2UR UR9, R12 ;  /* 0x000000000c0972ca */ /* 0x001fe200000e0000 */
[----:B------:R-:W-:Y:S01]  /*0950*/  IMAD.MOV.U32 R93, RZ, RZ, R2 ;  /* 0x000000ffff5d7224 */ /* 0x000fe200078e0002 */
[----:B------:R-:W-:Y:S01]  /*0960*/  SGXT.U32 R90, R0, 0x1 ;  /* 0x00000001005a781a */ /* 0x000fe20000000000 */
[----:B-1----:R-:W-:-:S02]  /*0970*/  IMAD.MOV.U32 R8, RZ, RZ, RZ ;  /* 0x000000ffff087224 */ /* 0x002fc400078e00ff */
[----:B------:R-:W-:Y:S01]  /*0980*/  @!P3 IMAD.MOV R93, RZ, RZ, -R93 ;  /* 0x000000ffff5db224 */ /* 0x000fe200078e0a5d */
[----:B------:R-:W-:Y:S01]  /*0990*/  @!P1 LOP3.LUT R93, RZ, R10, RZ, 0x33, !PT ;  /* 0x0000000aff5d9212 */ /* 0x000fe200078e33ff */
[----:B--2---:R-:W-:Y:S02]  /*09a0*/  IMAD.MOV R2, RZ, RZ, -R9 ;  /* 0x000000ffff027224 */ /* 0x004fe400078e0a09 */
[----:B------:R-:W-:-:S04]  /*09b0*/  IMAD.HI.U32 R88, R7, R3, R6 ;  /* 0x0000000307587227 */ /* 0x000fc800078e0006 */
[----:B------:R-:W-:Y:S02]  /*09c0*/  IMAD R11, R2, R5, RZ ;  /* 0x00000005020b7224 */ /* 0x000fe400078e02ff */
[----:B------:R-:W-:Y:S02]  /*09d0*/  IMAD.SHL.U32 R2, R93, 0x200, RZ ;  /* 0x000002005d027824 */ /* 0x000fe400078e00ff */
[----:B------:R-:W-:-:S03]  /*09e0*/  IMAD.HI.U32 R6, R9, R11, R8 ;  /* 0x0000000b09067227 */ /* 0x000fc600078e0008 */
[C-C-:B------:R-:W-:Y:S01]  /*09f0*/  LOP3.LUT R16, R2.reuse, 0x4, R90.reuse, 0xfe, !PT ;  /* 0x0000000402107812 */ /* 0x140fe200078efe5a */
[----:B------:R-:W-:Y:S01]  /*0a00*/  IMAD.MOV R93, RZ, RZ, -R93 ;  /* 0x000000ffff5d7224 */ /* 0x000fe200078e0a5d */
[C-C-:B------:R-:W-:Y:S02]  /*0a10*/  LOP3.LUT R15, R2.reuse, 0x6, R90.reuse, 0xfe, !PT ;  /* 0x00000006020f7812 */ /* 0x140fe400078efe5a */
[----:B------:R-:W-:Y:S01]  /*0a20*/  LOP3.LUT R0, R2, R90, RZ, 0xfc, !PT ;  /* 0x0000005a02007212 */ /* 0x000fe200078efcff */
[----:B------:R-:W-:Y:S01]  /*0a30*/  IMAD R93, R10, R93, R13 ;  /* 0x0000005d0a5d7224 */ /* 0x000fe200078e020d */
[----:B------:R-:W-:Y:S02]  /*0a40*/  IABS R75, R16 ;  /* 0x00000010004b7213 */ /* 0x000fe40000000000 */
[--C-:B------:R-:W-:Y:S01]  /*0a50*/  LOP3.LUT R17, R2, 0x2, R90.reuse, 0xfe, !PT ;  /* 0x0000000202117812 */ /* 0x100fe200078efe5a */
[----:B------:R-:W-:Y:S01]  /*0a60*/  IMAD.IADD R93, R14, 0x1, R93 ;  /* 0x000000010e5d7824 */ /* 0x000fe200078e025d */
[----:B------:R-:W-:Y:S01]  /*0a70*/  IABS R11, R15 ;  /* 0x0000000f000b7213 */ /* 0x000fe20000000000 */
[C---:B------:R-:W-:Y:S01]  /*0a80*/  IMAD.HI.U32 R8, R6.reuse, R75, RZ ;  /* 0x0000004b06087227 */ /* 0x040fe200078e00ff */
[----:B------:R-:W-:Y:S01]  /*0a90*/  IABS R77, R0 ;  /* 0x00000000004d7213 */ /* 0x000fe20000000000 */
[----:B------:R-:W-:Y:S01]  /*0aa0*/  STL [R1+0xac0], R17 ;  /* 0x000ac01101007387 */ /* 0x000fe20000100800 */
[----:B------:R-:W-:Y:S01]  /*0ab0*/  IABS R76, R17 ;  /* 0x00000011004c7213 */ /* 0x000fe20000000000 */
[----:B------:R-:W-:Y:S01]  /*0ac0*/  IMAD.HI.U32 R9, R6, R11, RZ ;  /* 0x0000000b06097227 */ /* 0x000fe200078e00ff */
[----:B------:R-:W-:Y:S01]  /*0ad0*/  LOP3.LUT R13, R2, 0x1e, R90, 0xfe, !PT ;  /* 0x0000001e020d7812 */ /* 0x000fe200078efe5a */
[----:B------:R-:W-:Y:S02]  /*0ae0*/  STL [R1+0xac4], R16 ;  /* 0x000ac41001007387 */ /* 0x000fe40000100800 */
[----:B------:R-:W-:-:S02]  /*0af0*/  IMAD.HI.U32 R3, R6, R77, RZ ;  /* 0x0000004d06037227 */ /* 0x000fc400078e00ff */
[----:B------:R0:W-:Y:S02]  /*0b00*/  STL [R1+0xac8], R15 ;  /* 0x000ac80f01007387 */ /* 0x0001e40000100800 */
[----:B------:R-:W-:Y:S02]  /*0b10*/  IMAD.MOV R8, RZ, RZ, -R8 ;  /* 0x000000ffff087224 */ /* 0x000fe400078e0a08 */
[----:B------:R-:W-:-:S04]  /*0b20*/  IMAD.HI.U32 R7, R6, R76, RZ ;  /* 0x0000004c06077227 */ /* 0x000fc800078e00ff */
[----:B------:R-:W-:Y:S01]  /*0b30*/  IMAD.MOV R12, RZ, RZ, -R9 ;  /* 0x000000ffff0c7224 */ /* 0x000fe200078e0a09 */
[C-C-:B------:R-:W-:Y:S01]  /*0b40*/  LOP3.LUT R9, R2.reuse, 0xa, R90.reuse, 0xfe, !PT ;  /* 0x0000000a02097812 */ /* 0x140fe200078efe5a */
[----:B------:R-:W-:Y:S01]  /*0b50*/  IMAD.MOV R10, RZ, RZ, -R3 ;  /* 0x000000ffff0a7224 */ /* 0x000fe200078e0a03 */
[C-C-:B0-----:R-:W-:Y:S01]  /*0b60*/  LOP3.LUT R15, R2.reuse, 0x26, R90.reuse, 0xfe, !PT ;  /* 0x00000026020f7812 */ /* 0x141fe200078efe5a */
[C---:B------:R-:W-:Y:S01]  /*0b70*/  IMAD R75, R5.reuse, R8, R75 ;  /* 0x00000008054b7224 */ /* 0x040fe200078e024b */
[C-C-:B------:R-:W-:Y:S01]  /*0b80*/  LOP3.LUT R8, R2.reuse, 0xc, R90.reuse, 0xfe, !PT ;  /* 0x0000000c02087812 */ /* 0x140fe200078efe5a */
[----:B------:R-:W-:Y:S01]  /*0b90*/  IMAD.MOV R7, RZ, RZ, -R7 ;  /* 0x000000ffff077224 */ /* 0x000fe200078e0a07 */
[----:B------:R-:W-:Y:S01]  /*0ba0*/  IABS R73, R9 ;  /* 0x0000000900497213 */ /* 0x000fe20000000000 */
[C---:B------:R-:W-:Y:S01]  /*0bb0*/  IMAD R3, R5.reuse, R12, R11 ;  /* 0x0000000c05037224 */ /* 0x040fe200078e020b */
[----:B------:R0:W-:Y:S01]  /*0bc0*/  STL [R1+0xe4c], R75 ;  /* 0x000e4c4b01007387 */ /* 0x0001e20000100800 */
[C---:B------:R-:W-:Y:S01]  /*0bd0*/  IMAD R77, R5.reuse, R10, R77 ;  /* 0x0000000a054d7224 */ /* 0x040fe200078e024d */
[C---:B------:R-:W-:Y:S01]  /*0be0*/  LOP3.LUT R10, R2.reuse, 0x8, R90, 0xfe, !PT ;  /* 0x00000008020a7812 */ /* 0x040fe200078efe5a */
[----:B------:R-:W-:Y:S01]  /*0bf0*/  IMAD R76, R5, R7, R76 ;  /* 0x00000007054c7224 */ /* 0x000fe200078e024c */
[----:B------:R1:W-:Y:S01]  /*0c00*/  STL [R1+0x3a8], R3 ;  /* 0x0003a80301007387 */ /* 0x0003e20000100800 */
[----:B------:R-:W-:-:S02]  /*0c10*/  LOP3.LUT R7, R2, 0xe, R90, 0xfe, !PT ;  /* 0x0000000e02077812 */ /* 0x000fc400078efe5a */
[----:B------:R-:W-:Y:S01]  /*0c20*/  IABS R74, R10 ;  /* 0x0000000a004a7213 */ /* 0x000fe20000000000 */
[----:B------:R-:W-:Y:S01]  /*0c30*/  STL [R1+0xacc], R10 ;  /* 0x000acc0a01007387 */ /* 0x000fe20000100800 */
[----:B------:R-:W-:Y:S01]  /*0c40*/  IABS R72, R8 ;  /* 0x0000000800487213 */ /* 0x000fe20000000000 */
[----:B0-----:R-:W-:Y:S01]  /*0c50*/  IMAD.MOV.U32 R75, RZ, RZ, R88 ;  /* 0x000000ffff4b7224 */ /* 0x001fe200078e0058 */
[----:B------:R-:W-:Y:S01]  /*0c60*/  IABS R11, R7 ;  /* 0x00000007000b7213 */ /* 0x000fe20000000000 */
[----:B------:R0:W-:Y:S01]  /*0c70*/  STL [R1+0xad0], R9 ;  /* 0x000ad00901007387 */ /* 0x0001e20000100800 */
[----:B-1----:R-:W-:-:S03]  /*0c80*/  LOP3.LUT R3, R2, 0x10, R90, 0xfe, !PT ;  /* 0x0000001002037812 */ /* 0x002fc600078efe5a */
[----:B------:R1:W-:Y:S01]  /*0c90*/  STL [R1+0xad4], R8 ;  /* 0x000ad40801007387 */ /* 0x0003e20000100800 */
[----:B------:R-:W-:-:S03]  /*0ca0*/  IABS R71, R3 ;  /* 0x0000000300477213 */ /* 0x000fc60000000000 */
[----:B------:R2:W-:Y:S01]  /*0cb0*/  STL [R1+0xad8], R7 ;  /* 0x000ad80701007387 */ /* 0x0005e20000100800 */
[----:B0-----:R-:W-:-:S03]  /*0cc0*/  IMAD.HI.U32 R9, R6, R11, RZ ;  /* 0x0000000b06097227 */ /* 0x001fc600078e00ff */
[----:B------:R0:W-:Y:S01]  /*0cd0*/  STL [R1+0xadc], R3 ;  /* 0x000adc0301007387 */ /* 0x0001e20000100800 */
[----:B-1----:R-:W-:-:S04]  /*0ce0*/  IMAD.HI.U32 R8, R6, R72, RZ ;  /* 0x0000004806087227 */ /* 0x002fc800078e00ff */
[----:B--2---:R-:W-:-:S04]  /*0cf0*/  IMAD.HI.U32 R7, R6, R73, RZ ;  /* 0x0000004906077227 */ /* 0x004fc800078e00ff */
[----:B0-----:R-:W-:-:S04]  /*0d00*/  IMAD.HI.U32 R3, R6, R74, RZ ;  /* 0x0000004a06037227 */ /* 0x001fc800078e00ff */
[----:B------:R-:W-:-:S04]  /*0d10*/  IMAD.HI.U32 R10, R6, R71, RZ ;  /* 0x00000047060a7227 */ /* 0x000fc800078e00ff */
[----:B------:R-:W-:Y:S02]  /*0d20*/  IMAD.MOV R3, RZ, RZ, -R3 ;  /* 0x000000ffff037224 */ /* 0x000fe400078e0a03 */
[----:B------:R-:W-:Y:S01]  /*0d30*/  IMAD.MOV R12, RZ, RZ, -R7 ;  /* 0x000000ffff0c7224 */ /* 0x000fe200078e0a07 */
[C---:B------:R-:W-:Y:S01]  /*0d40*/  LOP3.LUT R7, R2.reuse, 0x18, R90, 0xfe, !PT ;  /* 0x0000001802077812 */ /* 0x040fe200078efe5a */
[----:B------:R-:W-:Y:S02]  /*0d50*/  IMAD.MOV R8, RZ, RZ, -R8 ;  /* 0x000000ffff087224 */ /* 0x000fe400078e0a08 */
[----:B------:R-:W-:Y:S01]  /*0d60*/  IMAD.MOV R10, RZ, RZ, -R10 ;  /* 0x000000ffff0a7224 */ /* 0x000fe200078e0a0a */
[----:B------:R-:W-:Y:S01]  /*0d70*/  IABS R68, R7 ;  /* 0x0000000700447213 */ /* 0x000fe20000000000 */
[----:B------:R-:W-:Y:S01]  /*0d80*/  IMAD.MOV R14, RZ, RZ, -R9 ;  /* 0x000000ffff0e7224 */ /* 0x000fe200078e0a09 */
[----:B------:R-:W-:Y:S01]  /*0d90*/  LOP3.LUT R9, R2, 0x14, R90, 0xfe, !PT ;  /* 0x0000001402097812 */ /* 0x000fe200078efe5a */
[----:B------:R-:W-:-:S02]  /*0da0*/  IMAD R74, R5, R3, R74 ;  /* 0x00000003054a7224 */ /* 0x000fc400078e024a */
[C---:B------:R-:W-:Y:S01]  /*0db0*/  IMAD R73, R5.reuse, R12, R73 ;  /* 0x0000000c05497224 */ /* 0x040fe200078e0249 */
[C---:B------:R-:W-:Y:S01]  /*0dc0*/  LOP3.LUT R12, R2.reuse, 0x12, R90, 0xfe, !PT ;  /* 0x00000012020c7812 */ /* 0x040fe200078efe5a */
[C---:B------:R-:W-:Y:S01]  /*0dd0*/  IMAD R72, R5.reuse, R8, R72 ;  /* 0x0000000805487224 */ /* 0x040fe200078e0248 */
[----:B------:R-:W-:Y:S01]  /*0de0*/  STL [R1+0xe50], R74 ;  /* 0x000e504a01007387 */ /* 0x000fe20000100800 */
[C---:B------:R-:W-:Y:S01]  /*0df0*/  IMAD R71, R5.reuse, R10, R71 ;  /* 0x0000000a05477224 */ /* 0x040fe200078e0247 */
[----:B------:R-:W-:Y:S01]  /*0e00*/  LOP3.LUT R8, R2, 0x16, R90, 0xfe, !PT ;  /* 0x0000001602087812 */ /* 0x000fe200078efe5a */
[----:B------:R-:W-:Y:S01]  /*0e10*/  IMAD R3, R5, R14, R11 ;  /* 0x0000000e05037224 */ /* 0x000fe200078e020b */
[----:B------:R-:W-:Y:S01]  /*0e20*/  STL [R1+0xe54], R73 ;  /* 0x000e544901007387 */ /* 0x000fe20000100800 */
[----:B------:R-:W-:Y:S02]  /*0e30*/  IABS R70, R12 ;  /* 0x0000000c00467213 */ /* 0x000fe40000000000 */
[----:B------:R-:W-:Y:S01]  /*0e40*/  IABS R69, R9 ;  /* 0x0000000900457213 */ /* 0x000fe20000000000 */
[----:B------:R-:W-:Y:S01]  /*0e50*/  STL [R1+0xe58], R72 ;  /* 0x000e584801007387 */ /* 0x000fe20000100800 */
[----:B------:R-:W-:-:S02]  /*0e60*/  IABS R11, R8 ;  /* 0x00000008000b7213 */ /* 0x000fc40000000000 */
[----:B------:R-:W-:Y:S01]  /*0e70*/  LOP3.LUT R14, R2, 0x1c, R90, 0xfe, !PT ;  /* 0x0000001c020e7812 */ /* 0x000fe200078efe5a */
[----:B------:R0:W-:Y:S03]  /*0e80*/  STL [R1+0xe5c], R71 ;  /* 0x000e5c4701007387 */ /* 0x0001e60000100800 */
[----:B------:R-:W-:Y:S01]  /*0e90*/  IABS R66, R14 ;  /* 0x0000000e00427213 */ /* 0x000fe20000000000 */
[----:B------:R1:W-:Y:S04]  /*0ea0*/  STL [R1+0x3ac], R3 ;  /* 0x0003ac0301007387 */ /* 0x0003e80000100800 */
[----:B------:R-:W-:Y:S01]  /*0eb0*/  STL [R1+0xae0], R12 ;  /* 0x000ae00c01007387 */ /* 0x000fe20000100800 */
[----:B0-----:R-:W-:-:S03]  /*0ec0*/  LOP3.LUT R71, R0, 0x198, RZ, 0xfc, !PT ;  /* 0x0000019800477812 */ /* 0x001fc600078efcff */
[----:B------:R0:W-:Y:S01]  /*0ed0*/  STL [R1+0xae4], R9 ;  /* 0x000ae40901007387 */ /* 0x0001e20000100800 */
[----:B-1----:R-:W-:-:S03]  /*0ee0*/  LOP3.LUT R3, R2, 0x1a, R90, 0xfe, !PT ;  /* 0x0000001a02037812 */ /* 0x002fc600078efe5a */
[----:B------:R1:W-:Y:S01]  /*0ef0*/  STL [R1+0xae8], R8 ;  /* 0x000ae80801007387 */ /* 0x0003e20000100800 */
[----:B------:R-:W-:-:S03]  /*0f00*/  IABS R67, R3 ;  /* 0x0000000300437213 */ /* 0x000fc60000000000 */
[----:B------:R2:W-:Y:S01]  /*0f10*/  STL [R1+0xaec], R7 ;  /* 0x000aec0701007387 */ /* 0x0005e20000100800 */
[----:B0-----:R-:W-:-:S03]  /*0f20*/  IMAD.HI.U32 R9, R6, R68, RZ ;  /* 0x0000004406097227 */ /* 0x001fc600078e00ff */
[----:B------:R0:W-:Y:S01]  /*0f30*/  STL [R1+0xaf0], R3 ;  /* 0x000af00301007387 */ /* 0x0001e20000100800 */
[C---:B-1----:R-:W-:Y:S01]  /*0f40*/  IMAD.HI.U32 R8, R6.reuse, R11, RZ ;  /* 0x0000000b06087227 */ /* 0x042fe200078e00ff */
[----:B------:R-:W1:Y:S03]  /*0f50*/  S2R R74, SR_TID.X ;  /* 0x00000000004a7919 */ /* 0x000e660000002100 */
[----:B--2---:R-:W-:-:S04]  /*0f60*/  IMAD.HI.U32 R7, R6, R69, RZ ;  /* 0x0000004506077227 */ /* 0x004fc800078e00ff */
[----:B0-----:R-:W-:-:S04]  /*0f70*/  IMAD.HI.U32 R3, R6, R70, RZ ;  /* 0x0000004606037227 */ /* 0x001fc800078e00ff */
[----:B------:R-:W-:-:S04]  /*0f80*/  IMAD.HI.U32 R10, R6, R67, RZ ;  /* 0x00000043060a7227 */ /* 0x000fc800078e00ff */
[----:B------:R-:W-:Y:S02]  /*0f90*/  IMAD.MOV R3, RZ, RZ, -R3 ;  /* 0x000000ffff037224 */ /* 0x000fe400078e0a03 */
[----:B------:R-:W-:Y:S01]  /*0fa0*/  IMAD.MOV R12, RZ, RZ, -R7 ;  /* 0x000000ffff0c7224 */ /* 0x000fe200078e0a07 */
[----:B------:R-:W-:Y:S01]  /*0fb0*/  LOP3.LUT R7, R2, 0x22, R90, 0xfe, !PT ;  /* 0x0000002202077812 */ /* 0x000fe200078efe5a */
[----:B------:R-:W-:Y:S02]  /*0fc0*/  IMAD.MOV R9, RZ, RZ, -R9 ;  /* 0x000000ffff097224 */ /* 0x000fe400078e0a09 */
[----:B------:R-:W-:Y:S01]  /*0fd0*/  IMAD.MOV R8, RZ, RZ, -R8 ;  /* 0x000000ffff087224 */ /* 0x000fe200078e0a08 */
[----:B------:R-:W-:Y:S01]  /*0fe0*/  IABS R64, R7 ;  /* 0x0000000700407213 */ /* 0x000fe20000000000 */
[----:B------:R-:W-:Y:S02]  /*0ff0*/  IMAD.MOV R10, RZ, RZ, -R10 ;  /* 0x000000ffff0a7224 */ /* 0x000fe400078e0a0a */
[----:B------:R-:W-:-:S02]  /*1000*/  IMAD R70, R5, R3, R70 ;  /* 0x0000000305467224 */ /* 0x000fc400078e0246 */
[C---:B------:R-:W-:Y:S01]  /*1010*/  IMAD R69, R5.reuse, R12, R69 ;  /* 0x0000000c05457224 */ /* 0x040fe200078e0245 */
[----:B------:R-:W-:Y:S01]  /*1020*/  LOP3.LUT R12, R2, 0x20, R90, 0xfe, !PT ;  /* 0x00000020020c7812 */ /* 0x000fe200078efe5a */
[C---:B------:R-:W-:Y:S01]  /*1030*/  IMAD R68, R5.reuse, R9, R68 ;  /* 0x0000000905447224 */ /* 0x040fe200078e0244 */
[----:B------:R-:W-:Y:S01]  /*1040*/  STL [R1+0xe60], R70 ;  /* 0x000e604601007387 */ /* 0x000fe20000100800 */
[C---:B------:R-:W-:Y:S01]  /*1050*/  IMAD R3, R5.reuse, R8, R11 ;  /* 0x0000000805037224 */ /* 0x040fe200078e020b */
[----:B------:R-:W-:Y:S01]  /*1060*/  IABS R11, R13 ;  /* 0x0000000d000b7213 */ /* 0x000fe20000000000 */
[----:B------:R-:W-:Y:S01]  /*1070*/  IMAD R67, R5, R10, R67 ;  /* 0x0000000a05437224 */ /* 0x000fe200078e0243 */
[----:B------:R-:W-:Y:S01]  /*1080*/  STL [R1+0xe64], R69 ;  /* 0x000e644501007387 */ /* 0x000fe20000100800 */
[----:B------:R-:W-:Y:S01]  /*1090*/  IABS R65, R12 ;  /* 0x0000000c00417213 */ /* 0x000fe20000000000 */
[C---:B------:R-:W-:Y:S02]  /*10a0*/  IMAD.HI.U32 R9, R6.reuse, R64, RZ ;  /* 0x0000004006097227 */ /* 0x040fe400078e00ff */
[----:B------:R-:W-:Y:S02]  /*10b0*/  STL [R1+0xe68], R68 ;  /* 0x000e684401007387 */ /* 0x000fe40000100800 */
[----:B------:R-:W-:-:S02]  /*10c0*/  IMAD.HI.U32 R8, R6, R65, RZ ;  /* 0x0000004106087227 */ /* 0x000fc400078e00ff */
[----:B------:R0:W-:Y:S02]  /*10d0*/  STL [R1+0x3c0], R3 ;  /* 0x0003c00301007387 */ /* 0x0001e40000100800 */
[----:B------:R-:W-:Y:S02]  /*10e0*/  IMAD.MOV R9, RZ, RZ, -R9 ;  /* 0x000000ffff097224 */ /* 0x000fe400078e0a09 */
[----:B------:R-:W-:Y:S01]  /*10f0*/  STL [R1+0xe6c], R67 ;  /* 0x000e6c4301007387 */ /* 0x000fe20000100800 */
[----:B------:R-:W-:Y:S02]  /*1100*/  IMAD.MOV R8, RZ, RZ, -R8 ;  /* 0x000000ffff087224 */ /* 0x000fe400078e0a08 */
[C---:B------:R-:W-:Y:S01]  /*1110*/  IMAD R64, R5.reuse, R9, R64 ;  /* 0x0000000905407224 */ /* 0x040fe200078e0240 */
[----:B------:R2:W-:Y:S01]  /*1120*/  STL [R1+0xaf4], R14 ;  /* 0x000af40e01007387 */ /* 0x0005e20000100800 */
[----:B------:R-:W-:Y:S01]  /*1130*/  IMAD R65, R5, R8, R65 ;  /* 0x0000000805417224 */ /* 0x000fe200078e0241 */
[----:B0-----:R-:W-:-:S02]  /*1140*/  LOP3.LUT R3, R2, 0x24, R90, 0xfe, !PT ;  /* 0x0000002402037812 */ /* 0x001fc400078efe5a */
[----:B------:R0:W-:Y:S02]  /*1150*/  STL [R1+0xaf8], R13 ;  /* 0x000af80d01007387 */ /* 0x0001e40000100800 */
[----:B------:R-:W-:Y:S02]  /*1160*/  IABS R63, R3 ;  /* 0x00000003003f7213 */ /* 0x000fe40000000000 */
[----:B------:R-:W-:Y:S01]  /*1170*/  STL [R1+0xafc], R12 ;  /* 0x000afc0c01007387 */ /* 0x000fe20000100800 */
[--C-:B--2---:R-:W-:Y:S02]  /*1180*/  LOP3.LUT R14, R2, 0x28, R90.reuse, 0xfe, !PT ;  /* 0x00000028020e7812 */ /* 0x104fe400078efe5a */
[----:B------:R-:W-:Y:S01]  /*1190*/  IMAD.HI.U32 R10, R6, R63, RZ ;  /* 0x0000003f060a7227 */ /* 0x000fe200078e00ff */
[----:B------:R2:W-:Y:S01]  /*11a0*/  STL [R1+0xb00], R7 ;  /* 0x000b000701007387 */ /* 0x0005e20000100800 */
[----:B0-----:R-:W-:Y:S02]  /*11b0*/  LOP3.LUT R13, R2, 0x2a, R90, 0xfe, !PT ;  /* 0x0000002a020d7812 */ /* 0x001fe400078efe5a */
[----:B------:R-:W-:Y:S01]  /*11c0*/  IMAD.MOV R10, RZ, RZ, -R10 ;  /* 0x000000ffff0a7224 */ /* 0x000fe200078e0a0a */
[----:B------:R0:W-:Y:S01]  /*11d0*/  STL [R1+0xb04], R3 ;  /* 0x000b040301007387 */ /* 0x0001e20000100800 */
[----:B------:R-:W-:-:S02]  /*11e0*/  IABS R62, R14 ;  /* 0x0000000e003e7213 */ /* 0x000fc40000000000 */
[----:B------:R-:W-:Y:S01]  /*11f0*/  IABS R61, R13 ;  /* 0x0000000d003d7213 */ /* 0x000fe20000000000 */
[----:B------:R-:W-:Y:S02]  /*1200*/  IMAD R63, R5, R10, R63 ;  /* 0x0000000a053f7224 */ /* 0x000fe400078e023f */
[----:B--2---:R-:W-:-:S04]  /*1210*/  IMAD.HI.U32 R7, R6, R11, RZ ;  /* 0x0000000b06077227 */ /* 0x004fc800078e00ff */
[----:B0-----:R-:W-:-:S04]  /*1220*/  IMAD.HI.U32 R3, R6, R66, RZ ;  /* 0x0000004206037227 */ /* 0x001fc800078e00ff */
[----:B------:R-:W-:Y:S02]  /*1230*/  IMAD.MOV R3, RZ, RZ, -R3 ;  /* 0x000000ffff037224 */ /* 0x000fe400078e0a03 */
[----:B------:R-:W-:Y:S01]  /*1240*/  IMAD.MOV R12, RZ, RZ, -R7 ;  /* 0x000000ffff0c7224 */ /* 0x000fe200078e0a07 */
[----:B------:R-:W-:Y:S01]  /*1250*/  LOP3.LUT R7, R2, 0x2c, R90, 0xfe, !PT ;  /* 0x0000002c02077812 */ /* 0x000fe200078efe5a */
[C---:B------:R-:W-:Y:S02]  /*1260*/  IMAD R66, R5.reuse, R3, R66 ;  /* 0x0000000305427224 */ /* 0x040fe400078e0242 */
[----:B------:R-:W-:Y:S01]  /*1270*/  IMAD R3, R5, R12, R11 ;  /* 0x0000000c05037224 */ /* 0x000fe200078e020b */
[----:B------:R-:W-:Y:S01]  /*1280*/  IABS R11, R15 ;  /* 0x0000000f000b7213 */ /* 0x000fe20000000000 */
[----:B------:R-:W-:Y:S01]  /*1290*/  IMAD.HI.U32 R8, R6, R61, RZ ;  /* 0x0000003d06087227 */ /* 0x000fe200078e00ff */
[----:B------:R0:W-:Y:S01]  /*12a0*/  STL [R1+0xe70], R66 ;  /* 0x000e704201007387 */ /* 0x0001e20000100800 */
[----:B------:R-:W-:-:S02]  /*12b0*/  IABS R60, R7 ;  /* 0x00000007003c7213 */ /* 0x000fc40000000000 */
[----:B------:R-:W-:Y:S01]  /*12c0*/  IMAD.MOV R8, RZ, RZ, -R8 ;  /* 0x000000ffff087224 */ /* 0x000fe200078e0a08 */
[----:B------:R2:W-:Y:S02]  /*12d0*/  STL [R1+0x3c4], R3 ;  /* 0x0003c40301007387 */ /* 0x0005e40000100800 */
[----:B------:R-:W-:Y:S02]  /*12e0*/  IMAD.HI.U32 R9, R6, R60, RZ ;  /* 0x0000003c06097227 */ /* 0x000fe400078e00ff */
[----:B------:R-:W-:Y:S02]  /*12f0*/  STL [R1+0xb08], R15 ;  /* 0x000b080f01007387 */ /* 0x000fe40000100800 */
[----:B------:R-:W-:Y:S01]  /*1300*/  IMAD.MOV R9, RZ, RZ, -R9 ;  /* 0x000000ffff097224 */ /* 0x000fe200078e0a09 */
[----:B0-----:R-:W-:Y:S01]  /*1310*/  LOP3.LUT R66, R0, 0x102, RZ, 0xfc, !PT ;  /* 0x0000010200427812 */ /* 0x001fe200078efcff */
[----:B------:R0:W-:Y:S01]  /*1320*/  STL [R1+0xb0c], R14 ;  /* 0x000b0c0e01007387 */ /* 0x0001e20000100800 */
[C---:B------:R-:W-:Y:S01]  /*1330*/  IMAD R61, R5.reuse, R8, R61 ;  /* 0x00000008053d7224 */ /* 0x040fe200078e023d */
[C---:B--2---:R-:W-:Y:S01]  /*1340*/  LOP3.LUT R3, R2.reuse, 0x2e, R90, 0xfe, !PT ;  /* 0x0000002e02037812 */ /* 0x044fe200078efe5a */
[----:B------:R-:W-:Y:S01]  /*1350*/  IMAD R60, R5, R9, R60 ;  /* 0x00000009053c7224 */ /* 0x000fe200078e023c */
[----:B------:R2:W-:Y:S01]  /*1360*/  STL [R1+0xb10], R13 ;  /* 0x000b100d01007387 */ /* 0x0005e20000100800 */
[----:B------:R-:W-:-:S02]  /*1370*/  LOP3.LUT R9, R2, 0x32, R90, 0xfe, !PT ;  /* 0x0000003202097812 */ /* 0x000fc400078efe5a */
[----:B------:R-:W-:Y:S01]  /*1380*/  LOP3.LUT R8, R2, 0x34, R90, 0xfe, !PT ;  /* 0x0000003402087812 */ /* 0x000fe200078efe5a */
[----:B------:R3:W-:Y:S01]  /*1390*/  STL [R1+0xb14], R7 ;  /* 0x000b140701007387 */ /* 0x0007e20000100800 */
[----:B------:R-:W-:Y:S02]  /*13a0*/  IABS R58, R9 ;  /* 0x00000009003a7213 */ /* 0x000fe40000000000 */
[----:B------:R-:W-:Y:S01]  /*13b0*/  IABS R57, R8 ;  /* 0x0000000800397213 */ /* 0x000fe20000000000 */
[----:B------:R4:W-:Y:S01]  /*13c0*/  STL [R1+0xb18], R3 ;  /* 0x000b180301007387 */ /* 0x0009e20000100800 */
[----:B0-----:R-:W-:Y:S02]  /*13d0*/  LOP3.LUT R14, R0, 0x50, RZ, 0xfc, !PT ;  /* 0x00000050000e7812 */ /* 0x001fe400078efcff */
[----:B--2---:R-:W-:Y:S02]  /*13e0*/  IABS R13, R3 ;  /* 0x00000003000d7213 */ /* 0x004fe40000000000 */
[----:B------:R-:W-:Y:S01]  /*13f0*/  IABS R47, R14 ;  /* 0x0000000e002f7213 */ /* 0x000fe20000000000 */
[----:B---3--:R-:W-:Y:S01]  /*1400*/  IMAD.HI.U32 R7, R6, R62, RZ ;  /* 0x0000003e06077227 */ /* 0x008fe200078e00ff */
[----:B------:R-:W-:-:S03]  /*1410*/  IABS R82, R66 ;  /* 0x0000004200527213 */ /* 0x000fc60000000000 */
[----:B----4-:R-:W-:-:S04]  /*1420*/  IMAD.HI.U32 R3, R6, R11, RZ ;  /* 0x0000000b06037227 */ /* 0x010fc800078e00ff */
[----:B------:R-:W-:Y:S02]  /*1430*/  IMAD.MOV R12, RZ, RZ, -R3 ;  /* 0x000000ffff0c7224 */ /* 0x000fe400078e0a03 */
[----:B------:R-:W-:-:S04]  /*1440*/  IMAD.HI.U32 R10, R6, R13, RZ ;  /* 0x0000000d060a7227 */ /* 0x000fc800078e00ff */
[----:B------:R-:W-:Y:S01]  /*1450*/  IMAD R3, R5, R12, R11 ;  /* 0x0000000c05037224 */ /* 0x000fe200078e020b */
[----:B------:R-:W-:Y:S01]  /*1460*/  LOP3.LUT R11, R2, 0x30, R90, 0xfe, !PT ;  /* 0x00000030020b7812 */ /* 0x000fe200078efe5a */
[----:B------:R-:W-:Y:S02]  /*1470*/  IMAD.MOV R10, RZ, RZ, -R10 ;  /* 0x000000ffff0a7224 */ /* 0x000fe400078e0a0a */
[----:B------:R-:W-:Y:S01]  /*1480*/  IMAD.MOV R7, RZ, RZ, -R7 ;  /* 0x000000ffff077224 */ /* 0x000fe200078e0a07 */
[----:B------:R0:W-:Y:S01]  /*1490*/  STL [R1+0x3e0], R3 ;  /* 0x0003e00301007387 */ /* 0x0001e20000100800 */
[----:B------:R-:W-:Y:S01]  /*14a0*/  IABS R59, R11 ;  /* 0x0000000b003b7213 */ /* 0x000fe20000000000 */
[----:B------:R-:W-:-:S04]  /*14b0*/  IMAD.HI.U32 R83, R6, R82, RZ ;  /* 0x0000005206537227 */ /* 0x000fc800078e00ff */
[C---:B------:R-:W-:Y:S01]  /*14c0*/  IMAD R62, R5.reuse, R7, R62 ;  /* 0x00000007053e7224 */ /* 0x040fe200078e023e */
[----:B------:R-:W-:Y:S01]  /*14d0*/  LOP3.LUT R7, R2, 0x36, R90, 0xfe, !PT ;  /* 0x0000003602077812 */ /* 0x000fe200078efe5a */
[----:B------:R-:W-:Y:S02]  /*14e0*/  IMAD.MOV R83, RZ, RZ, -R83 ;  /* 0x000000ffff537224 */ /* 0x000fe400078e0a53 */
[----:B0-----:R-:W-:Y:S01]  /*14f0*/  IMAD R3, R5, R10, R13 ;  /* 0x0000000a05037224 */ /* 0x001fe200078e020d */
[----:B------:R-:W-:-:S04]  /*1500*/  LOP3.LUT R13, R0, 0x44, RZ, 0xfc, !PT ;  /* 0x00000044000d7812 */ /* 0x000fc800078efcff */
[----:B------:R0:W-:Y:S01]  /*1510*/  STL [R1+0x3e4], R3 ;  /* 0x0003e40301007387 */ /* 0x0001e20000100800 */
[----:B------:R-:W-:-:S03]  /*1520*/  IABS R51, R13 ;  /* 0x0000000d00337213 */ /* 0x000fc60000000000 */
[----:B------:R2:W-:Y:S04]  /*1530*/  STL [R1+0xb1c], R11 ;  /* 0x000b1c0b01007387 */ /* 0x0005e80000100800 */
[----:B------:R3:W-:Y:S01]  /*1540*/  STL [R1+0xb20], R9 ;  /* 0x000b200901007387 */ /* 0x0007e20000100800 */
[----:B0-----:R-:W-:-:S03]  /*1550*/  LOP3.LUT R3, R2, 0x38, R90, 0xfe, !PT ;  /* 0x0000003802037812 */ /* 0x001fc600078efe5a */
[----:B------:R0:W-:Y:S01]  /*1560*/  STL [R1+0xb24], R8 ;  /* 0x000b240801007387 */ /* 0x0001e20000100800 */
[----:B--2---:R-:W-:-:S03]  /*1570*/  IABS R11, R7 ;  /* 0x00000007000b7213 */ /* 0x004fc60000000000 */
[----:B------:R2:W-:Y:S01]  /*1580*/  STL [R1+0xb28], R7 ;  /* 0x000b280701007387 */ /* 0x0005e20000100800 */
[----:B------:R-:W-:Y:S01]  /*1590*/  IABS R56, R3 ;  /* 0x0000000300387213 */ /* 0x000fe20000000000 */
[C---:B---3--:R-:W-:Y:S02]  /*15a0*/  IMAD.HI.U32 R9, R6.reuse, R11, RZ ;  /* 0x0000000b06097227 */ /* 0x048fe400078e00ff */
[----:B------:R3:W-:Y:S02]  /*15b0*/  STL [R1+0xb2c], R3 ;  /* 0x000b2c0301007387 */ /* 0x0007e40000100800 */
[----:B0-----:R-:W-:-:S04]  /*15c0*/  IMAD.HI.U32 R8, R6, R57, RZ ;  /* 0x0000003906087227 */ /* 0x001fc800078e00ff */
[----:B--2---:R-:W-:-:S04]  /*15d0*/  IMAD.HI.U32 R7, R6, R58, RZ ;  /* 0x0000003a06077227 */ /* 0x004fc800078e00ff */
[----:B---3--:R-:W-:-:S04]  /*15e0*/  IMAD.HI.U32 R3, R6, R59, RZ ;  /* 0x0000003b06037227 */ /* 0x008fc800078e00ff */
[----:B------:R-:W-:Y:S02]  /*15f0*/  IMAD.MOV R7, RZ, RZ, -R7 ;  /* 0x000000ffff077224 */ /* 0x000fe400078e0a07 */
[----:B------:R-:W-:Y:S01]  /*1600*/  IMAD.MOV R12, RZ, RZ, -R9 ;  /* 0x000000ffff0c7224 */ /* 0x000fe200078e0a09 */
[----:B------:R-:W-:Y:S01]  /*1610*/  LOP3.LUT R9, R2, 0x3a, R90, 0xfe, !PT ;  /* 0x0000003a02097812 */ /* 0x000fe200078efe5a */
[----:B------:R-:W-:Y:S02]  /*1620*/  IMAD.MOV R10, RZ, RZ, -R3 ;  /* 0x000000ffff0a7224 */ /* 0x000fe400078e0a03 */
[----:B------:R-:W-:Y:S01]  /*1630*/  IMAD.HI.U32 R3, R6, R56, RZ ;  /* 0x0000003806037227 */ /* 0x000fe200078e00ff */
[----:B------:R-:W-:-:S03]  /*1640*/  IABS R55, R9 ;  /* 0x0000000900377213 */ /* 0x000fc60000000000 */
[C---:B------:R-:W-:Y:S02]  /*1650*/  IMAD R58, R5.reuse, R7, R58 ;  /* 0x00000007053a7224 */ /* 0x040fe400078e023a */
[----:B------:R-:W-:Y:S02]  /*1660*/  IMAD.MOV R8, RZ, RZ, -R8 ;  /* 0x000000ffff087224 */ /* 0x000fe400078e0a08 */
[C---:B------:R-:W-:Y:S01]  /*1670*/  IMAD R7, R5.reuse, R12, R11 ;  /* 0x0000000c05077224 */ /* 0x040fe200078e020b */
[C---:B------:R-:W-:Y:S01]  /*1680*/  LOP3.LUT R12, R0.reuse, 0x46, RZ, 0xfc, !PT ;  /* 0x00000046000c7812 */ /* 0x040fe200078efcff */
[----:B------:R-:W-:Y:S01]  /*1690*/  IMAD.MOV R3, RZ, RZ, -R3 ;  /* 0x000000ffff037224 */ /* 0x000fe200078e0a03 */
[----:B------:R-:W-:Y:S01]  /*16a0*/  LOP3.LUT R11, R0, 0x48, RZ, 0xfc, !PT ;  /* 0x00000048000b7812 */ /* 0x000fe200078efcff */
[C---:B------:R-:W-:Y:S01]  /*16b0*/  IMAD R57, R5.reuse, R8, R57 ;  /* 0x0000000805397224 */ /* 0x040fe200078e0239 */
[----:B------:R-:W-:Y:S01]  /*16c0*/  LOP3.LUT R8, R2, 0x3c, R90, 0xfe, !PT ;  /* 0x0000003c02087812 */ /* 0x000fe200078efe5a */
[----:B------:R0:W-:Y:S01]  /*16d0*/  STL [R1+0x400], R7 ;  /* 0x0004000701007387 */ /* 0x0001e20000100800 */
[C---:B------:R-:W-:Y:S01]  /*16e0*/  IMAD R56, R5.reuse, R3, R56 ;  /* 0x0000000305387224 */ /* 0x040fe200078e0238 */
[----:B------:R-:W-:Y:S01]  /*16f0*/  LOP3.LUT R3, R0, 0x40, RZ, 0xfc, !PT ;  /* 0x0000004000037812 */ /* 0x000fe200078efcff */
[----:B------:R-:W-:Y:S01]  /*1700*/  IMAD R59, R5, R10, R59 ;  /* 0x0000000a053b7224 */ /* 0x000fe200078e023b */
[----:B------:R-:W-:Y:S01]  /*1710*/  STL [R1+0xb30], R9 ;  /* 0x000b300901007387 */ /* 0x000fe20000100800 */
[----:B------:R-:W-:-:S02]  /*1720*/  IABS R54, R8 ;  /* 0x0000000800367213 */ /* 0x000fc40000000000 */
[----:B------:R-:W-:Y:S01]  /*1730*/  IABS R53, R3 ;  /* 0x0000000300357213 */ /* 0x000fe20000000000 */
[----:B------:R2:W-:Y:S01]  /*1740*/  STL [R1+0xb34], R8 ;  /* 0x000b340801007387 */ /* 0x0005e20000100800 */
[----:B------:R-:W-:Y:S02]  /*1750*/  IABS R50, R11 ;  /* 0x0000000b00327213 */ /* 0x000fe40000000000 */
[----:B0-----:R-:W-:Y:S01]  /*1760*/  LOP3.LUT R7, R2, 0x3e, R90, 0xfe, !PT ;  /* 0x0000003e02077812 */ /* 0x001fe200078efe5a */
[----:B------:R-:W-:Y:S01]  /*1770*/  IMAD R90, R90, UR6, RZ ;  /* 0x000000065a5a7c24 */ /* 0x000fe2000f8e02ff */
[----:B------:R-:W-:Y:S02]  /*1780*/  LOP3.LUT R2, R0, 0x42, RZ, 0xfc, !PT ;  /* 0x0000004200027812 */ /* 0x000fe400078efcff */
[----:B------:R-:W-:Y:S01]  /*1790*/  IABS R10, R7 ;  /* 0x00000007000a7213 */ /* 0x000fe20000000000 */
[----:B------:R0:W-:Y:S01]  /*17a0*/  STL [R1+0xb38], R7 ;  /* 0x000b380701007387 */ /* 0x0001e20000100800 */
[----:B------:R-:W-:Y:S01]  /*17b0*/  IABS R52, R2 ;  /* 0x0000000200347213 */ /* 0x000fe20000000000 */
[----:B--2---:R-:W-:-:S02]  /*17c0*/  IMAD.HI.U32 R8, R6, R53, RZ ;  /* 0x0000003506087227 */ /* 0x004fc400078e00ff */
[----:B------:R2:W-:Y:S02]  /*17d0*/  STL [R1+0xb3c], R3 ;  /* 0x000b3c0301007387 */ /* 0x0005e40000100800 */
[C---:B------:R-:W-:Y:S02]  /*17e0*/  IMAD.HI.U32 R9, R6.reuse, R52, RZ ;  /* 0x0000003406097227 */ /* 0x040fe400078e00ff */
[----:B------:R3:W-:Y:S02]  /*17f0*/  STL [R1+0xbbc], R2 ;  /* 0x000bbc0201007387 */ /* 0x0007e40000100800 */
[----:B0-----:R-:W-:-:S04]  /*1800*/  IMAD.HI.U32 R7, R6, R10, RZ ;  /* 0x0000000a06077227 */ /* 0x001fc800078e00ff */
[----:B------:R-:W-:Y:S02]  /*1810*/  IMAD.MOV R7, RZ, RZ, -R7 ;  /* 0x000000ffff077224 */ /* 0x000fe400078e0a07 */
[----:B--2---:R-:W-:-:S04]  /*1820*/  IMAD.HI.U32 R3, R6, R54, RZ ;  /* 0x0000003606037227 */ /* 0x004fc800078e00ff */
[----:B---3--:R-:W-:-:S04]  /*1830*/  IMAD.HI.U32 R2, R6, R55, RZ ;  /* 0x0000003706027227 */ /* 0x008fc800078e00ff */
[----:B------:R-:W-:Y:S02]  /*1840*/  IMAD.MOV R2, RZ, RZ, -R2 ;  /* 0x000000ffff027224 */ /* 0x000fe400078e0a02 */
[----:B------:R-:W-:Y:S02]  /*1850*/  IMAD.MOV R3, RZ, RZ, -R3 ;  /* 0x000000ffff037224 */ /* 0x000fe400078e0a03 */
[C---:B------:R-:W-:Y:S02]  /*1860*/  IMAD R55, R5.reuse, R2, R55 ;  /* 0x0000000205377224 */ /* 0x040fe400078e0237 */
[C---:B------:R-:W-:Y:S01]  /*1870*/  IMAD R2, R5.reuse, R7, R10 ;  /* 0x0000000705027224 */ /* 0x040fe200078e020a */
[----:B------:R-:W-:Y:S01]  /*1880*/  IABS R7, R12 ;  /* 0x0000000c00077213 */ /* 0x000fe20000000000 */
[----:B------:R-:W-:Y:S01]  /*1890*/  IMAD R54, R5, R3, R54 ;  /* 0x0000000305367224 */ /* 0x000fe200078e0236 */
[----:B------:R-:W-:Y:S01]  /*18a0*/  LOP3.LUT R3, R0, 0x4a, RZ, 0xfc, !PT ;  /* 0x0000004a00037812 */ /* 0x000fe200078efcff */
[----:B------:R-:W-:Y:S01]  /*18b0*/  IMAD.MOV R8, RZ, RZ, -R8 ;  /* 0x000000ffff087224 */ /* 0x000fe200078e0a08 */
[----:B------:R0:W-:Y:S01]  /*18c0*/  STL [R1+0x404], R2 ;  /* 0x0004040201007387 */ /* 0x0001e20000100800 */
[----:B------:R-:W-:Y:S01]  /*18d0*/  IMAD.HI.U32 R10, R6, R7, RZ ;  /* 0x00000007060a7227 */ /* 0x000fe200078e00ff */
[----:B------:R-:W-:-:S02]  /*18e0*/  IABS R49, R3 ;  /* 0x0000000300317213 */ /* 0x000fc40000000000 */
[----:B------:R2:W-:Y:S01]  /*18f0*/  STL [R1+0xc34], R13 ;  /* 0x000c340d01007387 */ /* 0x0005e20000100800 */
[----:B------:R-:W-:Y:S02]  /*1900*/  IMAD.MOV R10, RZ, RZ, -R10 ;  /* 0x000000ffff0a7224 */ /* 0x000fe400078e0a0a */
[----:B------:R-:W-:Y:S01]  /*1910*/  IMAD.MOV R9, RZ, RZ, -R9 ;  /* 0x000000ffff097224 */ /* 0x000fe200078e0a09 */
[----:B------:R3:W-:Y:S01]  /*1920*/  STL [R1+0xc50], R12 ;  /* 0x000c500c01007387 */ /* 0x0007e20000100800 */
[C---:B------:R-:W-:Y:S01]  /*1930*/  IMAD R7, R5.reuse, R10, R7 ;  /* 0x0000000a05077224 */ /* 0x040fe200078e0207 */
[----:B0-----:R-:W-:Y:S01]  /*1940*/  LOP3.LUT R2, R0, 0x4c, RZ, 0xfc, !PT ;  /* 0x0000004c00027812 */ /* 0x001fe200078efcff */
[C---:B------:R-:W-:Y:S01]  /*1950*/  IMAD R53, R5.reuse, R8, R53 ;  /* 0x0000000805357224 */ /* 0x040fe200078e0235 */
[----:B------:R0:W-:Y:S01]  /*1960*/  STL [R1+0xca4], R11 ;  /* 0x000ca40b01007387 */ /* 0x0001e20000100800 */
[----:B------:R-:W-:Y:S01]  /*1970*/  IMAD R52, R5, R9, R52 ;  /* 0x0000000905347224 */ /* 0x000fe200078e0234 */
[----:B------:R-:W-:Y:S01]  /*1980*/  IABS R48, R2 ;  /* 0x0000000200307213 */ /* 0x000fe20000000000 */
[----:B------:R-:W-:Y:S01]  /*1990*/  IMAD.HI.U32 R8, R6, R49, RZ ;  /* 0x0000003106087227 */ /* 0x000fe200078e00ff */
[----:B------:R4:W-:Y:S01]  /*19a0*/  STL [R1+0xd70], R3 ;  /* 0x000d700301007387 */ /* 0x0009e20000100800 */
[----:B--2---:R-:W-:-:S02]  /*19b0*/  LOP3.LUT R13, R0, 0x52, RZ, 0xfc, !PT ;  /* 0x00000052000d7812 */ /* 0x004fc400078efcff */
[----:B---3--:R-:W-:Y:S01]  /*19c0*/  IMAD.HI.U32 R12, R6, R51, RZ ;  /* 0x00000033060c7227 */ /* 0x008fe200078e00ff */
[----:B------:R2:W-:Y:S01]  /*19d0*/  STL [R1+0xd84], R2 ;  /* 0x000d840201007387 */ /* 0x0005e20000100800 */
[C---:B------:R-:W-:Y:S02]  /*19e0*/  LOP3.LUT R9, R0.reuse, 0x56, RZ, 0xfc, !PT ;  /* 0x0000005600097812 */ /* 0x040fe400078efcff */
[----:B------:R-:W-:Y:S01]  /*19f0*/  IMAD.MOV R12, RZ, RZ, -R12 ;  /* 0x000000ffff0c7224 */ /* 0x000fe200078e0a0c */
[----:B0-----:R-:W-:Y:S01]  /*1a00*/  LOP3.LUT R11, R0, 0x4e, RZ, 0xfc, !PT ;  /* 0x0000004e000b7812 */ /* 0x001fe200078efcff */
[----:B------:R-:W-:Y:S01]  /*1a10*/  STL [R1+0x420], R7 ;  /* 0x0004200701007387 */ /* 0x000fe20000100800 */
[C---:B----4-:R-:W-:Y:S01]  /*1a20*/  IMAD.HI.U32 R3, R6.reuse, R50, RZ ;  /* 0x0000003206037227 */ /* 0x050fe200078e00ff */
[----:B------:R-:W-:Y:S02]  /*1a30*/  IABS R46, R13 ;  /* 0x0000000d002e7213 */ /* 0x000fe40000000000 */
[----:B------:R0:W-:Y:S01]  /*1a40*/  STL [R1+0xda8], R11 ;  /* 0x000da80b01007387 */ /* 0x0001e20000100800 */
[----:B--2---:R-:W-:-:S03]  /*1a50*/  IMAD.HI.U32 R2, R6, R48, RZ ;  /* 0x0000003006027227 */ /* 0x004fc600078e00ff */
[----:B------:R-:W-:Y:S01]  /*1a60*/  STL [R1+0xdd4], R14 ;  /* 0x000dd40e01007387 */ /* 0x000fe20000100800 */
[C---:B------:R-:W-:Y:S01]  /*1a70*/  IMAD R51, R5.reuse, R12, R51 ;  /* 0x0000000c05337224 */ /* 0x040fe200078e0233 */
[C---:B------:R-:W-:Y:S01]  /*1a80*/  LOP3.LUT R12, R0.reuse, 0x54, RZ, 0xfc, !PT ;  /* 0x00000054000c7812 */ /* 0x040fe200078efcff */
[----:B------:R-:W-:Y:S01]  /*1a90*/  IMAD.MOV R2, RZ, RZ, -R2 ;  /* 0x000000ffff027224 */ /* 0x000fe200078e0a02 */
[----:B------:R2:W-:Y:S01]  /*1aa0*/  STL [R1+0xde4], R13 ;  /* 0x000de40d01007387 */ /* 0x0005e20000100800 */
[----:B------:R-:W-:Y:S01]  /*1ab0*/  IMAD.MOV R8, RZ, RZ, -R8 ;  /* 0x000000ffff087224 */ /* 0x000fe200078e0a08 */
[----:B0-----:R-:W-:Y:S01]  /*1ac0*/  IABS R11, R11 ;  /* 0x0000000b000b7213 */ /* 0x001fe20000000000 */
[C---:B------:R-:W-:Y:S01]  /*1ad0*/  IMAD R48, R5.reuse, R2, R48 ;  /* 0x0000000205307224 */ /* 0x040fe200078e0230 */
[----:B------:R0:W-:Y:S01]  /*1ae0*/  STL [R1+0xe04], R12 ;  /* 0x000e040c01007387 */ /* 0x0001e20000100800 */
[----:B------:R-:W-:Y:S01]  /*1af0*/  IABS R7, R12 ;  /* 0x0000000c00077213 */ /* 0x000fe20000000000 */
[----:B------:R-:W-:Y:S01]  /*1b00*/  IMAD.MOV R3, RZ, RZ, -R3 ;  /* 0x000000ffff037224 */ /* 0x000fe200078e0a03 */
[----:B------:R-:W-:Y:S01]  /*1b10*/  IABS R2, R9 ;  /* 0x0000000900027213 */ /* 0x000fe20000000000 */
[C---:B------:R-:W-:Y:S01]  /*1b20*/  IMAD R49, R5.reuse, R8, R49 ;  /* 0x0000000805317224 */ /* 0x040fe200078e0231 */
[----:B------:R3:W-:Y:S01]  /*1b30*/  STL [R1+0xe0c], R9 ;  /* 0x000e0c0901007387 */ /* 0x0007e20000100800 */
[----:B------:R-:W-:Y:S01]  /*1b40*/  IMAD R50, R5, R3, R50 ;  /* 0x0000000305327224 */ /* 0x000fe200078e0232 */
[----:B--2---:R-:W-:Y:S01]  /*1b50*/  LOP3.LUT R13, R0, 0x70, RZ, 0xfc, !PT ;  /* 0x00000070000d7812 */ /* 0x004fe200078efcff */
[----:B------:R-:W-:-:S03]  /*1b60*/  IMAD.HI.U32 R8, R6, R7, RZ ;  /* 0x0000000706087227 */ /* 0x000fc600078e00ff */
[----:B------:R-:W-:Y:S01]  /*1b70*/  IABS R39, R13 ;  /* 0x0000000d00277213 */ /* 0x000fe20000000000 */
[----:B0-----:R-:W-:-:S04]  /*1b80*/  IMAD.HI.U32 R12, R6, R11, RZ ;  /* 0x0000000b060c7227 */ /* 0x001fc800078e00ff */
[----:B------:R-:W-:Y:S02]  /*1b90*/  IMAD.MOV R12, RZ, RZ, -R12 ;  /* 0x000000ffff0c7224 */ /* 0x000fe400078e0a0c */
[----:B------:R-:W-:-:S04]  /*1ba0*/  IMAD.HI.U32 R3, R6, R2, RZ ;  /* 0x0000000206037227 */ /* 0x000fc800078e00ff */
[----:B------:R-:W-:-:S04]  /*1bb0*/  IMAD.HI.U32 R10, R6, R47, RZ ;  /* 0x0000002f060a7227 */ /* 0x000fc800078e00ff */
[----:B------:R-:W-:Y:S02]  /*1bc0*/  IMAD.MOV R8, RZ, RZ, -R8 ;  /* 0x000000ffff087224 */ /* 0x000fe400078e0a08 */
[----:B------:R-:W-:Y:S01]  /*1bd0*/  IMAD R11, R5, R12, R11 ;  /* 0x0000000c050b7224 */ /* 0x000fe200078e020b */
[----:B------:R-:W-:Y:S01]  /*1be0*/  LOP3.LUT R12, R0, 0x62, RZ, 0xfc, !PT ;  /* 0x00000062000c7812 */ /* 0x000fe200078efcff */
[----:B------:R-:W-:Y:S02]  /*1bf0*/  IMAD.MOV R3, RZ, RZ, -R3 ;  /* 0x000000ffff037224 */ /* 0x000fe400078e0a03 */
[----:B---3--:R-:W-:Y:S01]  /*1c00*/  IMAD.HI.U32 R9, R6, R46, RZ ;  /* 0x0000002e06097227 */ /* 0x008fe200078e00ff */
[----:B------:R0:W-:Y:S01]  /*1c10*/  STL [R1+0x424], R11 ;  /* 0x0004240b01007387 */ /* 0x0001e20000100800 */
[----:B------:R-:W-:Y:S02]  /*1c20*/  IABS R42, R12 ;  /* 0x0000000c002a7213 */ /* 0x000fe40000000000 */
[----:B------:R-:W-:-:S02]  /*1c30*/  IMAD.MOV R10, RZ, RZ, -R10 ;  /* 0x000000ffff0a7224 */ /* 0x000fc400078e0a0a */
[C---:B------:R-:W-:Y:S01]  /*1c40*/  IMAD R7, R5.reuse, R8, R7 ;  /* 0x0000000805077224 */ /* 0x040fe200078e0207 */
[C---:B------:R-:W-:Y:S01]  /*1c50*/  LOP3.LUT R8, R0.reuse, 0x5c, RZ, 0xfc, !PT ;  /* 0x0000005c00087812 */ /* 0x040fe200078efcff */
[C---:B------:R-:W-:Y:S02]  /*1c60*/  IMAD R2, R5.reuse, R3, R2 ;  /* 0x0000000305027224 */ /* 0x040fe400078e0202 */
[----:B------:R-:W-:Y:S01]  /*1c70*/  IMAD.MOV R9, RZ, RZ, -R9 ;  /* 0x000000ffff097224 */ /* 0x000fe200078e0a09 */
[C---:B0-----:R-:W-:Y:S01]  /*1c80*/  LOP3.LUT R11, R0.reuse, 0x58, RZ, 0xfc, !PT ;  /* 0x00000058000b7812 */ /* 0x041fe200078efcff */
[C---:B------:R-:W-:Y:S01]  /*1c90*/  IMAD R47, R5.reuse, R10, R47 ;  /* 0x0000000a052f7224 */ /* 0x040fe200078e022f */
[C---:B------:R-:W-:Y:S01]  /*1ca0*/  LOP3.LUT R10, R0.reuse, 0x5a, RZ, 0xfc, !PT ;  /* 0x0000005a000a7812 */ /* 0x040fe200078efcff */
[----:B------:R0:W-:Y:S01]  /*1cb0*/  STL [R1+0x220], R7 ;  /* 0x0002200701007387 */ /* 0x0001e20000100800 */
[----:B------:R-:W-:Y:S01]  /*1cc0*/  IMAD R46, R5, R9, R46 ;  /* 0x00000009052e7224 */ /* 0x000fe200078e022e */
[----:B------:R-:W-:-:S02]  /*1cd0*/  LOP3.LUT R9, R0, 0x5e, RZ, 0xfc, !PT ;  /* 0x0000005e00097812 */ /* 0x000fc400078efcff */
[----:B------:R-:W-:Y:S01]  /*1ce0*/  STL [R1+0x440], R2 ;  /* 0x0004400201007387 */ /* 0x000fe20000100800 */
[----:B------:R-:W-:Y:S02]  /*1cf0*/  IABS R45, R11 ;  /* 0x0000000b002d7213 */ /* 0x000fe40000000000 */
[----:B------:R-:W-:Y:S01]  /*1d00*/  IABS R3, R9 ;  /* 0x0000000900037213 */ /* 0x000fe20000000000 */
[----:B------:R2:W-:Y:S01]  /*1d10*/  STL [R1+0xdb0], R11 ;  /* 0x000db00b01007387 */ /* 0x0005e20000100800 */
[----:B------:R-:W-:Y:S02]  /*1d20*/  IABS R44, R10 ;  /* 0x0000000a002c7213 */ /* 0x000fe40000000000 */
[----:B0-----:R-:W-:Y:S01]  /*1d30*/  LOP3.LUT R7, R0, 0x60, RZ, 0xfc, !PT ;  /* 0x0000006000077812 */ /* 0x001fe200078efcff */
[----:B------:R0:W-:Y:S03]  /*1d40*/  STL [R1+0xddc], R10 ;  /* 0x000ddc0a01007387 */ /* 0x0001e60000100800 */
[----:B------:R-:W-:Y:S01]  /*1d50*/  IABS R43, R7 ;  /* 0x00000007002b7213 */ /* 0x000fe20000000000 */
[----:B------:R3:W-:Y:S01]  /*1d60*/  STL [R1+0xdf0], R8 ;  /* 0x000df00801007387 */ /* 0x0007e20000100800 */
[----:B--2---:R-:W-:-:S03]  /*1d70*/  IMAD.HI.U32 R11, R6, R45, RZ ;  /* 0x0000002d060b7227 */ /* 0x004fc600078e00ff */
[----:B------:R2:W-:Y:S01]  /*1d80*/  STL [R1+0xdfc], R9 ;  /* 0x000dfc0901007387 */ /* 0x0005e20000100800 */
[----:B0-----:R-:W-:-:S03]  /*1d90*/  IMAD.HI.U32 R10, R6, R44, RZ ;  /* 0x0000002c060a7227 */ /* 0x001fc600078e00ff */
[----:B------:R0:W-:Y:S01]  /*1da0*/  STL [R1+0xe08], R7 ;  /* 0x000e080701007387 */ /* 0x0001e20000100800 */
[----:B---3--:R-:W-:Y:S01]  /*1db0*/  IABS R8, R8 ;  /* 0x0000000800087213 */ /* 0x008fe20000000000 */
[----:B------:R-:W-:Y:S02]  /*1dc0*/  IMAD.MOV R11, RZ, RZ, -R11 ;  /* 0x000000ffff0b7224 */ /* 0x000fe400078e0a0b */
[----:B------:R-:W-:Y:S02]  /*1dd0*/  IMAD.MOV R10, RZ, RZ, -R10 ;  /* 0x000000ffff0a7224 */ /* 0x000fe400078e0a0a */
[----:B--2---:R-:W-:-:S04]  /*1de0*/  IMAD.HI.U32 R9, R6, R8, RZ ;  /* 0x0000000806097227 */ /* 0x004fc800078e00ff */
[----:B0-----:R-:W-:-:S04]  /*1df0*/  IMAD.HI.U32 R7, R6, R3, RZ ;  /* 0x0000000306077227 */ /* 0x001fc800078e00ff */
[----:B------:R-:W-:Y:S02]  /*1e00*/  IMAD.MOV R9, RZ, RZ, -R9 ;  /* 0x000000ffff097224 */ /* 0x000fe400078e0a09 */
[----:B------:R-:W-:Y:S02]  /*1e10*/  IMAD.MOV R7, RZ, RZ, -R7 ;  /* 0x000000ffff077224 */ /* 0x000fe400078e0a07 */
[C---:B------:R-:W-:Y:S01]  /*1e20*/  IMAD R8, R5.reuse, R9, R8 ;  /* 0x0000000905087224 */ /* 0x040fe200078e0208 */
[C---:B------:R-:W-:Y:S01]  /*1e30*/  LOP3.LUT R9, R0.reuse, 0x64, RZ, 0xfc, !PT ;  /* 0x0000006400097812 */ /* 0x040fe200078efcff */
[C---:B------:R-:W-:Y:S02]  /*1e40*/  IMAD R3, R5.reuse, R7, R3 ;  /* 0x0000000705037224 */ /* 0x040fe400078e0203 */
[C---:B------:R-:W-:Y:S01]  /*1e50*/  IMAD R45, R5.reuse, R11, R45 ;  /* 0x0000000b052d7224 */ /* 0x040fe200078e022d */
[----:B------:R0:W-:Y:S01]  /*1e60*/  STL [R1+0x224], R8 ;  /* 0x0002240801007387 */ /* 0x0001e20000100800 */
[----:B------:R-:W-:Y:S01]  /*1e70*/  IMAD R44, R5, R10, R44 ;  /* 0x0000000a052c7224 */ /* 0x000fe200078e022c */
[----:B------:R-:W-:Y:S01]  /*1e80*/  LOP3.LUT R11, R0, 0x66, RZ, 0xfc, !PT ;  /* 0x00000066000b7812 */ /* 0x000fe200078efcff */
[----:B------:R-:W-:Y:S01]  /*1e90*/  IMAD.HI.U32 R2, R6, R43, RZ ;  /* 0x0000002b06027227 */ /* 0x000fe200078e00ff */
[----:B------:R2:W-:Y:S01]  /*1ea0*/  STL [R1+0x464], R3 ;  /* 0x0004640301007387 */ /* 0x0005e20000100800 */
[----:B------:R-:W-:-:S02]  /*1eb0*/  LOP3.LUT R10, R0, 0x68, RZ, 0xfc, !PT ;  /* 0x00000068000a7812 */ /* 0x000fc400078efcff */
[----:B------:R-:W-:Y:S01]  /*1ec0*/  IABS R7, R11 ;  /* 0x0000000b00077213 */ /* 0x000fe20000000000 */
[----:B------:R3:W-:Y:S01]  /*1ed0*/  STL [R1+0xda4], R12 ;  /* 0x000da40c01007387 */ /* 0x0007e20000100800 */
[----:B------:R-:W-:Y:S01]  /*1ee0*/  IABS R41, R10 ;  /* 0x0000000a00297213 */ /* 0x000fe20000000000 */
[----:B------:R-:W-:Y:S01]  /*1ef0*/  IMAD.MOV R2, RZ, RZ, -R2 ;  /* 0x000000ffff027224 */ /* 0x000fe200078e0a02 */
[----:B0-----:R-:W-:Y:S01]  /*1f00*/  LOP3.LUT R8, R0, 0x6a, RZ, 0xfc, !PT ;  /* 0x0000006a00087812 */ /* 0x001fe200078efcff */
[----:B------:R0:W-:Y:S02]  /*1f10*/  STL [R1+0xdb8], R9 ;  /* 0x000db80901007387 */ /* 0x0001e40000100800 */
[----:B------:R-:W-:Y:S01]  /*1f20*/  IMAD R43, R5, R2, R43 ;  /* 0x00000002052b7224 */ /* 0x000fe200078e022b */
[----:B------:R-:W-:Y:S01]  /*1f30*/  IABS R40, R8 ;  /* 0x0000000800287213 */ /* 0x000fe20000000000 */
[----:B------:R4:W-:Y:S01]  /*1f40*/  STL [R1+0xde0], R11 ;  /* 0x000de00b01007387 */ /* 0x0009e20000100800 */
[----:B--2---:R-:W-:Y:S01]  /*1f50*/  IMAD.HI.U32 R3, R6, R41, RZ ;  /* 0x0000002906037227 */ /* 0x004fe200078e00ff */
[----:B---3--:R-:W-:-:S02]  /*1f60*/  LOP3.LUT R12, R0, 0x72, RZ, 0xfc, !PT ;  /* 0x00000072000c7812 */ /* 0x008fc400078efcff */
[----:B------:R2:W-:Y:S01]  /*1f70*/  STL [R1+0xdf4], R10 ;  /* 0x000df40a01007387 */ /* 0x0005e20000100800 */
[C---:B------:R-:W-:Y:S01]  /*1f80*/  IMAD.HI.U32 R2, R6.reuse, R40, RZ ;  /* 0x0000002806027227 */ /* 0x040fe200078e00ff */
[----:B0-----:R-:W-:Y:S02]  /*1f90*/  IABS R9, R9 ;  /* 0x0000000900097213 */ /* 0x001fe40000000000 */
[----:B------:R0:W-:Y:S01]  /*1fa0*/  STL [R1+0xe00], R8 ;  /* 0x000e000801007387 */ /* 0x0001e20000100800 */
[----:B------:R-:W-:Y:S01]  /*1fb0*/  IMAD.MOV R2, RZ, RZ, -R2 ;  /* 0x000000ffff027224 */ /* 0x000fe200078e0a02 */
[----:B------:R-:W-:Y:S01]  /*1fc0*/  IABS R38, R12 ;  /* 0x0000000c00267213 */ /* 0x000fe20000000000 */
[----:B----4-:R-:W-:-:S04]  /*1fd0*/  IMAD.HI.U32 R11, R6, R42, RZ ;  /* 0x0000002a060b7227 */ /* 0x010fc800078e00ff */
[----:B--2---:R-:W-:-:S04]  /*1fe0*/  IMAD.HI.U32 R10, R6, R9, RZ ;  /* 0x00000009060a7227 */ /* 0x004fc800078e00ff */
[----:B0-----:R-:W-:-:S04]  /*1ff0*/  IMAD.HI.U32 R8, R6, R7, RZ ;  /* 0x0000000706087227 */ /* 0x001fc800078e00ff */
[----:B------:R-:W-:Y:S02]  /*2000*/  IMAD.MOV R10, RZ, RZ, -R10 ;  /* 0x000000ffff0a7224 */ /* 0x000fe400078e0a0a */
[----:B------:R-:W-:Y:S02]  /*2010*/  IMAD.MOV R11, RZ, RZ, -R11 ;  /* 0x000000ffff0b7224 */ /* 0x000fe400078e0a0b */
[----:B------:R-:W-:Y:S02]  /*2020*/  IMAD.MOV R8, RZ, RZ, -R8 ;  /* 0x000000ffff087224 */ /* 0x000fe400078e0a08 */
[C---:B------:R-:W-:Y:S01]  /*2030*/  IMAD R9, R5.reuse, R10, R9 ;  /* 0x0000000a05097224 */ /* 0x040fe200078e0209 */
[C---:B------:R-:W-:Y:S01]  /*2040*/  LOP3.LUT R10, R0.reuse, 0x74, RZ, 0xfc, !PT ;  /* 0x00000074000a7812 */ /* 0x040fe200078efcff */
[C---:B------:R-:W-:Y:S01]  /*2050*/  IMAD R42, R5.reuse, R11, R42 ;  /* 0x0000000b052a7224 */ /* 0x040fe200078e022a */
[----:B------:R-:W-:Y:S01]  /*2060*/  LOP3.LUT R11, R0, 0x6c, RZ, 0xfc, !PT ;  /* 0x0000006c000b7812 */ /* 0x000fe200078efcff */
[C---:B------:R-:W-:Y:S01]  /*2070*/  IMAD R7, R5.reuse, R8, R7 ;  /* 0x0000000805077224 */ /* 0x040fe200078e0207 */
[----:B------:R0:W-:Y:S01]  /*2080*/  STL [R1+0x228], R9 ;  /* 0x0002280901007387 */ /* 0x0001e20000100800 */
[----:B------:R-:W-:Y:S01]  /*2090*/  IMAD R40, R5, R2, R40 ;  /* 0x0000000205287224 */ /* 0x000fe200078e0228 */
[----:B------:R-:W-:Y:S01]  /*20a0*/  IABS R2, R10 ;  /* 0x0000000a00027213 */ /* 0x000fe20000000000 */
[----:B------:R-:W-:Y:S01]  /*20b0*/  IMAD.MOV R3, RZ, RZ, -R3 ;  /* 0x000000ffff037224 */ /* 0x000fe200078e0a03 */
[----:B------:R2:W-:Y:S01]  /*20c0*/  STL [R1+0x4a0], R7 ;  /* 0x0004a00701007387 */ /* 0x0005e20000100800 */
[----:B------:R-:W-:-:S03]  /*20d0*/  IMAD.HI.U32 R8, R6, R39, RZ ;  /* 0x0000002706087227 */ /* 0x000fc600078e00ff */
[----:B------:R3:W-:Y:S01]  /*20e0*/  STL [R1+0xda0], R11 ;  /* 0x000da00b01007387 */ /* 0x0007e20000100800 */
[----:B------:R-:W-:Y:S01]  /*20f0*/  IMAD R41, R5, R3, R41 ;  /* 0x0000000305297224 */ /* 0x000fe200078e0229 */
[----:B0-----:R-:W-:Y:S01]  /*2100*/  LOP3.LUT R9, R0, 0x6e, RZ, 0xfc, !PT ;  /* 0x0000006e00097812 */ /* 0x001fe200078efcff */
[----:B------:R-:W-:-:S04]  /*2110*/  IMAD.HI.U32 R3, R6, R2, RZ ;  /* 0x0000000206037227 */ /* 0x000fc800078e00ff */
[----:B------:R0:W-:Y:S01]  /*2120*/  STL [R1+0xdac], R9 ;  /* 0x000dac0901007387 */ /* 0x0001e20000100800 */
[----:B--2---:R-:W-:Y:S01]  /*2130*/  IMAD.HI.U32 R7, R6, R38, RZ ;  /* 0x0000002606077227 */ /* 0x004fe200078e00ff */
[----:B---3--:R-:W-:Y:S02]  /*2140*/  IABS R11, R11 ;  /* 0x0000000b000b7213 */ /* 0x008fe40000000000 */
[----:B------:R-:W-:Y:S01]  /*2150*/  STL [R1+0xdc4], R13 ;  /* 0x000dc40d01007387 */ /* 0x000fe20000100800 */
[----:B------:R-:W-:Y:S02]  /*2160*/  IMAD.MOV R3, RZ, RZ, -R3 ;  /* 0x000000ffff037224 */ /* 0x000fe400078e0a03 */
[----:B------:R-:W-:Y:S01]  /*2170*/  IMAD.MOV R7, RZ, RZ, -R7 ;  /* 0x000000ffff077224 */ /* 0x000fe200078e0a07 */
[----:B------:R2:W-:Y:S01]  /*2180*/  STL [R1+0xde8], R12 ;  /* 0x000de80c01007387 */ /* 0x0005e20000100800 */
[C---:B------:R-:W-:Y:S01]  /*2190*/  IMAD R2, R5.reuse, R3, R2 ;  /* 0x0000000305027224 */ /* 0x040fe200078e0202 */
[----:B0-----:R-:W-:Y:S01]  /*21a0*/  IABS R9, R9 ;  /* 0x0000000900097213 */ /* 0x001fe20000000000 */
[----:B------:R-:W-:Y:S01]  /*21b0*/  IMAD.MOV R8, RZ, RZ, -R8 ;  /* 0x000000ffff087224 */ /* 0x000fe200078e0a08 */
[----:B------:R0:W-:Y:S01]  /*21c0*/  STL [R1+0xdf8], R10 ;  /* 0x000df80a01007387 */ /* 0x0001e20000100800 */
[C---:B------:R-:W-:Y:S01]  /*21d0*/  IMAD R38, R5.reuse, R7, R38 ;  /* 0x0000000705267224 */ /* 0x040fe200078e0226 */
[C---:B------:R-:W-:Y:S01]  /*21e0*/  LOP3.LUT R7, R0.reuse, 0x7c, RZ, 0xfc, !PT ;  /* 0x0000007c00077812 */ /* 0x040fe200078efcff */
[----:B------:R-:W-:Y:S01]  /*21f0*/  IMAD R39, R5, R8, R39 ;  /* 0x0000000805277224 */ /* 0x000fe200078e0227 */
[----:B------:R-:W-:Y:S01]  /*2200*/  LOP3.LUT R8, R0, 0x7e, RZ, 0xfc, !PT ;  /* 0x0000007e00087812 */ /* 0x000fe200078efcff */
[----:B--2---:R-:W-:Y:S01]  /*2210*/  IMAD.HI.U32 R12, R6, R11, RZ ;  /* 0x0000000b060c7227 */ /* 0x004fe200078e00ff */
[----:B------:R-:W-:-:S03]  /*2220*/  LOP3.LUT R13, R0, 0x98, RZ, 0xfc, !PT ;  /* 0x00000098000d7812 */ /* 0x000fc600078efcff */
[----:B0-----:R-:W-:Y:S01]  /*2230*/  IMAD.HI.U32 R10, R6, R9, RZ ;  /* 0x00000009060a7227 */ /* 0x001fe200078e00ff */
[----:B------:R-:W-:-:S03]  /*2240*/  IABS R28, R13 ;  /* 0x0000000d001c7213 */ /* 0x000fc60000000000 */
[----:B------:R-:W-:Y:S02]  /*2250*/  IMAD.MOV R12, RZ, RZ, -R12 ;  /* 0x000000ffff0c7224 */ /* 0x000fe400078e0a0c */
[----:B------:R-:W-:Y:S02]  /*2260*/  IMAD.MOV R10, RZ, RZ, -R10 ;  /* 0x000000ffff0a7224 */ /* 0x000fe400078e0a0a */
[C---:B------:R-:W-:Y:S02]  /*2270*/  IMAD R11, R5.reuse, R12, R11 ;  /* 0x0000000c050b7224 */ /* 0x040fe400078e020b */
[----:B------:R-:W-:Y:S01]  /*2280*/  IMAD R9, R5, R10, R9 ;  /* 0x0000000a05097224 */ /* 0x000fe200078e0209 */
[----:B------:R-:W-:Y:S02]  /*2290*/  LOP3.LUT R10, R0, 0x78, RZ, 0xfc, !PT ;  /* 0x00000078000a7812 */ /* 0x000fe400078efcff */
[----:B------:R0:W-:Y:S02]  /*22a0*/  STL [R1+0x23c], R11 ;  /* 0x00023c0b01007387 */ /* 0x0001e40000100800 */
[----:B------:R-:W-:-:S02]  /*22b0*/  IABS R37, R10 ;  /* 0x0000000a00257213 */ /* 0x000fc40000000000 */
[----:B------:R2:W-:Y:S04]  /*22c0*/  STL [R1+0x4e0], R9 ;  /* 0x0004e00901007387 */ /* 0x0005e80000100800 */
[----:B------:R3:W-:Y:S01]  /*22d0*/  STL [R1+0x240], R2 ;  /* 0x0002400201007387 */ /* 0x0007e20000100800 */
[C---:B0-----:R-:W-:Y:S02]  /*22e0*/  LOP3.LUT R11, R0.reuse, 0x76, RZ, 0xfc, !PT ;  /* 0x00000076000b7812 */ /* 0x041fe400078efcff */
[----:B--2---:R-:W-:-:S03]  /*22f0*/  LOP3.LUT R9, R0, 0x7a, RZ, 0xfc, !PT ;  /* 0x0000007a00097812 */ /* 0x004fc600078efcff */
[----:B------:R0:W-:Y:S01]  /*2300*/  STL [R1+0xd80], R11 ;  /* 0x000d800b01007387 */ /* 0x0001e20000100800 */
[----:B---3--:R-:W-:-:S03]  /*2310*/  IABS R2, R8 ;  /* 0x0000000800027213 */ /* 0x008fc60000000000 */
[----:B------:R2:W-:Y:S01]  /*2320*/  STL [R1+0xe10], R10 ;  /* 0x000e100a01007387 */ /* 0x0005e20000100800 */
[----:B------:R-:W-:-:S03]  /*2330*/  IABS R36, R9 ;  /* 0x0000000900247213 */ /* 0x000fc60000000000 */
[----:B------:R-:W-:Y:S01]  /*2340*/  STL [R1+0xe14], R9 ;  /* 0x000e140901007387 */ /* 0x000fe20000100800 */
[C---:B------:R-:W-:Y:S01]  /*2350*/  IMAD.HI.U32 R3, R6.reuse, R2, RZ ;  /* 0x0000000206037227 */ /* 0x040fe200078e00ff */
[----:B0-----:R-:W-:Y:S02]  /*2360*/  IABS R11, R11 ;  /* 0x0000000b000b7213 */ /* 0x001fe40000000000 */
[----:B------:R0:W-:Y:S01]  /*2370*/  STL [R1+0xdd0], R7 ;  /* 0x000dd00701007387 */ /* 0x0001e20000100800 */
[----:B------:R-:W-:Y:S02]  /*2380*/  IMAD.MOV R3, RZ, RZ, -R3 ;  /* 0x000000ffff037224 */ /* 0x000fe400078e0a03 */
[----:B------:R-:W-:Y:S01]  /*2390*/  IMAD.HI.U32 R12, R6, R11, RZ ;  /* 0x0000000b060c7227 */ /* 0x000fe200078e00ff */
[----:B------:R3:W-:Y:S03]  /*23a0*/  STL [R1+0xdec], R8 ;  /* 0x000dec0801007387 */ /* 0x0007e60000100800 */
[----:B------:R-:W-:-:S02]  /*23b0*/  IMAD.MOV R12, RZ, RZ, -R12 ;  /* 0x000000ffff0c7224 */ /* 0x000fc400078e0a0c */
[----:B--2---:R-:W-:Y:S01]  /*23c0*/  IMAD.HI.U32 R10, R6, R37, RZ ;  /* 0x00000025060a7227 */ /* 0x004fe200078e00ff */
[----:B0-----:R-:W-:-:S03]  /*23d0*/  IABS R7, R7 ;  /* 0x0000000700077213 */ /* 0x001fc60000000000 */
[----:B------:R-:W-:Y:S01]  /*23e0*/  IMAD R11, R5, R12, R11 ;  /* 0x0000000c050b7224 */ /* 0x000fe200078e020b */
[----:B------:R-:W-:Y:S01]  /*23f0*/  LOP3.LUT R12, R0, 0x8a, RZ, 0xfc, !PT ;  /* 0x0000008a000c7812 */ /* 0x000fe200078efcff */
[----:B---3--:R-:W-:-:S03]  /*2400*/  IMAD.HI.U32 R8, R6, R7, RZ ;  /* 0x0000000706087227 */ /* 0x008fc600078e00ff */
[----:B------:R0:W-:Y:S01]  /*2410*/  STL [R1+0x524], R11 ;  /* 0x0005240b01007387 */ /* 0x0001e20000100800 */
[----:B------:R-:W-:Y:S01]  /*2420*/  IMAD.MOV R8, RZ, RZ, -R8 ;  /* 0x000000ffff087224 */ /* 0x000fe200078e0a08 */
[----:B------:R-:W-:Y:S01]  /*2430*/  IABS R33, R12 ;  /* 0x0000000c00217213 */ /* 0x000fe20000000000 */
[----:B------:R-:W-:-:S04]  /*2440*/  IMAD.HI.U32 R9, R6, R36, RZ ;  /* 0x0000002406097227 */ /* 0x000fc800078e00ff */
[----:B------:R-:W-:Y:S02]  /*2450*/  IMAD.MOV R10, RZ, RZ, -R10 ;  /* 0x000000ffff0a7224 */ /* 0x000fe400078e0a0a */
[C---:B------:R-:W-:Y:S01]  /*2460*/  IMAD R7, R5.reuse, R8, R7 ;  /* 0x0000000805077224 */ /* 0x040fe200078e0207 */
[C---:B0-----:R-:W-:Y:S01]  /*2470*/  LOP3.LUT R11, R0.reuse, 0x80, RZ, 0xfc, !PT ;  /* 0x00000080000b7812 */ /* 0x041fe200078efcff */
[C---:B------:R-:W-:Y:S01]  /*2480*/  IMAD R2, R5.reuse, R3, R2 ;  /* 0x0000000305027224 */ /* 0x040fe200078e0202 */
[C---:B------:R-:W-:Y:S01]  /*2490*/  LOP3.LUT R8, R0.reuse, 0x84, RZ, 0xfc, !PT ;  /* 0x0000008400087812 */ /* 0x040fe200078efcff */
[----:B------:R-:W-:Y:S01]  /*24a0*/  IMAD.MOV R9, RZ, RZ, -R9 ;  /* 0x000000ffff097224 */ /* 0x000fe200078e0a09 */
[----:B------:R0:W-:Y:S01]  /*24b0*/  STL [R1+0x244], R7 ;  /* 0x0002440701007387 */ /* 0x0001e20000100800 */
[C---:B------:R-:W-:Y:S01]  /*24c0*/  IMAD R37, R5.reuse, R10, R37 ;  /* 0x0000000a05257224 */ /* 0x040fe200078e0225 */
[C---:B------:R-:W-:Y:S01]  /*24d0*/  LOP3.LUT R10, R0.reuse, 0x82, RZ, 0xfc, !PT ;  /* 0x00000082000a7812 */ /* 0x040fe200078efcff */
[----:B------:R-:W-:Y:S01]  /*24e0*/  IMAD R36, R5, R9, R36 ;  /* 0x0000000905247224 */ /* 0x000fe200078e0224 */
[----:B------:R-:W-:Y:S01]  /*24f0*/  STL [R1+0x5a0], R2 ;  /* 0x0005a00201007387 */ /* 0x000fe20000100800 */
[----:B------:R-:W-:-:S02]  /*2500*/  LOP3.LUT R9, R0, 0x86, RZ, 0xfc, !PT ;  /* 0x0000008600097812 */ /* 0x000fc400078efcff */
[----:B------:R-:W-:Y:S01]  /*2510*/  IABS R35, R11 ;  /* 0x0000000b00237213 */ /* 0x000fe20000000000 */
[----:B------:R2:W-:Y:S01]  /*2520*/  STL [R1+0xd6c], R11 ;  /* 0x000d6c0b01007387 */ /* 0x0005e20000100800 */
[----:B------:R-:W-:Y:S02]  /*2530*/  IABS R3, R9 ;  /* 0x0000000900037213 */ /* 0x000fe40000000000 */
[----:B0-----:R-:W-:Y:S01]  /*2540*/  LOP3.LUT R7, R0, 0x88, RZ, 0xfc, !PT ;  /* 0x0000008800077812 */ /* 0x001fe200078efcff */
[----:B------:R0:W-:Y:S01]  /*2550*/  STL [R1+0xd8c], R10 ;  /* 0x000d8c0a01007387 */ /* 0x0001e20000100800 */
[----:B------:R-:W-:Y:S02]  /*2560*/  IABS R34, R10 ;  /* 0x0000000a00227213 */ /* 0x000fe40000000000 */
        /* <DEDUP_REMOVED lines=78> */
[----:B0-----:R-:W-:-:S04]  /*2a50*/  IMAD.HI.U32 R10, R6, R9, RZ ;  /* 0x00000009060a7227 */ /* 0x001fc800078e00ff */
[----:B------:R-:W-:Y:S02]  /*2a60*/  IMAD.MOV R12, RZ, RZ, -R12 ;  /* 0x000000ffff0c7224 */ /* 0x000fe400078e0a0c */
[----:B------:R-:W-:Y:S02]  /*2a70*/  IMAD.MOV R10, RZ, RZ, -R10 ;  /* 0x000000ffff0a7224 */ /* 0x000fe400078e0a0a */
[C---:B------:R-:W-:Y:S02]  /*2a80*/  IMAD R11, R5.reuse, R12, R11 ;  /* 0x0000000c050b7224 */ /* 0x040fe400078e020b */
[----:B------:R-:W-:Y:S01]  /*2a90*/  IMAD R9, R5, R10, R9 ;  /* 0x0000000a05097224 */ /* 0x000fe200078e0209 */
[C---:B------:R-:W-:Y:S02]  /*2aa0*/  LOP3.LUT R10, R0.reuse, 0x9e, RZ, 0xfc, !PT ;  /* 0x0000009e000a7812 */ /* 0x040fe400078efcff */
[----:B------:R0:W-:Y:S04]  /*2ab0*/  STL [R1+0x268], R11 ;  /* 0x0002680b01007387 */ /* 0x0001e80000100800 */
[----:B------:R2:W-:Y:S04]  /*2ac0*/  STL [R1+0x604], R9 ;  /* 0x0006040901007387 */ /* 0x0005e80000100800 */
[----:B------:R3:W-:Y:S01]  /*2ad0*/  STL [R1+0x284], R2 ;  /* 0x0002840201007387 */ /* 0x0007e20000100800 */
[----:B0-----:R-:W-:-:S03]  /*2ae0*/  LOP3.LUT R11, R0, 0xa0, RZ, 0xfc, !PT ;  /* 0x000000a0000b7812 */ /* 0x001fc600078efcff */
[----:B------:R0:W-:Y:S01]  /*2af0*/  STL [R1+0xd20], R10 ;  /* 0x000d200a01007387 */ /* 0x0001e20000100800 */
[----:B--2---:R-:W-:-:S03]  /*2b00*/  LOP3.LUT R9, R0, 0xa2, RZ, 0xfc, !PT ;  /* 0x000000a200097812 */ /* 0x004fc600078efcff */
[----:B------:R2:W-:Y:S01]  /*2b10*/  STL [R1+0xd3c], R11 ;  /* 0x000d3c0b01007387 */ /* 0x0005e20000100800 */
[----:B------:R-:W-:Y:S02]  /*2b20*/  IABS R26, R11 ;  /* 0x0000000b001a7213 */ /* 0x000fe40000000000 */
[----:B---3--:R-:W-:Y:S01]  /*2b30*/  IABS R2, R8 ;  /* 0x0000000800027213 */ /* 0x008fe20000000000 */
[----:B------:R-:W-:Y:S01]  /*2b40*/  STL [R1+0xd64], R9 ;  /* 0x000d640901007387 */ /* 0x000fe20000100800 */
[----:B------:R-:W-:Y:S01]  /*2b50*/  IABS R27, R9 ;  /* 0x00000009001b7213 */ /* 0x000fe20000000000 */
[C---:B------:R-:W-:Y:S01]  /*2b60*/  IMAD.HI.U32 R12, R6.reuse, R26, RZ ;  /* 0x0000001a060c7227 */ /* 0x040fe200078e00ff */
[----:B0-----:R-:W-:Y:S01]  /*2b70*/  IABS R10, R10 ;  /* 0x0000000a000a7213 */ /* 0x001fe20000000000 */
[----:B------:R0:W-:Y:S02]  /*2b80*/  STL [R1+0xd88], R7 ;  /* 0x000d880701007387 */ /* 0x0001e40000100800 */
[----:B------:R-:W-:-:S02]  /*2b90*/  IMAD.HI.U32 R3, R6, R2, RZ ;  /* 0x0000000206037227 */ /* 0x000fc400078e00ff */
[----:B------:R3:W-:Y:S02]  /*2ba0*/  STL [R1+0xd9c], R8 ;  /* 0x000d9c0801007387 */ /* 0x0007e40000100800 */
[----:B--2---:R-:W-:Y:S01]  /*2bb0*/  IMAD.HI.U32 R11, R6, R10, RZ ;  /* 0x0000000a060b7227 */ /* 0x004fe200078e00ff */
[----:B0-----:R-:W-:-:S03]  /*2bc0*/  IABS R7, R7 ;  /* 0x0000000700077213 */ /* 0x001fc60000000000 */
[----:B------:R-:W-:Y:S02]  /*2bd0*/  IMAD.MOV R11, RZ, RZ, -R11 ;  /* 0x000000ffff0b7224 */ /* 0x000fe400078e0a0b */
[----:B------:R-:W-:Y:S02]  /*2be0*/  IMAD.MOV R3, RZ, RZ, -R3 ;  /* 0x000000ffff037224 */ /* 0x000fe400078e0a03 */
[----:B---3--:R-:W-:-:S04]  /*2bf0*/  IMAD.HI.U32 R8, R6, R7, RZ ;  /* 0x0000000706087227 */ /* 0x008fc800078e00ff */
[----:B------:R-:W-:Y:S02]  /*2c00*/  IMAD.MOV R8, RZ, RZ, -R8 ;  /* 0x000000ffff087224 */ /* 0x000fe400078e0a08 */
[----:B------:R-:W-:Y:S01]  /*2c10*/  IMAD R10, R5, R11, R10 ;  /* 0x0000000b050a7224 */ /* 0x000fe200078e020a */
[----:B------:R-:W-:Y:S01]  /*2c20*/  LOP3.LUT R11, R0, 0xa8, RZ, 0xfc, !PT ;  /* 0x000000a8000b7812 */ /* 0x000fe200078efcff */
[----:B------:R-:W-:-:S03]  /*2c30*/  IMAD.HI.U32 R9, R6, R27, RZ ;  /* 0x0000001b06097227 */ /* 0x000fc600078e00ff */
[----:B------:R0:W-:Y:S01]  /*2c40*/  STL [R1+0x61c], R10 ;  /* 0x00061c0a01007387 */ /* 0x0001e20000100800 */
[C---:B------:R-:W-:Y:S01]  /*2c50*/  IMAD R7, R5.reuse, R8, R7 ;  /* 0x0000000805077224 */ /* 0x040fe200078e0207 */
[C---:B------:R-:W-:Y:S01]  /*2c60*/  LOP3.LUT R8, R0.reuse, 0xac, RZ, 0xfc, !PT ;  /* 0x000000ac00087812 */ /* 0x040fe200078efcff */
[C---:B------:R-:W-:Y:S01]  /*2c70*/  IMAD R2, R5.reuse, R3, R2 ;  /* 0x0000000305027224 */ /* 0x040fe200078e0202 */
[----:B------:R-:W-:Y:S01]  /*2c80*/  IABS R24, R11 ;  /* 0x0000000b00187213 */ /* 0x000fe20000000000 */
[----:B------:R-:W-:Y:S01]  /*2c90*/  IMAD.MOV R9, RZ, RZ, -R9 ;  /* 0x000000ffff097224 */ /* 0x000fe200078e0a09 */
[----:B------:R2:W-:Y:S01]  /*2ca0*/  STL [R1+0x288], R7 ;  /* 0x0002880701007387 */ /* 0x0005e20000100800 */
[----:B------:R-:W-:Y:S02]  /*2cb0*/  IMAD.MOV R12, RZ, RZ, -R12 ;  /* 0x000000ffff0c7224 */ /* 0x000fe400078e0a0c */
[C---:B------:R-:W-:Y:S01]  /*2cc0*/  IMAD R27, R5.reuse, R9, R27 ;  /* 0x00000009051b7224 */ /* 0x040fe200078e021b */
[C---:B0-----:R-:W-:Y:S01]  /*2cd0*/  LOP3.LUT R10, R0.reuse, 0xaa, RZ, 0xfc, !PT ;  /* 0x000000aa000a7812 */ /* 0x041fe200078efcff */
[----:B------:R0:W-:Y:S01]  /*2ce0*/  STL [R1+0x600], R2 ;  /* 0x0006000201007387 */ /* 0x0001e20000100800 */
[C---:B------:R-:W-:Y:S01]  /*2cf0*/  LOP3.LUT R9, R0.reuse, 0xae, RZ, 0xfc, !PT ;  /* 0x000000ae00097812 */ /* 0x040fe200078efcff */
[----:B------:R-:W-:Y:S01]  /*2d00*/  IMAD R26, R5, R12, R26 ;  /* 0x0000000c051a7224 */ /* 0x000fe200078e021a */
[----:B------:R-:W-:Y:S01]  /*2d10*/  IABS R25, R10 ;  /* 0x0000000a00197213 */ /* 0x000fe20000000000 */
[----:B------:R3:W-:Y:S01]  /*2d20*/  STL [R1+0xd1c], R11 ;  /* 0x000d1c0b01007387 */ /* 0x0007e20000100800 */
[----:B--2---:R-:W-:-:S02]  /*2d30*/  LOP3.LUT R7, R0, 0xb0, RZ, 0xfc, !PT ;  /* 0x000000b000077812 */ /* 0x004fc400078efcff */
[----:B------:R-:W-:Y:S01]  /*2d40*/  LOP3.LUT R12, R0, 0xb2, RZ, 0xfc, !PT ;  /* 0x000000b2000c7812 */ /* 0x000fe200078efcff */
[----:B------:R-:W-:Y:S01]  /*2d50*/  STL [R1+0xd28], R10 ;  /* 0x000d280a01007387 */ /* 0x000fe20000100800 */
[----:B------:R-:W-:Y:S02]  /*2d60*/  IABS R22, R7 ;  /* 0x0000000700167213 */ /* 0x000fe40000000000 */
[----:B0-----:R-:W-:Y:S01]  /*2d70*/  IABS R2, R9 ;  /* 0x0000000900027213 */ /* 0x001fe20000000000 */
[----:B------:R0:W-:Y:S01]  /*2d80*/  STL [R1+0xd48], R8 ;  /* 0x000d480801007387 */ /* 0x0001e20000100800 */
[----:B------:R-:W-:Y:S01]  /*2d90*/  IABS R23, R12 ;  /* 0x0000000c00177213 */ /* 0x000fe20000000000 */
[C---:B---3--:R-:W-:Y:S02]  /*2da0*/  IMAD.HI.U32 R11, R6.reuse, R24, RZ ;  /* 0x00000018060b7227 */ /* 0x048fe400078e00ff */
[----:B------:R2:W-:Y:S02]  /*2db0*/  STL [R1+0xd68], R9 ;  /* 0x000d680901007387 */ /* 0x0005e40000100800 */
[----:B------:R-:W-:-:S02]  /*2dc0*/  IMAD.HI.U32 R3, R6, R2, RZ ;  /* 0x0000000206037227 */ /* 0x000fc400078e00ff */
[----:B------:R3:W-:Y:S01]  /*2dd0*/  STL [R1+0xd90], R7 ;  /* 0x000d900701007387 */ /* 0x0007e20000100800 */
[----:B0-----:R-:W-:Y:S01]  /*2de0*/  IABS R8, R8 ;  /* 0x0000000800087213 */ /* 0x001fe20000000000 */
[----:B------:R-:W-:Y:S02]  /*2df0*/  IMAD.MOV R3, RZ, RZ, -R3 ;  /* 0x000000ffff037224 */ /* 0x000fe400078e0a03 */
[----:B------:R-:W-:-:S04]  /*2e00*/  IMAD.HI.U32 R10, R6, R25, RZ ;  /* 0x00000019060a7227 */ /* 0x000fc800078e00ff */
[----:B--2---:R-:W-:-:S04]  /*2e10*/  IMAD.HI.U32 R9, R6, R8, RZ ;  /* 0x0000000806097227 */ /* 0x004fc800078e00ff */
[----:B------:R-:W-:Y:S02]  /*2e20*/  IMAD.MOV R9, RZ, RZ, -R9 ;  /* 0x000000ffff097224 */ /* 0x000fe400078e0a09 */
[----:B------:R-:W-:Y:S02]  /*2e30*/  IMAD.MOV R11, RZ, RZ, -R11 ;  /* 0x000000ffff0b7224 */ /* 0x000fe400078e0a0b */
[C---:B------:R-:W-:Y:S01]  /*2e40*/  IMAD R8, R5.reuse, R9, R8 ;  /* 0x0000000905087224 */ /* 0x040fe200078e0208 */
[C---:B------:R-:W-:Y:S01]  /*2e50*/  LOP3.LUT R9, R0.reuse, 0xb4, RZ, 0xfc, !PT ;  /* 0x000000b400097812 */ /* 0x040fe200078efcff */
[C---:B------:R-:W-:Y:S02]  /*2e60*/  IMAD R2, R5.reuse, R3, R2 ;  /* 0x0000000305027224 */ /* 0x040fe400078e0202 */
[----:B------:R-:W-:Y:S01]  /*2e70*/  IMAD.MOV R10, RZ, RZ, -R10 ;  /* 0x000000ffff0a7224 */ /* 0x000fe200078e0a0a */
[----:B------:R0:W-:Y:S01]  /*2e80*/  STL [R1+0x2a4], R8 ;  /* 0x0002a40801007387 */ /* 0x0001e20000100800 */
[C---:B------:R-:W-:Y:S01]  /*2e90*/  IMAD R24, R5.reuse, R11, R24 ;  /* 0x0000000b05187224 */ /* 0x040fe200078e0218 */
[----:B------:R-:W-:Y:S01]  /*2ea0*/  LOP3.LUT R11, R0, 0xb6, RZ, 0xfc, !PT ;  /* 0x000000b6000b7812 */ /* 0x000fe200078efcff */
[----:B---3--:R-:W-:Y:S01]  /*2eb0*/  IMAD.HI.U32 R7, R6, R22, RZ ;  /* 0x0000001606077227 */ /* 0x008fe200078e00ff */
[----:B------:R-:W-:Y:S02]  /*2ec0*/  STL [R1+0x5e0], R2 ;  /* 0x0005e00201007387 */ /* 0x000fe40000100800 */
[----:B------:R-:W-:Y:S01]  /*2ed0*/  IABS R3, R11 ;  /* 0x0000000b00037213 */ /* 0x000fe20000000000 */
[C---:B------:R-:W-:Y:S01]  /*2ee0*/  IMAD R25, R5.reuse, R10, R25 ;  /* 0x0000000a05197224 */ /* 0x040fe200078e0219 */
[----:B------:R2:W-:Y:S01]  /*2ef0*/  STL [R1+0xcf8], R12 ;  /* 0x000cf80c01007387 */ /* 0x0005e20000100800 */
[C---:B------:R-:W-:Y:S01]  /*2f00*/  LOP3.LUT R10, R0.reuse, 0xb8, RZ, 0xfc, !PT ;  /* 0x000000b8000a7812 */ /* 0x040fe200078efcff */
[----:B------:R-:W-:Y:S01]  /*2f10*/  IMAD.MOV R7, RZ, RZ, -R7 ;  /* 0x000000ffff077224 */ /* 0x000fe200078e0a07 */
[----:B0-----:R-:W-:Y:S01]  /*2f20*/  LOP3.LUT R8, R0, 0xba, RZ, 0xfc, !PT ;  /* 0x000000ba00087812 */ /* 0x001fe200078efcff */
[----:B------:R0:W-:Y:S01]  /*2f30*/  STL [R1+0xd24], R9 ;  /* 0x000d240901007387 */ /* 0x0001e20000100800 */
[----:B------:R-:W-:Y:S01]  /*2f40*/  IABS R20, R10 ;  /* 0x0000000a00147213 */ /* 0x000fe20000000000 */
[----:B------:R-:W-:Y:S01]  /*2f50*/  IMAD R22, R5, R7, R22 ;  /* 0x0000000705167224 */ /* 0x000fe200078e0216 */
[----:B------:R-:W-:Y:S01]  /*2f60*/  IABS R21, R8 ;  /* 0x0000000800157213 */ /* 0x000fe20000000000 */
[----:B------:R3:W-:Y:S01]  /*2f70*/  STL [R1+0xd38], R11 ;  /* 0x000d380b01007387 */ /* 0x0007e20000100800 */
[----:B------:R-:W-:Y:S01]  /*2f80*/  IMAD.HI.U32 R7, R6, R3, RZ ;  /* 0x0000000306077227 */ /* 0x000fe200078e00ff */
[----:B--2---:R-:W-:-:S02]  /*2f90*/  LOP3.LUT R12, R0, 0xc0, RZ, 0xfc, !PT ;  /* 0x000000c0000c7812 */ /* 0x004fc400078efcff */
[----:B------:R2:W-:Y:S01]  /*2fa0*/  STL [R1+0xd54], R10 ;  /* 0x000d540a01007387 */ /* 0x0005e20000100800 */
[----:B------:R-:W-:Y:S01]  /*2fb0*/  IMAD.MOV R7, RZ, RZ, -R7 ;  /* 0x000000ffff077224 */ /* 0x000fe200078e0a07 */
[----:B0-----:R-:W-:Y:S01]  /*2fc0*/  IABS R9, R9 ;  /* 0x0000000900097213 */ /* 0x001fe20000000000 */
[C---:B------:R-:W-:Y:S01]  /*2fd0*/  IMAD.HI.U32 R2, R6.reuse, R21, RZ ;  /* 0x0000001506027227 */ /* 0x040fe200078e00ff */
[----:B------:R0:W-:Y:S01]  /*2fe0*/  STL [R1+0xd74], R8 ;  /* 0x000d740801007387 */ /* 0x0001e20000100800 */
[----:B------:R-:W-:Y:S02]  /*2ff0*/  IABS R18, R12 ;  /* 0x0000000c00127213 */ /* 0x000fe40000000000 */
[----:B---3--:R-:W-:-:S04]  /*3000*/  IMAD.HI.U32 R11, R6, R23, RZ ;  /* 0x00000017060b7227 */ /* 0x008fc800078e00ff */
[----:B--2---:R-:W-:-:S04]  /*3010*/  IMAD.HI.U32 R10, R6, R9, RZ ;  /* 0x00000009060a7227 */ /* 0x004fc800078e00ff */
[----:B------:R-:W-:Y:S02]  /*3020*/  IMAD.MOV R10, RZ, RZ, -R10 ;  /* 0x000000ffff0a7224 */ /* 0x000fe400078e0a0a */
[----:B------:R-:W-:Y:S02]  /*3030*/  IMAD.MOV R11, RZ, RZ, -R11 ;  /* 0x000000ffff0b7224 */ /* 0x000fe400078e0a0b */
[C---:B------:R-:W-:Y:S01]  /*3040*/  IMAD R9, R5.reuse, R10, R9 ;  /* 0x0000000a05097224 */ /* 0x040fe200078e0209 */
[C---:B------:R-:W-:Y:S01]  /*3050*/  LOP3.LUT R10, R0.reuse, 0xc2, RZ, 0xfc, !PT ;  /* 0x000000c2000a7812 */ /* 0x040fe200078efcff */
[C---:B------:R-:W-:Y:S01]  /*3060*/  IMAD R23, R5.reuse, R11, R23 ;  /* 0x0000000b05177224 */ /* 0x040fe200078e0217 */
[----:B------:R-:W-:Y:S01]  /*3070*/  LOP3.LUT R11, R0, 0xbc, RZ, 0xfc, !PT ;  /* 0x000000bc000b7812 */ /* 0x000fe200078efcff */
[----:B------:R-:W-:Y:S01]  /*3080*/  IMAD R3, R5, R7, R3 ;  /* 0x0000000705037224 */ /* 0x000fe200078e0203 */
[----:B------:R2:W-:Y:S01]  /*3090*/  STL [R1+0x2a8], R9 ;  /* 0x0002a80901007387 */ /* 0x0005e20000100800 */
[----:B0-----:R-:W-:Y:S01]  /*30a0*/  IMAD.HI.U32 R8, R6, R20, RZ ;  /* 0x0000001406087227 */ /* 0x001fe200078e00ff */
[----:B------:R-:W-:-:S02]  /*30b0*/  IABS R19, R10 ;  /* 0x0000000a00137213 */ /* 0x000fc40000000000 */
[----:B------:R-:W-:Y:S01]  /*30c0*/  STL [R1+0x5c4], R3 ;  /* 0x0005c40301007387 */ /* 0x000fe20000100800 */
[----:B------:R-:W-:Y:S02]  /*30d0*/  IMAD.MOV R8, RZ, RZ, -R8 ;  /* 0x000000ffff087224 */ /* 0x000fe400078e0a08 */
[----:B------:R-:W-:Y:S01]  /*30e0*/  IMAD.MOV R2, RZ, RZ, -R2 ;  /* 0x000000ffff027224 */ /* 0x000fe200078e0a02 */
[----:B------:R0:W-:Y:S01]  /*30f0*/  STL [R1+0xce4], R11 ;  /* 0x000ce40b01007387 */ /* 0x0001e20000100800 */
[C---:B------:R-:W-:Y:S01]  /*3100*/  IMAD R20, R5.reuse, R8, R20 ;  /* 0x0000000805147224 */ /* 0x040fe200078e0214 */
[----:B--2---:R-:W-:Y:S01]  /*3110*/  LOP3.LUT R9, R0, 0xc4, RZ, 0xfc, !PT ;  /* 0x000000c400097812 */ /* 0x004fe200078efcff */
[----:B------:R-:W-:Y:S01]  /*3120*/  IMAD R21, R5, R2, R21 ;  /* 0x0000000205157224 */ /* 0x000fe200078e0215 */
[----:B------:R-:W-:Y:S01]  /*3130*/  STL [R1+0xd00], R13 ;  /* 0x000d000d01007387 */ /* 0x000fe20000100800 */
[----:B------:R-:W-:Y:S01]  /*3140*/  IABS R8, R13 ;  /* 0x0000000d00087213 */ /* 0x000fe20000000000 */
[----:B------:R-:W-:Y:S01]  /*3150*/  IMAD.HI.U32 R7, R6, R19, RZ ;  /* 0x0000001306077227 */ /* 0x000fe200078e00ff */
[----:B------:R-:W-:Y:S01]  /*3160*/  IABS R2, R9 ;  /* 0x0000000900027213 */ /* 0x000fe20000000000 */
[----:B------:R2:W-:Y:S01]  /*3170*/  STL [R1+0xd34], R12 ;  /* 0x000d340c01007387 */ /* 0x0005e20000100800 */
[----:B0-----:R-:W-:Y:S01]  /*3180*/  IABS R11, R11 ;  /* 0x0000000b000b7213 */ /* 0x001fe20000000000 */
[----:B------:R-:W-:-:S02]  /*3190*/  IMAD.MOV R7, RZ, RZ, -R7 ;  /* 0x000000ffff077224 */ /* 0x000fc400078e0a07 */
[----:B------:R0:W-:Y:S01]  /*31a0*/  STL [R1+0xd44], R10 ;  /* 0x000d440a01007387 */ /* 0x0001e20000100800 */
[----:B------:R-:W-:-:S03]  /*31b0*/  IMAD.HI.U32 R3, R6, R2, RZ ;  /* 0x0000000206037227 */ /* 0x000fc600078e00ff */
[----:B------:R3:W-:Y:S01]  /*31c0*/  STL [R1+0xd58], R9 ;  /* 0x000d580901007387 */ /* 0x0007e20000100800 */
[----:B------:R-:W-:Y:S02]  /*31d0*/  IMAD.MOV R3, RZ, RZ, -R3 ;  /* 0x000000ffff037224 */ /* 0x000fe400078e0a03 */
[----:B--2---:R-:W-:-:S04]  /*31e0*/  IMAD.HI.U32 R12, R6, R11, RZ ;  /* 0x0000000b060c7227 */ /* 0x004fc800078e00ff */
[----:B------:R-:W-:Y:S02]  /*31f0*/  IMAD.MOV R12, RZ, RZ, -R12 ;  /* 0x000000ffff0c7224 */ /* 0x000fe400078e0a0c */
[----:B0-----:R-:W-:-:S04]  /*3200*/  IMAD.HI.U32 R10, R6, R18, RZ ;  /* 0x00000012060a7227 */ /* 0x001fc800078e00ff */
[----:B---3--:R-:W-:-:S04]  /*3210*/  IMAD.HI.U32 R9, R6, R8, RZ ;  /* 0x0000000806097227 */ /* 0x008fc800078e00ff */
[----:B------:R-:W-:Y:S02]  /*3220*/  IMAD.MOV R9, RZ, RZ, -R9 ;  /* 0x000000ffff097224 */ /* 0x000fe400078e0a09 */
[C---:B------:R-:W-:Y:S02]  /*3230*/  IMAD R11, R5.reuse, R12, R11 ;  /* 0x0000000c050b7224 */ /* 0x040fe400078e020b */
[----:B------:R-:W-:Y:S02]  /*3240*/  IMAD.MOV R10, RZ, RZ, -R10 ;  /* 0x000000ffff0a7224 */ /* 0x000fe400078e0a0a */
[C---:B------:R-:W-:Y:S01]  /*3250*/  IMAD R8, R5.reuse, R9, R8 ;  /* 0x0000000905087224 */ /* 0x040fe200078e0208 */
[----:B------:R0:W-:Y:S01]  /*3260*/  STL [R1+0x2c4], R11 ;  /* 0x0002c40b01007387 */ /* 0x0001e20000100800 */
[C---:B------:R-:W-:Y:S01]  /*3270*/  IMAD R2, R5.reuse, R3, R2 ;  /* 0x0000000305027224 */ /* 0x040fe200078e0202 */
[C---:B------:R-:W-:Y:S01]  /*3280*/  LOP3.LUT R9, R0.reuse, 0xca, RZ, 0xfc, !PT ;  /* 0x000000ca00097812 */ /* 0x040fe200078efcff */
[C---:B------:R-:W-:Y:S01]  /*3290*/  IMAD R18, R5.reuse, R10, R18 ;  /* 0x0000000a05127224 */ /* 0x040fe200078e0212 */
[C---:B------:R-:W-:Y:S01]  /*32a0*/  LOP3.LUT R10, R0.reuse, 0xc8, RZ, 0xfc, !PT ;  /* 0x000000c8000a7812 */ /* 0x040fe200078efcff */
[----:B------:R-:W-:Y:S01]  /*32b0*/  IMAD R19, R5, R7, R19 ;  /* 0x0000000705137224 */ /* 0x000fe200078e0213 */
[----:B------:R2:W-:Y:S01]  /*32c0*/  STL [R1+0x5c0], R8 ;  /* 0x0005c00801007387 */ /* 0x0005e20000100800 */
[----:B------:R-:W-:-:S02]  /*32d0*/  LOP3.LUT R7, R0, 0xcc, RZ, 0xfc, !PT ;  /* 0x000000cc00077812 */ /* 0x000fc400078efcff */
[----:B------:R-:W-:Y:S01]  /*32e0*/  IABS R16, R10 ;  /* 0x0000000a00107213 */ /* 0x000fe20000000000 */
[----:B------:R3:W-:Y:S01]  /*32f0*/  STL [R1+0x2c8], R2 ;  /* 0x0002c80201007387 */ /* 0x0007e20000100800 */
[----:B0-----:R-:W-:-:S03]  /*3300*/  LOP3.LUT R11, R0, 0xc6, RZ, 0xfc, !PT ;  /* 0x000000c6000b7812 */ /* 0x001fc600078efcff */
[----:B------:R-:W-:Y:S02]  /*3310*/  IMAD.HI.U32 R13, R6, R16, RZ ;  /* 0x00000010060d7227 */ /* 0x000fe400078e00ff */
[----:B------:R0:W-:Y:S01]  /*3320*/  STL [R1+0xcb8], R11 ;  /* 0x000cb80b01007387 */ /* 0x0001e20000100800 */
[----:B--2---:R-:W-:Y:S01]  /*3330*/  LOP3.LUT R8, R0, 0xce, RZ, 0xfc, !PT ;  /* 0x000000ce00087812 */ /* 0x004fe200078efcff */
[----:B------:R-:W-:Y:S02]  /*3340*/  IMAD.MOV R13, RZ, RZ, -R13 ;  /* 0x000000ffff0d7224 */ /* 0x000fe400078e0a0d */
[----:B------:R-:W-:Y:S01]  /*3350*/  STL [R1+0xcf0], R10 ;  /* 0x000cf00a01007387 */ /* 0x000fe20000100800 */
[----:B---3--:R-:W-:Y:S01]  /*3360*/  IABS R2, R8 ;  /* 0x0000000800027213 */ /* 0x008fe20000000000 */
[----:B------:R-:W-:Y:S02]  /*3370*/  IMAD R16, R5, R13, R16 ;  /* 0x0000000d05107224 */ /* 0x000fe400078e0210 */
[----:B------:R2:W-:Y:S01]  /*3380*/  STL [R1+0xd0c], R9 ;  /* 0x000d0c0901007387 */ /* 0x0005e20000100800 */
[----:B0-----:R-:W-:Y:S01]  /*3390*/  IABS R11, R11 ;  /* 0x0000000b000b7213 */ /* 0x001fe20000000000 */
[----:B------:R-:W-:-:S02]  /*33a0*/  IMAD.HI.U32 R3, R6, R2, RZ ;  /* 0x0000000206037227 */ /* 0x000fc400078e00ff */
[----:B------:R0:W-:Y:S02]  /*33b0*/  STL [R1+0xd40], R7 ;  /* 0x000d400701007387 */ /* 0x0001e40000100800 */
[C---:B------:R-:W-:Y:S02]  /*33c0*/  IMAD.HI.U32 R12, R6.reuse, R11, RZ ;  /* 0x0000000b060c7227 */ /* 0x040fe400078e00ff */
[----:B------:R3:W-:Y:S01]  /*33d0*/  STL [R1+0xd50], R8 ;  /* 0x000d500801007387 */ /* 0x0007e20000100800 */
[----:B--2---:R-:W-:Y:S01]  /*33e0*/  IABS R9, R9 ;  /* 0x0000000900097213 */ /* 0x004fe20000000000 */
[----:B------:R-:W-:Y:S02]  /*33f0*/  IMAD.MOV R12, RZ, RZ, -R12 ;  /* 0x000000ffff0c7224 */ /* 0x000fe400078e0a0c */
[----:B------:R-:W-:Y:S01]  /*3400*/  IMAD.MOV R3, RZ, RZ, -R3 ;  /* 0x000000ffff037224 */ /* 0x000fe200078e0a03 */
[----:B0-----:R-:W-:Y:S01]  /*3410*/  IABS R7, R7 ;  /* 0x0000000700077213 */ /* 0x001fe20000000000 */
[----:B------:R-:W-:-:S04]  /*3420*/  IMAD.HI.U32 R10, R6, R9, RZ ;  /* 0x00000009060a7227 */ /* 0x000fc800078e00ff */
[----:B---3--:R-:W-:-:S04]  /*3430*/  IMAD.HI.U32 R8, R6, R7, RZ ;  /* 0x0000000706087227 */ /* 0x008fc800078e00ff */
[----:B------:R-:W-:Y:S02]  /*3440*/  IMAD.MOV R10, RZ, RZ, -R10 ;  /* 0x000000ffff0a7224 */ /* 0x000fe400078e0a0a */
[----:B------:R-:W-:Y:S02]  /*3450*/  IMAD.MOV R8, RZ, RZ, -R8 ;  /* 0x000000ffff087224 */ /* 0x000fe400078e0a08 */
[C---:B------:R-:W-:Y:S02]  /*3460*/  IMAD R11, R5.reuse, R12, R11 ;  /* 0x0000000c050b7224 */ /* 0x040fe400078e020b */
[C---:B------:R-:W-:Y:S01]  /*3470*/  IMAD R9, R5.reuse, R10, R9 ;  /* 0x0000000a05097224 */ /* 0x040fe200078e0209 */
[C---:B------:R-:W-:Y:S01]  /*3480*/  LOP3.LUT R10, R0.reuse, 0xd2, RZ, 0xfc, !PT ;  /* 0x000000d2000a7812 */ /* 0x040fe200078efcff */
[C---:B------:R-:W-:Y:S01]  /*3490*/  IMAD R7, R5.reuse, R8, R7 ;  /* 0x0000000805077224 */ /* 0x040fe200078e0207 */
[----:B------:R0:W-:Y:S01]  /*34a0*/  STL [R1+0x560], R11 ;  /* 0x0005600b01007387 */ /* 0x0001e20000100800 */
[----:B------:R-:W-:Y:S01]  /*34b0*/  IMAD R2, R5, R3, R2 ;  /* 0x0000000305027224 */ /* 0x000fe200078e0202 */
[----:B------:R-:W-:-:S02]  /*34c0*/  LOP3.LUT R8, R0, 0xd4, RZ, 0xfc, !PT ;  /* 0x000000d400087812 */ /* 0x000fc400078efcff */
[----:B------:R2:W-:Y:S04]  /*34d0*/  STL [R1+0xe8], R9 ;  /* 0x0000e80901007387 */ /* 0x0005e80000100800 */
[----:B------:R3:W-:Y:S01]  /*34e0*/  STL [R1+0x324], R7 ;  /* 0x0003240701007387 */ /* 0x0007e20000100800 */
[----:B0-----:R-:W-:-:S03]  /*34f0*/  LOP3.LUT R11, R0, 0xd0, RZ, 0xfc, !PT ;  /* 0x000000d0000b7812 */ /* 0x001fc600078efcff */
[----:B------:R0:W-:Y:S01]  /*3500*/  STL [R1+0x564], R2 ;  /* 0x0005640201007387 */ /* 0x0001e20000100800 */
[----:B--2---:R-:W-:-:S03]  /*3510*/  LOP3.LUT R9, R0, 0xd6, RZ, 0xfc, !PT ;  /* 0x000000d600097812 */ /* 0x004fc600078efcff */
[----:B------:R-:W-:Y:S01]  /*3520*/  STL [R1+0xc94], R11 ;  /* 0x000c940b01007387 */ /* 0x000fe20000100800 */
[----:B------:R-:W-:Y:S02]  /*3530*/  IABS R17, R11 ;  /* 0x0000000b00117213 */ /* 0x000fe40000000000 */
[----:B---3--:R-:W-:Y:S01]  /*3540*/  LOP3.LUT R7, R0, 0xd8, RZ, 0xfc, !PT ;  /* 0x000000d800077812 */ /* 0x008fe200078efcff */
[----:B------:R2:W-:Y:S01]  /*3550*/  STL [R1+0xcc4], R10 ;  /* 0x000cc40a01007387 */ /* 0x0005e20000100800 */
[----:B0-----:R-:W-:Y:S01]  /*3560*/  IABS R2, R9 ;  /* 0x0000000900027213 */ /* 0x001fe20000000000 */
[C---:B------:R-:W-:Y:S02]  /*3570*/  IMAD.HI.U32 R12, R6.reuse, R17, RZ ;  /* 0x00000011060c7227 */ /* 0x040fe400078e00ff */
[----:B------:R0:W-:Y:S01]  /*3580*/  STL [R1+0xcf4], R8 ;  /* 0x000cf40801007387 */ /* 0x0001e20000100800 */
[----:B------:R-:W-:Y:S01]  /*3590*/  IABS R14, R7 ;  /* 0x00000007000e7213 */ /* 0x000fe20000000000 */
[----:B------:R-:W-:-:S02]  /*35a0*/  IMAD.HI.U32 R3, R6, R2, RZ ;  /* 0x0000000206037227 */ /* 0x000fc400078e00ff */
[----:B------:R3:W-:Y:S01]  /*35b0*/  STL [R1+0xd14], R9 ;  /* 0x000d140901007387 */ /* 0x0007e20000100800 */
[----:B--2---:R-:W-:Y:S01]  /*35c0*/  IABS R10, R10 ;  /* 0x0000000a000a7213 */ /* 0x004fe20000000000 */
[----:B------:R-:W-:Y:S02]  /*35d0*/  IMAD.MOV R12, RZ, RZ, -R12 ;  /* 0x000000ffff0c7224 */ /* 0x000fe400078e0a0c */
[----:B------:R2:W-:Y:S01]  /*35e0*/  STL [R1+0xd4c], R7 ;  /* 0x000d4c0701007387 */ /* 0x0005e20000100800 */
[----:B------:R-:W-:Y:S01]  /*35f0*/  IMAD.MOV R3, RZ, RZ, -R3 ;  /* 0x000000ffff037224 */ /* 0x000fe200078e0a03 */
[----:B0-----:R-:W-:Y:S01]  /*3600*/  IABS R8, R8 ;  /* 0x0000000800087213 */ /* 0x001fe20000000000 */
[----:B------:R-:W-:-:S04]  /*3610*/  IMAD.HI.U32 R11, R6, R10, RZ ;  /* 0x0000000a060b7227 */ /* 0x000fc800078e00ff */
[----:B---3--:R-:W-:-:S04]  /*3620*/  IMAD.HI.U32 R9, R6, R8, RZ ;  /* 0x0000000806097227 */ /* 0x008fc800078e00ff */
[----:B------:R-:W-:Y:S02]  /*3630*/  IMAD.MOV R11, RZ, RZ, -R11 ;  /* 0x000000ffff0b7224 */ /* 0x000fe400078e0a0b */
[----:B------:R-:W-:Y:S02]  /*3640*/  IMAD.MOV R9, RZ, RZ, -R9 ;  /* 0x000000ffff097224 */ /* 0x000fe400078e0a09 */
[C---:B------:R-:W-:Y:S01]  /*3650*/  IMAD R10, R5.reuse, R11, R10 ;  /* 0x0000000b050a7224 */ /* 0x040fe200078e020a */
[C---:B------:R-:W-:Y:S01]  /*3660*/  LOP3.LUT R11, R0.reuse, 0xdc, RZ, 0xfc, !PT ;  /* 0x000000dc000b7812 */ /* 0x040fe200078efcff */
[C---:B------:R-:W-:Y:S01]  /*3670*/  IMAD R8, R5.reuse, R9, R8 ;  /* 0x0000000905087224 */ /* 0x040fe200078e0208 */
[----:B------:R-:W-:Y:S01]  /*3680*/  LOP3.LUT R9, R0, 0xe2, RZ, 0xfc, !PT ;  /* 0x000000e200097812 */ /* 0x000fe200078efcff */
[----:B--2---:R-:W-:Y:S01]  /*3690*/  IMAD.HI.U32 R7, R6, R14, RZ ;  /* 0x0000000e06077227 */ /* 0x004fe200078e00ff */
[----:B------:R0:W-:Y:S03]  /*36a0*/  STL [R1+0x128], R10 ;  /* 0x0001280a01007387 */ /* 0x0001e60000100800 */
[C---:B------:R-:W-:Y:S01]  /*36b0*/  IMAD R17, R5.reuse, R12, R17 ;  /* 0x0000000c05117224 */ /* 0x040fe200078e0211 */
[----:B------:R-:W-:Y:S01]  /*36c0*/  LOP3.LUT R12, R0, 0xda, RZ, 0xfc, !PT ;  /* 0x000000da000c7812 */ /* 0x000fe200078efcff */
[----:B------:R-:W-:Y:S01]  /*36d0*/  IMAD R2, R5, R3, R2 ;  /* 0x0000000305027224 */ /* 0x000fe200078e0202 */
[----:B------:R2:W-:Y:S01]  /*36e0*/  STL [R1+0x308], R8 ;  /* 0x0003080801007387 */ /* 0x0005e20000100800 */
[----:B------:R-:W-:-:S03]  /*36f0*/  IMAD.MOV R7, RZ, RZ, -R7 ;  /* 0x000000ffff077224 */ /* 0x000fc600078e0a07 */
[----:B------:R3:W-:Y:S01]  /*3700*/  STL [R1+0x520], R2 ;  /* 0x0005200201007387 */ /* 0x0007e20000100800 */
[C---:B0-----:R-:W-:Y:S01]  /*3710*/  LOP3.LUT R10, R0.reuse, 0xe0, RZ, 0xfc, !PT ;  /* 0x000000e0000a7812 */ /* 0x041fe200078efcff */
[----:B------:R-:W-:Y:S01]  /*3720*/  IMAD R14, R5, R7, R14 ;  /* 0x00000007050e7224 */ /* 0x000fe200078e020e */
[----:B------:R-:W-:Y:S01]  /*3730*/  IABS R7, R11 ;  /* 0x0000000b00077213 */ /* 0x000fe20000000000 */
[----:B------:R0:W-:Y:S01]  /*3740*/  STL [R1+0xc84], R12 ;  /* 0x000c840c01007387 */ /* 0x0001e20000100800 */
[----:B------:R-:W-:Y:S02]  /*3750*/  IABS R15, R10 ;  /* 0x0000000a000f7213 */ /* 0x000fe40000000000 */
[----:B--2---:R-:W-:Y:S01]  /*3760*/  LOP3.LUT R8, R0, 0xde, RZ, 0xfc, !PT ;  /* 0x000000de00087812 */ /* 0x004fe200078efcff */
[----:B------:R-:W-:Y:S01]  /*3770*/  STL [R1+0xca0], R11 ;  /* 0x000ca00b01007387 */ /* 0x000fe20000100800 */
[----:B---3--:R-:W-:-:S03]  /*3780*/  IABS R2, R9 ;  /* 0x0000000900027213 */ /* 0x008fc60000000000 */
[----:B------:R2:W-:Y:S01]  /*3790*/  STL [R1+0xcd0], R8 ;  /* 0x000cd00801007387 */ /* 0x0005e20000100800 */
[----:B0-----:R-:W-:Y:S01]  /*37a0*/  IABS R12, R12 ;  /* 0x0000000c000c7213 */ /* 0x001fe20000000000 */
[C---:B------:R-:W-:Y:S02]  /*37b0*/  IMAD.HI.U32 R3, R6.reuse, R2, RZ ;  /* 0x0000000206037227 */ /* 0x040fe400078e00ff */
[----:B------:R0:W-:Y:S02]  /*37c0*/  STL [R1+0xcfc], R10 ;  /* 0x000cfc0a01007387 */ /* 0x0001e40000100800 */
[----:B------:R-:W-:Y:S02]  /*37d0*/  IMAD.HI.U32 R13, R6, R12, RZ ;  /* 0x0000000c060d7227 */ /* 0x000fe400078e00ff */
[----:B------:R3:W-:Y:S01]  /*37e0*/  STL [R1+0xd18], R9 ;  /* 0x000d180901007387 */ /* 0x0007e20000100800 */
[----:B--2---:R-:W-:Y:S01]  /*37f0*/  IABS R8, R8 ;  /* 0x0000000800087213 */ /* 0x004fe20000000000 */
[----:B------:R-:W-:-:S02]  /*3800*/  IMAD.MOV R13, RZ, RZ, -R13 ;  /* 0x000000ffff0d7224 */ /* 0x000fc400078e0a0d */
[----:B------:R-:W-:-:S04]  /*3810*/  IMAD.HI.U32 R11, R6, R15, RZ ;  /* 0x0000000f060b7227 */ /* 0x000fc800078e00ff */
[----:B0-----:R-:W-:-:S04]  /*3820*/  IMAD.HI.U32 R10, R6, R8, RZ ;  /* 0x00000008060a7227 */ /* 0x001fc800078e00ff */
[----:B---3--:R-:W-:-:S04]  /*3830*/  IMAD.HI.U32 R9, R6, R7, RZ ;  /* 0x0000000706097227 */ /* 0x008fc800078e00ff */
[----:B------:R-:W-:Y:S02]  /*3840*/  IMAD.MOV R9, RZ, RZ, -R9 ;  /* 0x000000ffff097224 */ /* 0x000fe400078e0a09 */
[----:B------:R-:W-:Y:S02]  /*3850*/  IMAD.MOV R10, RZ, RZ, -R10 ;  /* 0x000000ffff0a7224 */ /* 0x000fe400078e0a0a */
[C---:B------:R-:W-:Y:S02]  /*3860*/  IMAD R12, R5.reuse, R13, R12 ;  /* 0x0000000d050c7224 */ /* 0x040fe400078e020c */
[----:B------:R-:W-:Y:S02]  /*3870*/  IMAD.MOV R3, RZ, RZ, -R3 ;  /* 0x000000ffff037224 */ /* 0x000fe400078e0a03 */
[----:B------:R-:W-:Y:S01]  /*3880*/  IMAD R9, R5, R9, R7 ;  /* 0x0000000905097224 */ /* 0x000fe200078e0207 */
[----:B------:R0:W-:Y:S01]  /*3890*/  STL [R1+0x148], R12 ;  /* 0x0001480c01007387 */ /* 0x0001e20000100800 */
[----:B------:R-:W-:-:S02]  /*38a0*/  IMAD.MOV R11, RZ, RZ, -R11 ;  /* 0x000000ffff0b7224 */ /* 0x000fc400078e0a0b */
[C---:B------:R-:W-:Y:S01]  /*38b0*/  IMAD R7, R5.reuse, R10, R8 ;  /* 0x0000000a05077224 */ /* 0x040fe200078e0208 */
[----:B------:R2:W-:Y:S01]  /*38c0*/  STL [R1+0x2e8], R9 ;  /* 0x0002e80901007387 */ /* 0x0005e20000100800 */
[C---:B------:R-:W-:Y:S01]  /*38d0*/  IMAD R2, R5.reuse, R3, R2 ;  /* 0x0000000305027224 */ /* 0x040fe200078e0202 */
[C---:B------:R-:W-:Y:S01]  /*38e0*/  LOP3.LUT R10, R0.reuse, 0xe4, RZ, 0xfc, !PT ;  /* 0x000000e4000a7812 */ /* 0x040fe200078efcff */
[----:B------:R-:W-:Y:S01]  /*38f0*/  IMAD R15, R5, R11, R15 ;  /* 0x0000000b050f7224 */ /* 0x000fe200078e020f */
[----:B------:R3:W-:Y:S01]  /*3900*/  STL [R1+0x4e4], R7 ;  /* 0x0004e40701007387 */ /* 0x0007e20000100800 */
[C---:B------:R-:W-:Y:S02]  /*3910*/  LOP3.LUT R11, R0.reuse, 0xe8, RZ, 0xfc, !PT ;  /* 0x000000e8000b7812 */ /* 0x040fe400078efcff */
[----:B------:R-:W-:Y:S01]  /*3920*/  LOP3.LUT R8, R0, 0xec, RZ, 0xfc, !PT ;  /* 0x000000ec00087812 */ /* 0x000fe200078efcff */
[----:B------:R4:W-:Y:S01]  /*3930*/  STL [R1+0x1c4], R2 ;  /* 0x0001c40201007387 */ /* 0x0009e20000100800 */
[----:B0-----:R-:W-:-:S02]  /*3940*/  IABS R12, R11 ;  /* 0x0000000b000c7213 */ /* 0x001fc40000000000 */
[C---:B--2---:R-:W-:Y:S01]  /*3950*/  LOP3.LUT R9, R0.reuse, 0xe6, RZ, 0xfc, !PT ;  /* 0x000000e600097812 */ /* 0x044fe200078efcff */
[----:B------:R0:W-:Y:S01]  /*3960*/  STL [R1+0xc80], R10 ;  /* 0x000c800a01007387 */ /* 0x0001e20000100800 */
[----:B---3--:R-:W-:Y:S01]  /*3970*/  LOP3.LUT R7, R0, 0xea, RZ, 0xfc, !PT ;  /* 0x000000ea00077812 */ /* 0x008fe200078efcff */
[C---:B------:R-:W-:Y:S02]  /*3980*/  IMAD.HI.U32 R79, R6.reuse, R12, RZ ;  /* 0x0000000c064f7227 */ /* 0x040fe400078e00ff */
[----:B------:R2:W-:Y:S01]  /*3990*/  STL [R1+0xc90], R9 ;  /* 0x000c900901007387 */ /* 0x0005e20000100800 */
[----:B----4-:R-:W-:Y:S01]  /*39a0*/  IABS R2, R8 ;  /* 0x0000000800027213 */ /* 0x010fe20000000000 */
[----:B------:R-:W-:Y:S02]  /*39b0*/  IMAD.MOV R79, RZ, RZ, -R79 ;  /* 0x000000ffff4f7224 */ /* 0x000fe400078e0a4f */
[----:B------:R3:W-:Y:S01]  /*39c0*/  STL [R1+0xcb0], R11 ;  /* 0x000cb00b01007387 */ /* 0x0007e20000100800 */
[----:B0-----:R-:W-:Y:S01]  /*39d0*/  IABS R10, R10 ;  /* 0x0000000a000a7213 */ /* 0x001fe20000000000 */
[----:B------:R-:W-:-:S02]  /*39e0*/  IMAD.HI.U32 R3, R6, R2, RZ ;  /* 0x0000000206037227 */ /* 0x000fc400078e00ff */
[----:B------:R0:W-:Y:S01]  /*39f0*/  STL [R1+0xce0], R7 ;  /* 0x000ce00701007387 */ /* 0x0001e20000100800 */
[----:B--2---:R-:W-:Y:S01]  /*3a00*/  IABS R9, R9 ;  /* 0x0000000900097213 */ /* 0x004fe20000000000 */
[----:B------:R-:W-:Y:S02]  /*3a10*/  IMAD.MOV R3, RZ, RZ, -R3 ;  /* 0x000000ffff037224 */ /* 0x000fe400078e0a03 */
[----:B------:R2:W-:Y:S01]  /*3a20*/  STL [R1+0xd08], R8 ;  /* 0x000d080801007387 */ /* 0x0005e20000100800 */
[----:B------:R-:W-:Y:S02]  /*3a30*/  IMAD R12, R5, R79, R12 ;  /* 0x0000004f050c7224 */ /* 0x000fe400078e020c */
[----:B---3--:R-:W-:Y:S01]  /*3a40*/  IMAD.HI.U32 R11, R6, R10, RZ ;  /* 0x0000000a060b7227 */ /* 0x008fe200078e00ff */
[----:B0-----:R-:W-:-:S03]  /*3a50*/  IABS R7, R7 ;  /* 0x0000000700077213 */ /* 0x001fc60000000000 */
[----:B------:R-:W-:-:S04]  /*3a60*/  IMAD.HI.U32 R13, R6, R9, RZ ;  /* 0x00000009060d7227 */ /* 0x000fc800078e00ff */
[----:B--2---:R-:W-:-:S04]  /*3a70*/  IMAD.HI.U32 R8, R6, R7, RZ ;  /* 0x0000000706087227 */ /* 0x004fc800078e00ff */
[----:B------:R-:W-:Y:S02]  /*3a80*/  IMAD.MOV R11, RZ, RZ, -R11 ;  /* 0x000000ffff0b7224 */ /* 0x000fe400078e0a0b */
        /* <DEDUP_REMOVED lines=14> */
[----:B------:R2:W-:Y:S01]  /*3b70*/  STL [R1+0xc70], R11 ;  /* 0x000c700b01007387 */ /* 0x0005e20000100800 */
[----:B------:R-:W-:Y:S02]  /*3b80*/  IABS R13, R10 ;  /* 0x0000000a000d7213 */ /* 0x000fe40000000000 */
[----:B---3--:R-:W-:Y:S01]  /*3b90*/  LOP3.LUT R7, R0, 0xf6, RZ, 0xfc, !PT ;  /* 0x000000f600077812 */ /* 0x008fe200078efcff */
[----:B------:R-:W-:Y:S01]  /*3ba0*/  STL [R1+0xcb4], R10 ;  /* 0x000cb40a01007387 */ /* 0x000fe20000100800 */
[----:B0-----:R-:W-:Y:S01]  /*3bb0*/  IABS R2, R8 ;  /* 0x0000000800027213 */ /* 0x001fe20000000000 */
[----:B------:R-:W-:Y:S02]  /*3bc0*/  IMAD.HI.U32 R80, R6, R13, RZ ;  /* 0x0000000d06507227 */ /* 0x000fe400078e00ff */
[----:B------:R0:W-:Y:S01]  /*3bd0*/  STL [R1+0xcc0], R9 ;  /* 0x000cc00901007387 */ /* 0x0001e20000100800 */
[----:B------:R-:W-:Y:S02]  /*3be0*/  IABS R3, R7 ;  /* 0x0000000700037213 */ /* 0x000fe40000000000 */
[----:B--2---:R-:W-:Y:S01]  /*3bf0*/  IABS R11, R11 ;  /* 0x0000000b000b7213 */ /* 0x004fe20000000000 */
[----:B------:R2:W-:Y:S01]  /*3c00*/  STL [R1+0xcdc], R8 ;  /* 0x000cdc0801007387 */ /* 0x0005e20000100800 */
[----:B------:R-:W-:-:S03]  /*3c10*/  IMAD.MOV R80, RZ, RZ, -R80 ;  /* 0x000000ffff507224 */ /* 0x000fc600078e0a50 */
[C---:B------:R-:W-:Y:S01]  /*3c20*/  IMAD.HI.U32 R79, R6.reuse, R11, RZ ;  /* 0x0000000b064f7227 */ /* 0x040fe200078e00ff */
[----:B------:R3:W-:Y:S01]  /*3c30*/  STL [R1+0xd10], R7 ;  /* 0x000d100701007387 */ /* 0x0007e20000100800 */
[----:B0-----:R-:W-:Y:S02]  /*3c40*/  IABS R9, R9 ;  /* 0x0000000900097213 */ /* 0x001fe40000000000 */
[----:B------:R-:W-:Y:S02]  /*3c50*/  IMAD.MOV R79, RZ, RZ, -R79 ;  /* 0x000000ffff4f7224 */ /* 0x000fe400078e0a4f */
[----:B--2---:R-:W-:-:S04]  /*3c60*/  IMAD.HI.U32 R8, R6, R3, RZ ;  /* 0x0000000306087227 */ /* 0x004fc800078e00ff */
[----:B------:R-:W-:-:S04]  /*3c70*/  IMAD.HI.U32 R10, R6, R9, RZ ;  /* 0x00000009060a7227 */ /* 0x000fc800078e00ff */
[----:B---3--:R-:W-:-:S04]  /*3c80*/  IMAD.HI.U32 R7, R6, R2, RZ ;  /* 0x0000000206077227 */ /* 0x008fc800078e00ff */
[----:B------:R-:W-:Y:S02]  /*3c90*/  IMAD.MOV R10, RZ, RZ, -R10 ;  /* 0x000000ffff0a7224 */ /* 0x000fe400078e0a0a */
[C---:B------:R-:W-:Y:S02]  /*3ca0*/  IMAD R13, R5.reuse, R80, R13 ;  /* 0x00000050050d7224 */ /* 0x040fe400078e020d */
[----:B------:R-:W-:Y:S02]  /*3cb0*/  IMAD.MOV R7, RZ, RZ, -R7 ;  /* 0x000000ffff077224 */ /* 0x000fe400078e0a07 */
[C---:B------:R-:W-:Y:S01]  /*3cc0*/  IMAD R11, R5.reuse, R79, R11 ;  /* 0x0000004f050b7224 */ /* 0x040fe200078e020b */
[----:B------:R0:W-:Y:S01]  /*3cd0*/  STL [R1+0xe18], R13 ;  /* 0x000e180d01007387 */ /* 0x0001e20000100800 */
[----:B------:R-:W-:Y:S02]  /*3ce0*/  IMAD.MOV R8, RZ, RZ, -R8 ;  /* 0x000000ffff087224 */ /* 0x000fe400078e0a08 */
[C---:B------:R-:W-:Y:S01]  /*3cf0*/  IMAD R9, R5.reuse, R10, R9 ;  /* 0x0000000a05097224 */ /* 0x040fe200078e0209 */
[----:B------:R2:W-:Y:S01]  /*3d00*/  STL [R1+0x460], R11 ;  /* 0x0004600b01007387 */ /* 0x0005e20000100800 */
[C---:B------:R-:W-:Y:S01]  /*3d10*/  IMAD R7, R5.reuse, R7, R2 ;  /* 0x0000000705077224 */ /* 0x040fe200078e0202 */
[----:B------:R-:W-:Y:S01]  /*3d20*/  LOP3.LUT R10, R0, 0xfa, RZ, 0xfc, !PT ;  /* 0x000000fa000a7812 */ /* 0x000fe200078efcff */
[----:B------:R-:W-:Y:S01]  /*3d30*/  IMAD R2, R5, R8, R3 ;  /* 0x0000000805027224 */ /* 0x000fe200078e0203 */
[----:B------:R3:W-:Y:S02]  /*3d40*/  STL [R1+0x1e4], R9 ;  /* 0x0001e40901007387 */ /* 0x0007e40000100800 */
[----:B------:R-:W-:-:S02]  /*3d50*/  IABS R79, R10 ;  /* 0x0000000a004f7213 */ /* 0x000fc40000000000 */
[----:B------:R4:W-:Y:S01]  /*3d60*/  STL [R1+0x340], R7 ;  /* 0x0003400701007387 */ /* 0x0009e20000100800 */
[C---:B0-----:R-:W-:Y:S02]  /*3d70*/  LOP3.LUT R13, R0.reuse, 0x106, RZ, 0xfc, !PT ;  /* 0x00000106000d7812 */ /* 0x041fe400078efcff */
[----:B--2---:R-:W-:Y:S01]  /*3d80*/  LOP3.LUT R11, R0, 0xf8, RZ, 0xfc, !PT ;  /* 0x000000f8000b7812 */ /* 0x004fe200078efcff */
[----:B------:R0:W-:Y:S01]  /*3d90*/  STL [R1+0x444], R2 ;  /* 0x0004440201007387 */ /* 0x0001e20000100800 */
[----:B------:R-:W-:Y:S01]  /*3da0*/  IMAD.HI.U32 R80, R6, R79, RZ ;  /* 0x0000004f06507227 */ /* 0x000fe200078e00ff */
[C---:B---3--:R-:W-:Y:S02]  /*3db0*/  LOP3.LUT R9, R0.reuse, 0xfe, RZ, 0xfc, !PT ;  /* 0x000000fe00097812 */ /* 0x048fe400078efcff */
[----:B------:R2:W-:Y:S01]  /*3dc0*/  STL [R1+0xc58], R11 ;  /* 0x000c580b01007387 */ /* 0x0005e20000100800 */
[----:B------:R-:W-:Y:S01]  /*3dd0*/  IMAD.MOV R80, RZ, RZ, -R80 ;  /* 0x000000ffff507224 */ /* 0x000fe200078e0a50 */
[----:B----4-:R-:W-:-:S02]  /*3de0*/  LOP3.LUT R7, R0, 0x100, RZ, 0xfc, !PT ;  /* 0x0000010000077812 */ /* 0x010fc400078efcff */
[----:B------:R3:W-:Y:S01]  /*3df0*/  STL [R1+0xc7c], R10 ;  /* 0x000c7c0a01007387 */ /* 0x0007e20000100800 */
[----:B------:R-:W-:Y:S02]  /*3e00*/  IABS R3, R9 ;  /* 0x0000000900037213 */ /* 0x000fe40000000000 */
[----:B0-----:R-:W-:Y:S02]  /*3e10*/  LOP3.LUT R2, R0, 0xfc, RZ, 0xfc, !PT ;  /* 0x000000fc00027812 */ /* 0x001fe400078efcff */
[----:B--2---:R-:W-:Y:S01]  /*3e20*/  IABS R11, R11 ;  /* 0x0000000b000b7213 */ /* 0x004fe20000000000 */
[C---:B------:R-:W-:Y:S02]  /*3e30*/  IMAD.HI.U32 R8, R6.reuse, R3, RZ ;  /* 0x0000000306087227 */ /* 0x040fe400078e00ff */
[----:B------:R0:W-:Y:S01]  /*3e40*/  STL [R1+0xcbc], R2 ;  /* 0x000cbc0201007387 */ /* 0x0001e20000100800 */
[----:B---3--:R-:W-:Y:S01]  /*3e50*/  IABS R10, R7 ;  /* 0x00000007000a7213 */ /* 0x008fe20000000000 */
[----:B------:R-:W-:-:S02]  /*3e60*/  IMAD.HI.U32 R81, R6, R11, RZ ;  /* 0x0000000b06517227 */ /* 0x000fc400078e00ff */
[----:B------:R2:W-:Y:S02]  /*3e70*/  STL [R1+0xccc], R9 ;  /* 0x000ccc0901007387 */ /* 0x0005e40000100800 */
[----:B------:R-:W-:Y:S02]  /*3e80*/  IMAD.MOV R81, RZ, RZ, -R81 ;  /* 0x000000ffff517224 */ /* 0x000fe400078e0a51 */
[----:B------:R3:W-:Y:S01]  /*3e90*/  STL [R1+0xcec], R7 ;  /* 0x000cec0701007387 */ /* 0x0007e20000100800 */
[----:B------:R-:W-:Y:S01]  /*3ea0*/  IMAD.MOV R8, RZ, RZ, -R8 ;  /* 0x000000ffff087224 */ /* 0x000fe200078e0a08 */
[----:B0-----:R-:W-:Y:S01]  /*3eb0*/  IABS R2, R2 ;  /* 0x0000000200027213 */ /* 0x001fe20000000000 */
[----:B------:R-:W-:Y:S02]  /*3ec0*/  IMAD R11, R5, R81, R11 ;  /* 0x00000051050b7224 */ /* 0x000fe400078e020b */
[----:B--2---:R-:W-:-:S03]  /*3ed0*/  IMAD.HI.U32 R9, R6, R10, RZ ;  /* 0x0000000a06097227 */ /* 0x004fc600078e00ff */
[----:B------:R0:W-:Y:S01]  /*3ee0*/  STL [R1+0xe1c], R11 ;  /* 0x000e1c0b01007387 */ /* 0x0001e20000100800 */
[----:B---3--:R-:W-:-:S04]  /*3ef0*/  IMAD.HI.U32 R7, R6, R2, RZ ;  /* 0x0000000206077227 */ /* 0x008fc800078e00ff */
[----:B------:R-:W-:Y:S02]  /*3f00*/  IMAD.MOV R7, RZ, RZ, -R7 ;  /* 0x000000ffff077224 */ /* 0x000fe400078e0a07 */
[----:B------:R-:W-:Y:S02]  /*3f10*/  IMAD.MOV R9, RZ, RZ, -R9 ;  /* 0x000000ffff097224 */ /* 0x000fe400078e0a09 */
[C---:B0-----:R-:W-:Y:S02]  /*3f20*/  IMAD R11, R5.reuse, R80, R79 ;  /* 0x00000050050b7224 */ /* 0x041fe400078e024f */
[C---:B------:R-:W-:Y:S02]  /*3f30*/  IMAD R7, R5.reuse, R7, R2 ;  /* 0x0000000705077224 */ /* 0x040fe400078e0202 */
[C---:B------:R-:W-:Y:S01]  /*3f40*/  IMAD R10, R5.reuse, R9, R10 ;  /* 0x00000009050a7224 */ /* 0x040fe200078e020a */
[----:B------:R0:W-:Y:S01]  /*3f50*/  STL [R1+0x1f0], R11 ;  /* 0x0001f00b01007387 */ /* 0x0001e20000100800 */
[----:B------:R-:W-:Y:S01]  /*3f60*/  IMAD R2, R5, R8, R3 ;  /* 0x0000000805027224 */ /* 0x000fe200078e0203 */
[----:B------:R-:W-:-:S02]  /*3f70*/  IABS R8, R13 ;  /* 0x0000000d00087213 */ /* 0x000fc40000000000 */
[----:B------:R2:W-:Y:S03]  /*3f80*/  STL [R1+0x358], R7 ;  /* 0x0003580701007387 */ /* 0x0005e60000100800 */
[----:B------:R-:W-:Y:S01]  /*3f90*/  IMAD.HI.U32 R80, R6, R8, RZ ;  /* 0x0000000806507227 */ /* 0x000fe200078e00ff */
[----:B------:R-:W-:Y:S01]  /*3fa0*/  STL [R1+0xe20], R10 ;  /* 0x000e200a01007387 */ /* 0x000fe20000100800 */
[C---:B0-----:R-:W-:Y:S02]  /*3fb0*/  LOP3.LUT R11, R0.reuse, 0x108, RZ, 0xfc, !PT ;  /* 0x00000108000b7812 */ /* 0x041fe400078efcff */
[----:B------:R-:W-:Y:S01]  /*3fc0*/  IMAD.MOV R80, RZ, RZ, -R80 ;  /* 0x000000ffff507224 */ /* 0x000fe200078e0a50 */
[----:B------:R0:W-:Y:S01]  /*3fd0*/  STL [R1+0x484], R2 ;  /* 0x0004840201007387 */ /* 0x0001e20000100800 */
[----:B--2---:R-:W-:-:S03]  /*3fe0*/  LOP3.LUT R7, R0, 0x104, RZ, 0xfc, !PT ;  /* 0x0000010400077812 */ /* 0x004fc600078efcff */
[----:B------:R-:W-:Y:S01]  /*3ff0*/  STL [R1+0xc3c], R66 ;  /* 0x000c3c4201007387 */ /* 0x000fe20000100800 */
[----:B------:R-:W-:-:S03]  /*4000*/  IABS R9, R11 ;  /* 0x0000000b00097213 */ /* 0x000fc60000000000 */
[----:B------:R2:W-:Y:S01]  /*4010*/  STL [R1+0xc64], R7 ;  /* 0x000c640701007387 */ /* 0x0005e20000100800 */
[----:B0-----:R-:W-:Y:S01]  /*4020*/  LOP3.LUT R2, R0, 0x10a, RZ, 0xfc, !PT ;  /* 0x0000010a00027812 */ /* 0x001fe200078efcff */
[----:B------:R-:W-:Y:S02]  /*4030*/  IMAD.HI.U32 R81, R6, R9, RZ ;  /* 0x0000000906517227 */ /* 0x000fe400078e00ff */
[----:B------:R-:W-:Y:S02]  /*4040*/  STL [R1+0xc8c], R13 ;  /* 0x000c8c0d01007387 */ /* 0x000fe40000100800 */
[----:B------:R-:W-:Y:S02]  /*4050*/  IMAD.MOV R81, RZ, RZ, -R81 ;  /* 0x000000ffff517224 */ /* 0x000fe400078e0a51 */
[----:B------:R0:W-:Y:S01]  /*4060*/  STL [R1+0xcc8], R11 ;  /* 0x000cc80b01007387 */ /* 0x0001e20000100800 */
[----:B--2---:R-:W-:Y:S01]  /*4070*/  IABS R7, R7 ;  /* 0x0000000700077213 */ /* 0x004fe20000000000 */
[----:B------:R-:W-:-:S02]  /*4080*/  IMAD R9, R5, R81, R9 ;  /* 0x0000005105097224 */ /* 0x000fc400078e0209 */
[----:B------:R2:W-:Y:S02]  /*4090*/  STL [R1+0xcd8], R2 ;  /* 0x000cd80201007387 */ /* 0x0005e40000100800 */
[----:B------:R-:W-:-:S04]  /*40a0*/  IMAD.HI.U32 R79, R6, R7, RZ ;  /* 0x00000007064f7227 */ /* 0x000fc800078e00ff */
[----:B------:R-:W-:Y:S02]  /*40b0*/  IMAD.MOV R79, RZ, RZ, -R79 ;  /* 0x000000ffff4f7224 */ /* 0x000fe400078e0a4f */
[C---:B0-----:R-:W-:Y:S01]  /*40c0*/  IMAD R11, R5.reuse, R83, R82 ;  /* 0x00000053050b7224 */ /* 0x041fe200078e0252 */
[----:B--2---:R-:W-:Y:S01]  /*40d0*/  IABS R2, R2 ;  /* 0x0000000200027213 */ /* 0x004fe20000000000 */
[C---:B------:R-:W-:Y:S02]  /*40e0*/  IMAD R10, R5.reuse, R79, R7 ;  /* 0x0000004f050a7224 */ /* 0x040fe400078e0207 */
[----:B------:R-:W-:Y:S01]  /*40f0*/  IMAD R7, R5, R80, R8 ;  /* 0x0000005005077224 */ /* 0x000fe200078e0208 */
[----:B------:R0:W-:Y:S01]  /*4100*/  STL [R1+0x1fc], R11 ;  /* 0x0001fc0b01007387 */ /* 0x0001e20000100800 */
[----:B------:R-:W-:Y:S01]  /*4110*/  IMAD.HI.U32 R3, R6, R2, RZ ;  /* 0x0000000206037227 */ /* 0x000fe200078e00ff */
[----:B------:R-:W-:Y:S02]  /*4120*/  LOP3.LUT R8, R0, 0x10e, RZ, 0xfc, !PT ;  /* 0x0000010e00087812 */ /* 0x000fe400078efcff */
[----:B------:R2:W-:Y:S01]  /*4130*/  STL [R1+0x35c], R10 ;  /* 0x00035c0a01007387 */ /* 0x0005e20000100800 */
[----:B------:R-:W-:-:S03]  /*4140*/  IMAD.MOV R3, RZ, RZ, -R3 ;  /* 0x000000ffff037224 */ /* 0x000fc600078e0a03 */
[----:B------:R3:W-:Y:S01]  /*4150*/  STL [R1+0xe24], R9 ;  /* 0x000e240901007387 */ /* 0x0007e20000100800 */
[----:B------:R-:W-:Y:S01]  /*4160*/  IMAD R2, R5, R3, R2 ;  /* 0x0000000305027224 */ /* 0x000fe200078e0202 */
[C---:B0-----:R-:W-:Y:S02]  /*4170*/  LOP3.LUT R11, R0.reuse, 0x10c, RZ, 0xfc, !PT ;  /* 0x0000010c000b7812 */ /* 0x041fe400078efcff */
[----:B------:R0:W-:Y:S01]  /*4180*/  STL [R1+0x480], R7 ;  /* 0x0004800701007387 */ /* 0x0001e20000100800 */
[----:B--2---:R-:W-:-:S03]  /*4190*/  LOP3.LUT R10, R0, 0x110, RZ, 0xfc, !PT ;  /* 0x00000110000a7812 */ /* 0x004fc600078efcff */
[----:B------:R2:W-:Y:S01]  /*41a0*/  STL [R1+0x208], R2 ;  /* 0x0002080201007387 */ /* 0x0005e20000100800 */
[----:B------:R-:W-:Y:S02]  /*41b0*/  IABS R81, R11 ;  /* 0x0000000b00517213 */ /* 0x000fe40000000000 */
[----:B---3--:R-:W-:Y:S01]  /*41c0*/  LOP3.LUT R9, R0, 0x112, RZ, 0xfc, !PT ;  /* 0x0000011200097812 */ /* 0x008fe200078efcff */
[----:B------:R-:W-:Y:S01]  /*41d0*/  STL [R1+0xc08], R11 ;  /* 0x000c080b01007387 */ /* 0x000fe20000100800 */
[----:B------:R-:W-:Y:S01]  /*41e0*/  IABS R80, R10 ;  /* 0x0000000a00507213 */ /* 0x000fe20000000000 */
[----:B------:R-:W-:Y:S01]  /*41f0*/  IMAD.HI.U32 R82, R6, R81, RZ ;  /* 0x0000005106527227 */ /* 0x000fe200078e00ff */
[----:B0-----:R-:W-:Y:S01]  /*4200*/  LOP3.LUT R7, R0, 0x114, RZ, 0xfc, !PT ;  /* 0x0000011400077812 */ /* 0x001fe200078efcff */
[----:B------:R0:W-:Y:S01]  /*4210*/  STL [R1+0xc44], R8 ;  /* 0x000c440801007387 */ /* 0x0001e20000100800 */
[----:B--2---:R-:W-:Y:S01]  /*4220*/  IABS R2, R9 ;  /* 0x0000000900027213 */ /* 0x004fe20000000000 */
[----:B------:R-:W-:-:S02]  /*4230*/  IMAD.HI.U32 R84, R6, R80, RZ ;  /* 0x0000005006547227 */ /* 0x000fc400078e00ff */
[----:B------:R2:W-:Y:S01]  /*4240*/  STL [R1+0xc6c], R10 ;  /* 0x000c6c0a01007387 */ /* 0x0005e20000100800 */
[----:B------:R-:W-:Y:S01]  /*4250*/  IABS R3, R7 ;  /* 0x0000000700037213 */ /* 0x000fe20000000000 */
[----:B------:R-:W-:Y:S02]  /*4260*/  IMAD.MOV R82, RZ, RZ, -R82 ;  /* 0x000000ffff527224 */ /* 0x000fe400078e0a52 */
[----:B------:R-:W-:Y:S01]  /*4270*/  STL [R1+0xc9c], R9 ;  /* 0x000c9c0901007387 */ /* 0x000fe20000100800 */
[----:B------:R-:W-:Y:S01]  /*4280*/  IMAD.MOV R84, RZ, RZ, -R84 ;  /* 0x000000ffff547224 */ /* 0x000fe200078e0a54 */
[----:B0-----:R-:W-:Y:S01]  /*4290*/  IABS R8, R8 ;  /* 0x0000000800087213 */ /* 0x001fe20000000000 */
[C---:B------:R-:W-:Y:S01]  /*42a0*/  IMAD.HI.U32 R79, R6.reuse, R3, RZ ;  /* 0x00000003064f7227 */ /* 0x040fe200078e00ff */
[----:B------:R0:W-:Y:S03]  /*42b0*/  STL [R1+0xcd4], R7 ;  /* 0x000cd40701007387 */ /* 0x0001e60000100800 */
[----:B------:R-:W-:-:S04]  /*42c0*/  IMAD.HI.U32 R83, R6, R8, RZ ;  /* 0x0000000806537227 */ /* 0x000fc800078e00ff */
[----:B------:R-:W-:Y:S02]  /*42d0*/  IMAD.MOV R83, RZ, RZ, -R83 ;  /* 0x000000ffff537224 */ /* 0x000fe400078e0a53 */
[----:B--2---:R-:W-:Y:S02]  /*42e0*/  IMAD R10, R5, R82, R81 ;  /* 0x00000052050a7224 */ /* 0x004fe400078e0251 */
[----:B0-----:R-:W-:-:S03]  /*42f0*/  IMAD.HI.U32 R7, R6, R2, RZ ;  /* 0x0000000206077227 */ /* 0x001fc600078e00ff */
[----:B------:R0:W-:Y:S01]  /*4300*/  STL [R1+0x370], R10 ;  /* 0x0003700a01007387 */ /* 0x0001e20000100800 */
[----:B------:R-:W-:Y:S02]  /*4310*/  IMAD.MOV R7, RZ, RZ, -R7 ;  /* 0x000000ffff077224 */ /* 0x000fe400078e0a07 */
[C---:B------:R-:W-:Y:S02]  /*4320*/  IMAD R9, R5.reuse, R83, R8 ;  /* 0x0000005305097224 */ /* 0x040fe400078e0208 */
[----:B------:R-:W-:Y:S02]  /*4330*/  IMAD.MOV R79, RZ, RZ, -R79 ;  /* 0x000000ffff4f7224 */ /* 0x000fe400078e0a4f */
[C---:B------:R-:W-:Y:S02]  /*4340*/  IMAD R8, R5.reuse, R84, R80 ;  /* 0x0000005405087224 */ /* 0x040fe400078e0250 */
[C---:B------:R-:W-:Y:S01]  /*4350*/  IMAD R7, R5.reuse, R7, R2 ;  /* 0x0000000705077224 */ /* 0x040fe200078e0202 */
[----:B0-----:R-:W-:Y:S01]  /*4360*/  LOP3.LUT R10, R0, 0x116, RZ, 0xfc, !PT ;  /* 0x00000116000a7812 */ /* 0x001fe200078efcff */
[----:B------:R-:W-:Y:S01]  /*4370*/  IMAD R2, R5, R79, R3 ;  /* 0x0000004f05027224 */ /* 0x000fe200078e0203 */
[----:B------:R0:W-:Y:S01]  /*4380*/  STL [R1+0xe28], R8 ;  /* 0x000e280801007387 */ /* 0x0001e20000100800 */
[----:B------:R-:W-:Y:S01]  /*4390*/  IMAD.U32 R11, RZ, RZ, UR6 ;  /* 0x00000006ff0b7e24 */ /* 0x000fe2000f8e00ff */
[----:B------:R-:W-:-:S02]  /*43a0*/  IABS R83, R10 ;  /* 0x0000000a00537213 */ /* 0x000fc40000000000 */
[----:B------:R2:W-:Y:S03]  /*43b0*/  STL [R1+0x4c4], R9 ;  /* 0x0004c40901007387 */ /* 0x0005e60000100800 */
[----:B------:R-:W-:Y:S01]  /*43c0*/  IMAD.HI.U32 R84, R6, R83, RZ ;  /* 0x0000005306547227 */ /* 0x000fe200078e00ff */
[----:B------:R3:W-:Y:S01]  /*43d0*/  STL [R1+0x21c], R7 ;  /* 0x00021c0701007387 */ /* 0x0007e20000100800 */
[C---:B0-----:R-:W-:Y:S02]  /*43e0*/  LOP3.LUT R8, R0.reuse, 0x11e, RZ, 0xfc, !PT ;  /* 0x0000011e00087812 */ /* 0x041fe400078efcff */
[----:B------:R-:W-:Y:S01]  /*43f0*/  IMAD.MOV R84, RZ, RZ, -R84 ;  /* 0x000000ffff547224 */ /* 0x000fe200078e0a54 */
[----:B------:R0:W-:Y:S01]  /*4400*/  STL [R1+0x394], R2 ;  /* 0x0003940201007387 */ /* 0x0001e20000100800 */
[----:B--2---:R-:W-:-:S03]  /*4410*/  LOP3.LUT R9, R0, 0x11c, RZ, 0xfc, !PT ;  /* 0x0000011c00097812 */ /* 0x004fc600078efcff */
[----:B------:R2:W-:Y:S01]  /*4420*/  STL [R1+0xbf8], R10 ;  /* 0x000bf80a01007387 */ /* 0x0005e20000100800 */
[----:B------:R-:W-:Y:S02]  /*4430*/  IABS R79, R8 ;  /* 0x00000008004f7213 */ /* 0x000fe40000000000 */
[----:B---3--:R-:W-:Y:S02]  /*4440*/  LOP3.LUT R7, R0, 0x118, RZ, 0xfc, !PT ;  /* 0x0000011800077812 */ /* 0x008fe400078efcff */
[----:B------:R-:W-:Y:S01]  /*4450*/  IABS R3, R9 ;  /* 0x0000000900037213 */ /* 0x000fe20000000000 */
[----:B------:R-:W-:Y:S01]  /*4460*/  IMAD.HI.U32 R82, R6, R79, RZ ;  /* 0x0000004f06527227 */ /* 0x000fe200078e00ff */
[----:B0-----:R-:W-:Y:S01]  /*4470*/  LOP3.LUT R2, R0, 0x11a, RZ, 0xfc, !PT ;  /* 0x0000011a00027812 */ /* 0x001fe200078efcff */
[----:B------:R0:W-:Y:S02]  /*4480*/  STL [R1+0xc18], R7 ;  /* 0x000c180701007387 */ /* 0x0001e40000100800 */
[----:B------:R-:W-:Y:S01]  /*4490*/  IMAD.HI.U32 R81, R6, R3, RZ ;  /* 0x0000000306517227 */ /* 0x000fe200078e00ff */
[----:B--2---:R-:W-:Y:S01]  /*44a0*/  LOP3.LUT R10, R0, 0x134, RZ, 0xfc, !PT ;  /* 0x00000134000a7812 */ /* 0x004fe200078efcff */
[----:B------:R2:W-:Y:S02]  /*44b0*/  STL [R1+0xc4c], R2 ;  /* 0x000c4c0201007387 */ /* 0x0005e40000100800 */
[----:B------:R-:W-:-:S02]  /*44c0*/  IMAD.MOV R81, RZ, RZ, -R81 ;  /* 0x000000ffff517224 */ /* 0x000fc400078e0a51 */
[----:B------:R3:W-:Y:S01]  /*44d0*/  STL [R1+0xc78], R9 ;  /* 0x000c780901007387 */ /* 0x0007e20000100800 */
[----:B------:R-:W-:Y:S01]  /*44e0*/  IMAD.MOV R82, RZ, RZ, -R82 ;  /* 0x000000ffff527224 */ /* 0x000fe200078e0a52 */
[----:B0-----:R-:W-:Y:S01]  /*44f0*/  IABS R7, R7 ;  /* 0x0000000700077213 */ /* 0x001fe20000000000 */
[----:B------:R-:W-:Y:S01]  /*4500*/  IMAD R3, R5, R81, R3 ;  /* 0x0000005105037224 */ /* 0x000fe200078e0203 */
[----:B------:R0:W-:Y:S01]  /*4510*/  STL [R1+0xca8], R8 ;  /* 0x000ca80801007387 */ /* 0x0001e20000100800 */
[----:B--2---:R-:W-:Y:S02]  /*4520*/  IABS R2, R2 ;  /* 0x0000000200027213 */ /* 0x004fe40000000000 */
[----:B------:R-:W-:Y:S01]  /*4530*/  IMAD.HI.U32 R85, R6, R7, RZ ;  /* 0x0000000706557227 */ /* 0x000fe200078e00ff */
[----:B---3--:R-:W-:-:S03]  /*4540*/  LOP3.LUT R9, R0, 0x124, RZ, 0xfc, !PT ;  /* 0x0000012400097812 */ /* 0x008fc600078efcff */
[----:B------:R-:W-:-:S04]  /*4550*/  IMAD.HI.U32 R80, R6, R2, RZ ;  /* 0x0000000206507227 */ /* 0x000fc800078e00ff */
[----:B------:R-:W-:Y:S02]  /*4560*/  IMAD.MOV R85, RZ, RZ, -R85 ;  /* 0x000000ffff557224 */ /* 0x000fe400078e0a55 */
[----:B------:R-:W-:Y:S02]  /*4570*/  IMAD.MOV R80, RZ, RZ, -R80 ;  /* 0x000000ffff507224 */ /* 0x000fe400078e0a50 */
[C---:B------:R-:W-:Y:S02]  /*4580*/  IMAD R7, R5.reuse, R85, R7 ;  /* 0x0000005505077224 */ /* 0x040fe400078e0207 */
[C---:B0-----:R-:W-:Y:S02]  /*4590*/  IMAD R8, R5.reuse, R84, R83 ;  /* 0x0000005405087224 */ /* 0x041fe400078e0253 */
[C---:B------:R-:W-:Y:S01]  /*45a0*/  IMAD R2, R5.reuse, R80, R2 ;  /* 0x0000005005027224 */ /* 0x040fe200078e0202 */
[----:B------:R0:W-:Y:S04]  /*45b0*/  STL [R1+0xe2c], R7 ;  /* 0x000e2c0701007387 */ /* 0x0001e80000100800 */
[----:B------:R2:W-:Y:S04]  /*45c0*/  STL [R1+0x4c0], R8 ;  /* 0x0004c00801007387 */ /* 0x0005e80000100800 */
[----:B------:R3:W-:Y:S01]  /*45d0*/  STL [R1+0x200], R2 ;  /* 0x0002000201007387 */ /* 0x0007e20000100800 */
[----:B0-----:R-:W-:Y:S01]  /*45e0*/  IMAD R7, R5, R82, R79 ;  /* 0x0000005205077224 */ /* 0x001fe200078e024f */
[----:B------:R-:W-:-:S02]  /*45f0*/  IABS R79, R9 ;  /* 0x00000009004f7213 */ /* 0x000fc40000000000 */
[----:B------:R0:W-:Y:S01]  /*4600*/  STL [R1+0x390], R3 ;  /* 0x0003900301007387 */ /* 0x0001e20000100800 */
[----:B--2---:R-:W-:-:S03]  /*4610*/  LOP3.LUT R8, R0, 0x126, RZ, 0xfc, !PT ;  /* 0x0000012600087812 */ /* 0x004fc600078efcff */
[----:B------:R2:W-:Y:S01]  /*4620*/  STL [R1+0x504], R7 ;  /* 0x0005040701007387 */ /* 0x0005e20000100800 */
[----:B------:R-:W-:Y:S01]  /*4630*/  IMAD.HI.U32 R82, R6, R79, RZ ;  /* 0x0000004f06527227 */ /* 0x000fe200078e00ff */
[C---:B---3--:R-:W-:Y:S02]  /*4640*/  LOP3.LUT R2, R0.reuse, 0x120, RZ, 0xfc, !PT ;  /* 0x0000012000027812 */ /* 0x048fe400078efcff */
[----:B------:R-:W-:Y:S01]  /*4650*/  IABS R80, R8 ;  /* 0x0000000800507213 */ /* 0x000fe20000000000 */
[----:B------:R-:W-:Y:S01]  /*4660*/  IMAD.MOV R82, RZ, RZ, -R82 ;  /* 0x000000ffff527224 */ /* 0x000fe200078e0a52 */
[----:B0-----:R-:W-:Y:S01]  /*4670*/  LOP3.LUT R3, R0, 0x122, RZ, 0xfc, !PT ;  /* 0x0000012200037812 */ /* 0x001fe200078efcff */
[----:B------:R0:W-:Y:S02]  /*4680*/  STL [R1+0xbf4], R2 ;  /* 0x000bf40201007387 */ /* 0x0001e40000100800 */
[----:B------:R-:W-:Y:S01]  /*4690*/  IMAD.HI.U32 R83, R6, R80, RZ ;  /* 0x0000005006537227 */ /* 0x000fe200078e00ff */
[----:B--2---:R-:W-:Y:S01]  /*46a0*/  LOP3.LUT R7, R0, 0x128, RZ, 0xfc, !PT ;  /* 0x0000012800077812 */ /* 0x004fe200078efcff */
[----:B------:R2:W-:Y:S02]  /*46b0*/  STL [R1+0xc04], R3 ;  /* 0x000c040301007387 */ /* 0x0005e40000100800 */
[----:B------:R-:W-:Y:S01]  /*46c0*/  IMAD.MOV R83, RZ, RZ, -R83 ;  /* 0x000000ffff537224 */ /* 0x000fe200078e0a53 */
[----:B------:R-:W-:Y:S01]  /*46d0*/  IABS R92, R7 ;  /* 0x00000007005c7213 */ /* 0x000fe20000000000 */
[----:B------:R3:W-:Y:S01]  /*46e0*/  STL [R1+0xc24], R9 ;  /* 0x000c240901007387 */ /* 0x0007e20000100800 */
[----:B0-----:R-:W-:-:S03]  /*46f0*/  IABS R2, R2 ;  /* 0x0000000200027213 */ /* 0x001fc60000000000 */
[----:B------:R0:W-:Y:S01]  /*4700*/  STL [R1+0xc54], R8 ;  /* 0x000c540801007387 */ /* 0x0001e20000100800 */
[C---:B------:R-:W-:Y:S01]  /*4710*/  IMAD.HI.U32 R84, R6.reuse, R92, RZ ;  /* 0x0000005c06547227 */ /* 0x040fe200078e00ff */
[----:B--2---:R-:W-:Y:S02]  /*4720*/  IABS R3, R3 ;  /* 0x0000000300037213 */ /* 0x004fe40000000000 */
[----:B------:R2:W-:Y:S01]  /*4730*/  STL [R1+0xc88], R7 ;  /* 0x000c880701007387 */ /* 0x0005e20000100800 */
[----:B------:R-:W-:Y:S01]  /*4740*/  IMAD.HI.U32 R85, R6, R2, RZ ;  /* 0x0000000206557227 */ /* 0x000fe200078e00ff */
[----:B---3--:R-:W-:-:S03]  /*4750*/  LOP3.LUT R9, R0, 0x12a, RZ, 0xfc, !PT ;  /* 0x0000012a00097812 */ /* 0x008fc600078efcff */
[----:B------:R-:W-:Y:S01]  /*4760*/  IMAD.HI.U32 R81, R6, R3, RZ ;  /* 0x0000000306517227 */ /* 0x000fe200078e00ff */
[----:B0-----:R-:W-:-:S03]  /*4770*/  LOP3.LUT R8, R0, 0x12c, RZ, 0xfc, !PT ;  /* 0x0000012c00087812 */ /* 0x001fc600078efcff */
[----:B------:R-:W-:Y:S02]  /*4780*/  IMAD.MOV R85, RZ, RZ, -R85 ;  /* 0x000000ffff557224 */ /* 0x000fe400078e0a55 */
[----:B------:R-:W-:Y:S02]  /*4790*/  IMAD.MOV R81, RZ, RZ, -R81 ;  /* 0x000000ffff517224 */ /* 0x000fe400078e0a51 */
[C---:B------:R-:W-:Y:S02]  /*47a0*/  IMAD R2, R5.reuse, R85, R2 ;  /* 0x0000005505027224 */ /* 0x040fe400078e0202 */
[C---:B--2---:R-:W-:Y:S02]  /*47b0*/  IMAD R7, R5.reuse, R81, R3 ;  /* 0x0000005105077224 */ /* 0x044fe400078e0203 */
[----:B------:R-:W-:Y:S01]  /*47c0*/  IMAD R3, R5, R82, R79 ;  /* 0x0000005205037224 */ /* 0x000fe200078e024f */
[----:B------:R0:W-:Y:S01]  /*47d0*/  STL [R1+0xe30], R2 ;  /* 0x000e300201007387 */ /* 0x0001e20000100800 */
[----:B------:R-:W-:Y:S01]  /*47e0*/  IMAD.MOV R84, RZ, RZ, -R84 ;  /* 0x000000ffff547224 */ /* 0x000fe200078e0a54 */
[----:B------:R-:W-:-:S02]  /*47f0*/  IABS R82, R9 ;  /* 0x0000000900527213 */ /* 0x000fc40000000000 */
[----:B------:R2:W-:Y:S01]  /*4800*/  STL [R1+0x204], R7 ;  /* 0x0002040701007387 */ /* 0x0005e20000100800 */
[----:B------:R-:W-:-:S03]  /*4810*/  IMAD R92, R5, R84, R92 ;  /* 0x00000054055c7224 */ /* 0x000fc600078e025c */
[----:B------:R3:W-:Y:S01]  /*4820*/  STL [R1+0x374], R3 ;  /* 0x0003740301007387 */ /* 0x0007e20000100800 */
[----:B0-----:R-:W-:Y:S01]  /*4830*/  IMAD R2, R5, R83, R80 ;  /* 0x0000005305027224 */ /* 0x001fe200078e0250 */
[----:B------:R-:W-:Y:S02]  /*4840*/  IABS R80, R8 ;  /* 0x0000000800507213 */ /* 0x000fe40000000000 */
[----:B------:R-:W-:Y:S01]  /*4850*/  STL [R1+0xe34], R92 ;  /* 0x000e345c01007387 */ /* 0x000fe20000100800 */
[----:B------:R-:W-:Y:S01]  /*4860*/  IMAD.HI.U32 R83, R6, R82, RZ ;  /* 0x0000005206537227 */ /* 0x000fe200078e00ff */
[----:B--2---:R-:W-:Y:S02]  /*4870*/  LOP3.LUT R7, R0, 0x12e, RZ, 0xfc, !PT ;  /* 0x0000012e00077812 */ /* 0x004fe400078efcff */
[----:B------:R0:W-:Y:S01]  /*4880*/  STL [R1+0x500], R2 ;  /* 0x0005000201007387 */ /* 0x0001e20000100800 */
[----:B------:R-:W-:Y:S01]  /*4890*/  IMAD.HI.U32 R84, R6, R80, RZ ;  /* 0x0000005006547227 */ /* 0x000fe200078e00ff */
[----:B---3--:R-:W-:-:S02]  /*48a0*/  LOP3.LUT R3, R0, 0x130, RZ, 0xfc, !PT ;  /* 0x0000013000037812 */ /* 0x008fc400078efcff */
[----:B------:R-:W-:Y:S01]  /*48b0*/  IABS R81, R7 ;  /* 0x0000000700517213 */ /* 0x000fe20000000000 */
[----:B------:R2:W-:Y:S01]  /*48c0*/  STL [R1+0xbd0], R9 ;  /* 0x000bd00901007387 */ /* 0x0005e20000100800 */
[----:B------:R-:W-:Y:S01]  /*48d0*/  IABS R91, R3 ;  /* 0x00000003005b7213 */ /* 0x000fe20000000000 */
[----:B------:R-:W-:Y:S02]  /*48e0*/  IMAD.MOV R83, RZ, RZ, -R83 ;  /* 0x000000ffff537224 */ /* 0x000fe400078e0a53 */
[----:B------:R3:W-:Y:S01]  /*48f0*/  STL [R1+0xc00], R8 ;  /* 0x000c000801007387 */ /* 0x0007e20000100800 */
[----:B0-----:R-:W-:Y:S01]  /*4900*/  LOP3.LUT R2, R0, 0x132, RZ, 0xfc, !PT ;  /* 0x0000013200027812 */ /* 0x001fe200078efcff */
[C---:B------:R-:W-:Y:S02]  /*4910*/  IMAD.HI.U32 R86, R6.reuse, R91, RZ ;  /* 0x0000005b06567227 */ /* 0x040fe400078e00ff */
[----:B------:R0:W-:Y:S02]  /*4920*/  STL [R1+0xc14], R7 ;  /* 0x000c140701007387 */ /* 0x0001e40000100800 */
[----:B------:R-:W-:Y:S01]  /*4930*/  IMAD.HI.U32 R85, R6, R81, RZ ;  /* 0x0000005106557227 */ /* 0x000fe200078e00ff */
[----:B--2---:R-:W-:Y:S01]  /*4940*/  LOP3.LUT R9, R0, 0x136, RZ, 0xfc, !PT ;  /* 0x0000013600097812 */ /* 0x004fe200078efcff */
[----:B------:R2:W-:Y:S02]  /*4950*/  STL [R1+0xc30], R3 ;  /* 0x000c300301007387 */ /* 0x0005e40000100800 */
[----:B------:R-:W-:-:S02]  /*4960*/  IMAD.MOV R84, RZ, RZ, -R84 ;  /* 0x000000ffff547224 */ /* 0x000fc400078e0a54 */
[----:B------:R-:W-:Y:S01]  /*4970*/  IMAD.MOV R86, RZ, RZ, -R86 ;  /* 0x000000ffff567224 */ /* 0x000fe200078e0a56 */
[----:B------:R4:W-:Y:S01]  /*4980*/  STL [R1+0xc60], R2 ;  /* 0x000c600201007387 */ /* 0x0009e20000100800 */
[----:B------:R-:W-:Y:S02]  /*4990*/  IMAD.MOV R85, RZ, RZ, -R85 ;  /* 0x000000ffff557224 */ /* 0x000fe400078e0a55 */
[C---:B---3--:R-:W-:Y:S01]  /*49a0*/  IMAD R8, R5.reuse, R83, R82 ;  /* 0x0000005305087224 */ /* 0x048fe200078e0252 */
[----:B------:R-:W-:Y:S01]  /*49b0*/  IABS R82, R9 ;  /* 0x0000000900527213 */ /* 0x000fe20000000000 */
[C---:B0-----:R-:W-:Y:S01]  /*49c0*/  IMAD R7, R5.reuse, R84, R80 ;  /* 0x0000005405077224 */ /* 0x041fe200078e0250 */
[----:B--2---:R-:W-:Y:S01]  /*49d0*/  IABS R3, R2 ;  /* 0x0000000200037213 */ /* 0x004fe20000000000 */
[C---:B------:R-:W-:Y:S01]  /*49e0*/  IMAD R91, R5.reuse, R86, R91 ;  /* 0x00000056055b7224 */ /* 0x040fe200078e025b */
[----:B------:R0:W-:Y:S01]  /*49f0*/  STL [R1+0x1f8], R8 ;  /* 0x0001f80801007387 */ /* 0x0001e20000100800 */
[----:B------:R-:W-:Y:S01]  /*4a00*/  IABS R84, R10 ;  /* 0x0000000a00547213 */ /* 0x000fe20000000000 */
[----:B----4-:R-:W-:-:S02]  /*4a10*/  IMAD R2, R5, R85, R81 ;  /* 0x0000005505027224 */ /* 0x010fc400078e0251 */
[----:B------:R-:W-:Y:S01]  /*4a20*/  IMAD.HI.U32 R79, R6, R3, RZ ;  /* 0x00000003064f7227 */ /* 0x000fe200078e00ff */
[----:B------:R2:W-:Y:S03]  /*4a30*/  STL [R1+0x344], R7 ;  /* 0x0003440701007387 */ /* 0x0005e60000100800 */
[----:B------:R-:W-:Y:S01]  /*4a40*/  IMAD.MOV R79, RZ, RZ, -R79 ;  /* 0x000000ffff4f7224 */ /* 0x000fe200078e0a4f */
[----:B------:R-:W-:Y:S01]  /*4a50*/  STL [R1+0xe38], R91 ;  /* 0x000e385b01007387 */ /* 0x000fe20000100800 */
[----:B0-----:R-:W-:Y:S01]  /*4a60*/  LOP3.LUT R8, R0, 0x138, RZ, 0xfc, !PT ;  /* 0x0000013800087812 */ /* 0x001fe200078efcff */
[C---:B------:R-:W-:Y:S02]  /*4a70*/  IMAD.HI.U32 R85, R6.reuse, R84, RZ ;  /* 0x0000005406557227 */ /* 0x040fe400078e00ff */
[----:B------:R0:W-:Y:S01]  /*4a80*/  STL [R1+0x544], R2 ;  /* 0x0005440201007387 */ /* 0x0001e20000100800 */
[----:B------:R-:W-:Y:S01]  /*4a90*/  IABS R83, R8 ;  /* 0x0000000800537213 */ /* 0x000fe20000000000 */
[----:B------:R-:W-:Y:S01]  /*4aa0*/  IMAD.HI.U32 R86, R6, R82, RZ ;  /* 0x0000005206567227 */ /* 0x000fe200078e00ff */
[----:B--2---:R-:W-:-:S03]  /*4ab0*/  LOP3.LUT R7, R0, 0x13a, RZ, 0xfc, !PT ;  /* 0x0000013a00077812 */ /* 0x004fc600078efcff */
[----:B------:R-:W-:-:S04]  /*4ac0*/  IMAD.HI.U32 R87, R6, R83, RZ ;  /* 0x0000005306577227 */ /* 0x000fc800078e00ff */
[----:B0-----:R-:W-:Y:S01]  /*4ad0*/  IMAD R2, R5, R79, R3 ;  /* 0x0000004f05027224 */ /* 0x001fe200078e0203 */
[----:B------:R-:W-:Y:S01]  /*4ae0*/  IABS R3, R7 ;  /* 0x0000000700037213 */ /* 0x000fe20000000000 */
[----:B------:R-:W-:Y:S02]  /*4af0*/  IMAD.MOV R85, RZ, RZ, -R85 ;  /* 0x000000ffff557224 */ /* 0x000fe400078e0a55 */
[----:B------:R-:W-:Y:S01]  /*4b00*/  IMAD.MOV R86, RZ, RZ, -R86 ;  /* 0x000000ffff567224 */ /* 0x000fe200078e0a56 */
[----:B------:R0:W-:Y:S01]  /*4b10*/  STL [R1+0x1f4], R2 ;  /* 0x0001f40201007387 */ /* 0x0001e20000100800 */
[----:B------:R-:W-:-:S03]  /*4b20*/  IMAD.HI.U32 R80, R6, R3, RZ ;  /* 0x0000000306507227 */ /* 0x000fc600078e00ff */
[----:B------:R2:W-:Y:S01]  /*4b30*/  STL [R1+0xbc4], R10 ;  /* 0x000bc40a01007387 */ /* 0x0005e20000100800 */
[----:B------:R-:W-:Y:S02]  /*4b40*/  IMAD.MOV R87, RZ, RZ, -R87 ;  /* 0x000000ffff577224 */ /* 0x000fe400078e0a57 */
[----:B------:R-:W-:Y:S01]  /*4b50*/  IMAD.MOV R80, RZ, RZ, -R80 ;  /* 0x000000ffff507224 */ /* 0x000fe200078e0a50 */
[----:B------:R3:W-:Y:S01]  /*4b60*/  STL [R1+0xbdc], R9 ;  /* 0x000bdc0901007387 */ /* 0x0007e20000100800 */
[----:B0-----:R-:W-:Y:S02]  /*4b70*/  LOP3.LUT R2, R0, 0x13c, RZ, 0xfc, !PT ;  /* 0x0000013c00027812 */ /* 0x001fe400078efcff */
[----:B------:R-:W-:Y:S01]  /*4b80*/  IMAD R3, R5, R80, R3 ;  /* 0x0000005005037224 */ /* 0x000fe200078e0203 */
[----:B------:R0:W-:Y:S01]  /*4b90*/  STL [R1+0xc10], R8 ;  /* 0x000c100801007387 */ /* 0x0001e20000100800 */
[----:B------:R-:W-:-:S03]  /*4ba0*/  IABS R79, R2 ;  /* 0x00000002004f7213 */ /* 0x000fc60000000000 */
[----:B------:R4:W-:Y:S01]  /*4bb0*/  STL [R1+0xc20], R7 ;  /* 0x000c200701007387 */ /* 0x0009e20000100800 */
[----:B--2---:R-:W-:Y:S01]  /*4bc0*/  LOP3.LUT R10, R0, 0x15c, RZ, 0xfc, !PT ;  /* 0x0000015c000a7812 */ /* 0x004fe200078efcff */
[----:B------:R-:W-:Y:S02]  /*4bd0*/  IMAD.HI.U32 R81, R6, R79, RZ ;  /* 0x0000004f06517227 */ /* 0x000fe400078e00ff */
[----:B------:R2:W-:Y:S01]  /*4be0*/  STL [R1+0xc38], R2 ;  /* 0x000c380201007387 */ /* 0x0005e20000100800 */
[----:B---3--:R-:W-:Y:S01]  /*4bf0*/  LOP3.LUT R9, R0, 0x13e, RZ, 0xfc, !PT ;  /* 0x0000013e00097812 */ /* 0x008fe200078efcff */
[C---:B0-----:R-:W-:Y:S02]  /*4c00*/  IMAD R8, R5.reuse, R85, R84 ;  /* 0x0000005505087224 */ /* 0x041fe400078e0254 */
[----:B------:R-:W-:Y:S01]  /*4c10*/  IMAD.MOV R81, RZ, RZ, -R81 ;  /* 0x000000ffff517224 */ /* 0x000fe200078e0a51 */
[----:B------:R-:W-:Y:S01]  /*4c20*/  IABS R85, R9 ;  /* 0x0000000900557213 */ /* 0x000fe20000000000 */
[C---:B----4-:R-:W-:Y:S01]  /*4c30*/  IMAD R7, R5.reuse, R87, R83 ;  /* 0x0000005705077224 */ /* 0x050fe200078e0253 */
[----:B------:R0:W-:Y:S01]  /*4c40*/  STL [R1+0x2e4], R8 ;  /* 0x0002e40801007387 */ /* 0x0001e20000100800 */
[----:B--2---:R-:W-:-:S02]  /*4c50*/  IMAD R2, R5, R86, R82 ;  /* 0x0000005605027224 */ /* 0x004fc400078e0252 */
[----:B------:R-:W-:-:S03]  /*4c60*/  IMAD.HI.U32 R86, R6, R85, RZ ;  /* 0x0000005506567227 */ /* 0x000fc600078e00ff */
[----:B------:R2:W-:Y:S01]  /*4c70*/  STL [R1+0x540], R2 ;  /* 0x0005400201007387 */ /* 0x0005e20000100800 */
[----:B------:R-:W-:Y:S01]  /*4c80*/  IMAD.MOV R86, RZ, RZ, -R86 ;  /* 0x000000ffff567224 */ /* 0x000fe200078e0a56 */
[----:B0-----:R-:W-:Y:S02]  /*4c90*/  LOP3.LUT R8, R0, 0x140, RZ, 0xfc, !PT ;  /* 0x0000014000087812 */ /* 0x001fe400078efcff */
[----:B------:R0:W-:Y:S02]  /*4ca0*/  STL [R1+0x8], R7 ;  /* 0x0000080701007387 */ /* 0x0001e40000100800 */
[----:B------:R-:W-:Y:S02]  /*4cb0*/  IABS R84, R8 ;  /* 0x0000000800547213 */ /* 0x000fe40000000000 */
[----:B------:R3:W-:Y:S01]  /*4cc0*/  STL [R1+0x1ec], R3 ;  /* 0x0001ec0301007387 */ /* 0x0007e20000100800 */
[----:B--2---:R-:W-:Y:S02]  /*4cd0*/  IMAD R2, R5, R81, R79 ;  /* 0x0000005105027224 */ /* 0x004fe400078e024f */
[----:B------:R-:W-:Y:S01]  /*4ce0*/  IMAD.HI.U32 R87, R6, R84, RZ ;  /* 0x0000005406577227 */ /* 0x000fe200078e00ff */
[----:B0-----:R-:W-:-:S02]  /*4cf0*/  LOP3.LUT R7, R0, 0x144, RZ, 0xfc, !PT ;  /* 0x0000014400077812 */ /* 0x001fc400078efcff */
[----:B------:R0:W-:Y:S01]  /*4d00*/  STL [R1+0x584], R2 ;  /* 0x0005840201007387 */ /* 0x0001e20000100800 */
[----:B------:R-:W-:Y:S01]  /*4d10*/  IMAD.MOV R87, RZ, RZ, -R87 ;  /* 0x000000ffff577224 */ /* 0x000fe200078e0a57 */
[----:B---3--:R-:W-:Y:S02]  /*4d20*/  LOP3.LUT R3, R0, 0x142, RZ, 0xfc, !PT ;  /* 0x0000014200037812 */ /* 0x008fe400078efcff */
[----:B------:R2:W-:Y:S01]  /*4d30*/  STL [R1+0xbb0], R9 ;  /* 0x000bb00901007387 */ /* 0x0005e20000100800 */
[----:B------:R-:W-:-:S03]  /*4d40*/  IABS R79, R7 ;  /* 0x00000007004f7213 */ /* 0x000fc60000000000 */
[----:B------:R3:W-:Y:S01]  /*4d50*/  STL [R1+0xbc8], R8 ;  /* 0x000bc80801007387 */ /* 0x0007e20000100800 */
[----:B0-----:R-:W-:Y:S01]  /*4d60*/  LOP3.LUT R2, R0, 0x146, RZ, 0xfc, !PT ;  /* 0x0000014600027812 */ /* 0x001fe200078efcff */
[----:B------:R-:W-:Y:S02]  /*4d70*/  IMAD.HI.U32 R82, R6, R79, RZ ;  /* 0x0000004f06527227 */ /* 0x000fe400078e00ff */
[----:B------:R0:W-:Y:S01]  /*4d80*/  STL [R1+0xbe4], R3 ;  /* 0x000be40301007387 */ /* 0x0001e20000100800 */
[----:B------:R-:W-:Y:S01]  /*4d90*/  IABS R80, R2 ;  /* 0x0000000200507213 */ /* 0x000fe20000000000 */
[----:B------:R-:W-:Y:S02]  /*4da0*/  IMAD.MOV R82, RZ, RZ, -R82 ;  /* 0x000000ffff527224 */ /* 0x000fe400078e0a52 */
[----:B------:R-:W-:Y:S01]  /*4db0*/  STL [R1+0xc1c], R7 ;  /* 0x000c1c0701007387 */ /* 0x000fe20000100800 */
[----:B--2---:R-:W-:Y:S01]  /*4dc0*/  LOP3.LUT R9, R0, 0x148, RZ, 0xfc, !PT ;  /* 0x0000014800097812 */ /* 0x004fe200078efcff */
[----:B---3--:R-:W-:-:S02]  /*4dd0*/  IMAD R8, R5, R86, R85 ;  /* 0x0000005605087224 */ /* 0x008fc400078e0255 */
[C---:B------:R-:W-:Y:S01]  /*4de0*/  IMAD.HI.U32 R83, R6.reuse, R80, RZ ;  /* 0x0000005006537227 */ /* 0x040fe200078e00ff */
[----:B------:R2:W-:Y:S01]  /*4df0*/  STL [R1+0xc2c], R2 ;  /* 0x000c2c0201007387 */ /* 0x0005e20000100800 */
[----:B0-----:R-:W-:Y:S02]  /*4e00*/  IABS R3, R3 ;  /* 0x0000000300037213 */ /* 0x001fe40000000000 */
[----:B------:R-:W-:Y:S01]  /*4e10*/  IMAD.MOV R83, RZ, RZ, -R83 ;  /* 0x000000ffff537224 */ /* 0x000fe200078e0a53 */
[----:B------:R0:W-:Y:S01]  /*4e20*/  STL [R1+0x580], R8 ;  /* 0x0005800801007387 */ /* 0x0001e20000100800 */
[----:B------:R-:W-:Y:S01]  /*4e30*/  IABS R86, R9 ;  /* 0x0000000900567213 */ /* 0x000fe20000000000 */
[----:B------:R-:W-:-:S04]  /*4e40*/  IMAD.HI.U32 R81, R6, R3, RZ ;  /* 0x0000000306517227 */ /* 0x000fc800078e00ff */
[----:B------:R-:W-:Y:S02]  /*4e50*/  IMAD.MOV R81, RZ, RZ, -R81 ;  /* 0x000000ffff517224 */ /* 0x000fe400078e0a51 */
[C---:B--2---:R-:W-:Y:S02]  /*4e60*/  IMAD R2, R5.reuse, R87, R84 ;  /* 0x0000005705027224 */ /* 0x044fe400078e0254 */
[C---:B------:R-:W-:Y:S01]  /*4e70*/  IMAD R7, R5.reuse, R81, R3 ;  /* 0x0000005105077224 */ /* 0x040fe200078e0203 */
[----:B0-----:R-:W-:Y:S01]  /*4e80*/  LOP3.LUT R8, R0, 0x14c, RZ, 0xfc, !PT ;  /* 0x0000014c00087812 */ /* 0x001fe200078efcff */
[----:B------:R-:W-:Y:S01]  /*4e90*/  IMAD R3, R5, R82, R79 ;  /* 0x0000005205037224 */ /* 0x000fe200078e024f */
[----:B------:R0:W-:Y:S01]  /*4ea0*/  STL [R1+0x4], R2 ;  /* 0x0000040201007387 */ /* 0x0001e20000100800 */
[----:B------:R-:W-:Y:S01]  /*4eb0*/  IMAD.HI.U32 R87, R6, R86, RZ ;  /* 0x0000005606577227 */ /* 0x000fe200078e00ff */
[----:B------:R-:W-:Y:S02]  /*4ec0*/  IABS R79, R8 ;  /* 0x00000008004f7213 */ /* 0x000fe40000000000 */
[----:B------:R2:W-:Y:S01]  /*4ed0*/  STL [R1+0x1e8], R7 ;  /* 0x0001e80701007387 */ /* 0x0005e20000100800 */
[----:B------:R-:W-:-:S03]  /*4ee0*/  IMAD.MOV R87, RZ, RZ, -R87 ;  /* 0x000000ffff577224 */ /* 0x000fc600078e0a57 */
[----:B------:R3:W-:Y:S01]  /*4ef0*/  STL [R1+0x5bc], R3 ;  /* 0x0005bc0301007387 */ /* 0x0007e20000100800 */
[----:B0-----:R-:W-:Y:S02]  /*4f00*/  IMAD R2, R5, R83, R80 ;  /* 0x0000005305027224 */ /* 0x001fe400078e0250 */
[----:B------:R-:W-:Y:S01]  /*4f10*/  IMAD.HI.U32 R83, R6, R79, RZ ;  /* 0x0000004f06537227 */ /* 0x000fe200078e00ff */
[C---:B--2---:R-:W-:Y:S02]  /*4f20*/  LOP3.LUT R7, R0.reuse, 0x14e, RZ, 0xfc, !PT ;  /* 0x0000014e00077812 */ /* 0x044fe400078efcff */
        /* <DEDUP_REMOVED lines=12> */
[----:B--2---:R-:W-:Y:S02]  /*4ff0*/  LOP3.LUT R9, R0, 0x152, RZ, 0xfc, !PT ;  /* 0x0000015200097812 */ /* 0x004fe400078efcff */
[----:B---3--:R-:W-:Y:S01]  /*5000*/  IABS R3, R3 ;  /* 0x0000000300037213 */ /* 0x008fe20000000000 */
[----:B------:R2:W-:Y:S01]  /*5010*/  STL [R1+0xc28], R2 ;  /* 0x000c280201007387 */ /* 0x0005e20000100800 */
[----:B------:R-:W-:-:S04]  /*5020*/  IMAD.HI.U32 R85, R6, R81, RZ ;  /* 0x0000005106557227 */ /* 0x000fc800078e00ff */
[----:B------:R-:W-:-:S04]  /*5030*/  IMAD.HI.U32 R82, R6, R3, RZ ;  /* 0x0000000306527227 */ /* 0x000fc800078e00ff */
[----:B------:R-:W-:Y:S02]  /*5040*/  IMAD.MOV R82, RZ, RZ, -R82 ;  /* 0x000000ffff527224 */ /* 0x000fe400078e0a52 */
[C---:B0-----:R-:W-:Y:S02]  /*5050*/  IMAD R8, R5.reuse, R87, R86 ;  /* 0x0000005705087224 */ /* 0x041fe400078e0256 */
[C---:B--2---:R-:W-:Y:S02]  /*5060*/  IMAD R2, R5.reuse, R82, R3 ;  /* 0x0000005205027224 */ /* 0x044fe400078e0203 */
[C---:B------:R-:W-:Y:S01]  /*5070*/  IMAD R7, R5.reuse, R83, R79 ;  /* 0x0000005305077224 */ /* 0x040fe200078e024f */
[----:B------:R0:W-:Y:S01]  /*5080*/  STL [R1+0x14], R8 ;  /* 0x0000140801007387 */ /* 0x0001e20000100800 */
[----:B------:R-:W-:Y:S01]  /*5090*/  IMAD.MOV R85, RZ, RZ, -R85 ;  /* 0x000000ffff557224 */ /* 0x000fe200078e0a55 */
[----:B------:R-:W-:Y:S01]  /*50a0*/  IABS R83, R9 ;  /* 0x0000000900537213 */ /* 0x000fe20000000000 */
[----:B------:R-:W-:Y:S01]  /*50b0*/  IMAD R3, R5, R84, R80 ;  /* 0x0000005405037224 */ /* 0x000fe200078e0250 */
[----:B------:R2:W-:Y:S03]  /*50c0*/  STL [R1+0x1e0], R2 ;  /* 0x0001e00201007387 */ /* 0x0005e60000100800 */
[----:B------:R-:W-:Y:S01]  /*50d0*/  IMAD.HI.U32 R84, R6, R83, RZ ;  /* 0x0000005306547227 */ /* 0x000fe200078e00ff */
[----:B------:R3:W-:Y:S01]  /*50e0*/  STL [R1+0x5dc], R7 ;  /* 0x0005dc0701007387 */ /* 0x0007e20000100800 */
[----:B0-----:R-:W-:-:S02]  /*50f0*/  LOP3.LUT R8, R0, 0x154, RZ, 0xfc, !PT ;  /* 0x0000015400087812 */ /* 0x001fc400078efcff */
[----:B------:R-:W-:Y:S01]  /*5100*/  IMAD.MOV R84, RZ, RZ, -R84 ;  /* 0x000000ffff547224 */ /* 0x000fe200078e0a54 */
[----:B------:R0:W-:Y:S01]  /*5110*/  STL [R1+0x5d8], R3 ;  /* 0x0005d80301007387 */ /* 0x0001e20000100800 */
[----:B--2---:R-:W-:Y:S01]  /*5120*/  IMAD R2, R5, R85, R81 ;  /* 0x0000005505027224 */ /* 0x004fe200078e0251 */
[----:B------:R-:W-:Y:S02]  /*5130*/  IABS R80, R8 ;  /* 0x0000000800507213 */ /* 0x000fe40000000000 */
[----:B---3--:R-:W-:Y:S02]  /*5140*/  LOP3.LUT R7, R0, 0x156, RZ, 0xfc, !PT ;  /* 0x0000015600077812 */ /* 0x008fe400078efcff */
[----:B------:R2:W-:Y:S01]  /*5150*/  STL [R1+0x10], R2 ;  /* 0x0000100201007387 */ /* 0x0005e20000100800 */
[----:B------:R-:W-:Y:S01]  /*5160*/  IMAD.HI.U32 R85, R6, R80, RZ ;  /* 0x0000005006557227 */ /* 0x000fe200078e00ff */
[C---:B0-----:R-:W-:Y:S02]  /*5170*/  LOP3.LUT R3, R0.reuse, 0x158, RZ, 0xfc, !PT ;  /* 0x0000015800037812 */ /* 0x041fe400078efcff */
[----:B------:R0:W-:Y:S01]  /*5180*/  STL [R1+0xba0], R9 ;  /* 0x000ba00901007387 */ /* 0x0001e20000100800 */
[----:B------:R-:W-:Y:S01]  /*5190*/  IABS R81, R7 ;  /* 0x0000000700517213 */ /* 0x000fe20000000000 */
[----:B------:R-:W-:Y:S01]  /*51a0*/  IMAD.MOV R85, RZ, RZ, -R85 ;  /* 0x000000ffff557224 */ /* 0x000fe200078e0a55 */
[----:B------:R-:W-:Y:S01]  /*51b0*/  IABS R82, R3 ;  /* 0x0000000300527213 */ /* 0x000fe20000000000 */
[----:B------:R3:W-:Y:S01]  /*51c0*/  STL [R1+0xba8], R8 ;  /* 0x000ba80801007387 */ /* 0x0007e20000100800 */
[----:B--2---:R-:W-:Y:S01]  /*51d0*/  LOP3.LUT R2, R0, 0x15a, RZ, 0xfc, !PT ;  /* 0x0000015a00027812 */ /* 0x004fe200078efcff */
[----:B------:R-:W-:-:S02]  /*51e0*/  IMAD.HI.U32 R86, R6, R81, RZ ;  /* 0x0000005106567227 */ /* 0x000fc400078e00ff */
[----:B------:R2:W-:Y:S01]  /*51f0*/  STL [R1+0xbb8], R7 ;  /* 0x000bb80701007387 */ /* 0x0005e20000100800 */
[----:B0-----:R-:W-:Y:S01]  /*5200*/  LOP3.LUT R9, R0, 0x160, RZ, 0xfc, !PT ;  /* 0x0000016000097812 */ /* 0x001fe200078efcff */
[----:B------:R-:W-:Y:S02]  /*5210*/  IMAD.MOV R86, RZ, RZ, -R86 ;  /* 0x000000ffff567224 */ /* 0x000fe400078e0a56 */
[----:B------:R0:W-:Y:S01]  /*5220*/  STL [R1+0xbd8], R3 ;  /* 0x000bd80301007387 */ /* 0x0001e20000100800 */
[----:B------:R-:W-:-:S03]  /*5230*/  IMAD.HI.U32 R87, R6, R82, RZ ;  /* 0x0000005206577227 */ /* 0x000fc600078e00ff */
[----:B------:R4:W-:Y:S01]  /*5240*/  STL [R1+0xbf0], R2 ;  /* 0x000bf00201007387 */ /* 0x0009e20000100800 */
[C---:B---3--:R-:W-:Y:S01]  /*5250*/  IMAD R8, R5.reuse, R86, R81 ;  /* 0x0000005605087224 */ /* 0x048fe200078e0251 */
[----:B------:R-:W-:Y:S01]  /*5260*/  IABS R86, R10 ;  /* 0x0000000a00567213 */ /* 0x000fe20000000000 */
[----:B--2---:R-:W-:Y:S01]  /*5270*/  IMAD R7, R5, R84, R83 ;  /* 0x0000005405077224 */ /* 0x004fe200078e0253 */
[----:B------:R-:W-:Y:S01]  /*5280*/  IABS R83, R9 ;  /* 0x0000000900537213 */ /* 0x000fe20000000000 */
[----:B------:R-:W-:Y:S01]  /*5290*/  IMAD.MOV R87, RZ, RZ, -R87 ;  /* 0x000000ffff577224 */ /* 0x000fe200078e0a57 */
[----:B0-----:R-:W-:Y:S02]  /*52a0*/  IABS R3, R2 ;  /* 0x0000000200037213 */ /* 0x001fe40000000000 */
[----:B------:R0:W-:Y:S01]  /*52b0*/  STL [R1+0x1c8], R7 ;  /* 0x0001c80701007387 */ /* 0x0001e20000100800 */
[----:B------:R-:W-:-:S04]  /*52c0*/  IMAD.HI.U32 R84, R6, R83, RZ ;  /* 0x0000005306547227 */ /* 0x000fc800078e00ff */
[----:B------:R-:W-:-:S04]  /*52d0*/  IMAD.HI.U32 R79, R6, R3, RZ ;  /* 0x00000003064f7227 */ /* 0x000fc800078e00ff */
[C---:B----4-:R-:W-:Y:S02]  /*52e0*/  IMAD R2, R5.reuse, R85, R80 ;  /* 0x0000005505027224 */ /* 0x050fe400078e0250 */
[----:B------:R-:W-:Y:S02]  /*52f0*/  IMAD.MOV R79, RZ, RZ, -R79 ;  /* 0x000000ffff4f7224 */ /* 0x000fe400078e0a4f */
[----:B0-----:R-:W-:Y:S01]  /*5300*/  IMAD R7, R5, R87, R82 ;  /* 0x0000005705077224 */ /* 0x001fe200078e0252 */
[----:B------:R0:W-:Y:S01]  /*5310*/  STL [R1+0x5fc], R2 ;  /* 0x0005fc0201007387 */ /* 0x0001e20000100800 */
[----:B------:R-:W-:-:S03]  /*5320*/  IMAD.HI.U32 R85, R6, R86, RZ ;  /* 0x0000005606557227 */ /* 0x000fc600078e00ff */
[----:B------:R2:W-:Y:S01]  /*5330*/  STL [R1+0x5f8], R8 ;  /* 0x0005f80801007387 */ /* 0x0005e20000100800 */
[----:B------:R-:W-:Y:S02]  /*5340*/  IMAD.MOV R85, RZ, RZ, -R85 ;  /* 0x000000ffff557224 */ /* 0x000fe400078e0a55 */
[----:B------:R-:W-:Y:S01]  /*5350*/  IMAD.MOV R84, RZ, RZ, -R84 ;  /* 0x000000ffff547224 */ /* 0x000fe200078e0a54 */
[----:B------:R3:W-:Y:S01]  /*5360*/  STL [R1+0x24], R7 ;  /* 0x0000240701007387 */ /* 0x0007e20000100800 */
[----:B0-----:R-:W-:Y:S01]  /*5370*/  IMAD R2, R5, R79, R3 ;  /* 0x0000004f05027224 */ /* 0x001fe200078e0203 */
[----:B--2---:R-:W-:-:S04]  /*5380*/  LOP3.LUT R8, R0, 0x162, RZ, 0xfc, !PT ;  /* 0x0000016200087812 */ /* 0x004fc800078efcff */
[----:B------:R0:W-:Y:S01]  /*5390*/  STL [R1+0x1a8], R2 ;  /* 0x0001a80201007387 */ /* 0x0001e20000100800 */
[----:B------:R-:W-:-:S03]  /*53a0*/  IABS R79, R8 ;  /* 0x00000008004f7213 */ /* 0x000fc60000000000 */
[----:B------:R2:W-:Y:S01]  /*53b0*/  STL [R1+0xb9c], R10 ;  /* 0x000b9c0a01007387 */ /* 0x0005e20000100800 */
[----:B---3--:R-:W-:Y:S01]  /*53c0*/  LOP3.LUT R7, R0, 0x168, RZ, 0xfc, !PT ;  /* 0x0000016800077812 */ /* 0x008fe200078efcff */
[----:B------:R-:W-:-:S03]  /*53d0*/  IMAD.HI.U32 R81, R6, R79, RZ ;  /* 0x0000004f06517227 */ /* 0x000fc600078e00ff */
[----:B------:R-:W-:Y:S01]  /*53e0*/  IABS R80, R7 ;  /* 0x0000000700507213 */ /* 0x000fe20000000000 */
[----:B------:R3:W-:Y:S01]  /*53f0*/  STL [R1+0xbac], R9 ;  /* 0x000bac0901007387 */ /* 0x0007e20000100800 */
[----:B0-----:R-:W-:Y:S01]  /*5400*/  LOP3.LUT R2, R0, 0x16a, RZ, 0xfc, !PT ;  /* 0x0000016a00027812 */ /* 0x001fe200078efcff */
[----:B------:R-:W-:Y:S02]  /*5410*/  IMAD.MOV R81, RZ, RZ, -R81 ;  /* 0x000000ffff517224 */ /* 0x000fe400078e0a51 */
[----:B------:R0:W-:Y:S01]  /*5420*/  STL [R1+0xbc0], R8 ;  /* 0x000bc00801007387 */ /* 0x0001e20000100800 */
[----:B------:R-:W-:Y:S01]  /*5430*/  IABS R3, R2 ;  /* 0x0000000200037213 */ /* 0x000fe20000000000 */
[----:B------:R-:W-:Y:S01]  /*5440*/  IMAD.HI.U32 R82, R6, R80, RZ ;  /* 0x0000005006527227 */ /* 0x000fe200078e00ff */
[----:B--2---:R-:W-:Y:S01]  /*5450*/  LOP3.LUT R10, R0, 0x170, RZ, 0xfc, !PT ;  /* 0x00000170000a7812 */ /* 0x004fe200078efcff */
[----:B------:R2:W-:Y:S02]  /*5460*/  STL [R1+0xc40], R7 ;  /* 0x000c400701007387 */ /* 0x0005e40000100800 */
[----:B------:R-:W-:Y:S01]  /*5470*/  IMAD.HI.U32 R87, R6, R3, RZ ;  /* 0x0000000306577227 */ /* 0x000fe200078e00ff */
[----:B---3--:R-:W-:Y:S01]  /*5480*/  LOP3.LUT R9, R0, 0x172, RZ, 0xfc, !PT ;  /* 0x0000017200097812 */ /* 0x008fe200078efcff */
[----:B------:R3:W-:Y:S02]  /*5490*/  STL [R1+0xc48], R2 ;  /* 0x000c480201007387 */ /* 0x0007e40000100800 */
[----:B0-----:R-:W-:-:S02]  /*54a0*/  IMAD R8, R5, R81, R79 ;  /* 0x0000005105087224 */ /* 0x001fc400078e024f */
[----:B------:R-:W-:Y:S02]  /*54b0*/  IMAD.MOV R82, RZ, RZ, -R82 ;  /* 0x000000ffff527224 */ /* 0x000fe400078e0a52 */
[C---:B--2---:R-:W-:Y:S02]  /*54c0*/  IMAD R7, R5.reuse, R85, R86 ;  /* 0x0000005505077224 */ /* 0x044fe400078e0256 */
[----:B------:R-:W-:Y:S02]  /*54d0*/  IMAD.MOV R87, RZ, RZ, -R87 ;  /* 0x000000ffff577224 */ /* 0x000fe400078e0a57 */
[C---:B---3--:R-:W-:Y:S01]  /*54e0*/  IMAD R2, R5.reuse, R84, R83 ;  /* 0x0000005405027224 */ /* 0x048fe200078e0253 */
[----:B------:R0:W-:Y:S04]  /*54f0*/  STL [R1+0x618], R7 ;  /* 0x0006180701007387 */ /* 0x0001e80000100800 */
[----:B------:R2:W-:Y:S04]  /*5500*/  STL [R1+0x20], R2 ;  /* 0x0000200201007387 */ /* 0x0005e80000100800 */
[----:B------:R3:W-:Y:S01]  /*5510*/  STL [R1+0x1a4], R8 ;  /* 0x0001a40801007387 */ /* 0x0007e20000100800 */
[----:B0-----:R-:W-:Y:S01]  /*5520*/  IMAD R7, R5, R82, R80 ;  /* 0x0000005205077224 */ /* 0x001fe200078e0250 */
[----:B------:R-:W-:-:S02]  /*5530*/  IABS R82, R10 ;  /* 0x0000000a00527213 */ /* 0x000fc40000000000 */
[----:B------:R-:W-:Y:S01]  /*5540*/  IABS R80, R9 ;  /* 0x0000000900507213 */ /* 0x000fe20000000000 */
[----:B--2---:R-:W-:Y:S01]  /*5550*/  IMAD R2, R5, R87, R3 ;  /* 0x0000005705027224 */ /* 0x004fe200078e0203 */
[----:B------:R0:W-:Y:S01]  /*5560*/  STL [R1+0x3c], R7 ;  /* 0x00003c0701007387 */ /* 0x0001e20000100800 */
[----:B------:R-:W-:Y:S01]  /*5570*/  IMAD.HI.U32 R85, R6, R82, RZ ;  /* 0x0000005206557227 */ /* 0x000fe200078e00ff */
[----:B---3--:R-:W-:Y:S02]  /*5580*/  LOP3.LUT R8, R0, 0x178, RZ, 0xfc, !PT ;  /* 0x0000017800087812 */ /* 0x008fe400078efcff */
[----:B------:R2:W-:Y:S01]  /*5590*/  STL [R1+0x188], R2 ;  /* 0x0001880201007387 */ /* 0x0005e20000100800 */
[----:B------:R-:W-:Y:S01]  /*55a0*/  IMAD.HI.U32 R83, R6, R80, RZ ;  /* 0x0000005006537227 */ /* 0x000fe200078e00ff */
[----:B------:R-:W-:Y:S02]  /*55b0*/  IABS R81, R8 ;  /* 0x0000000800517213 */ /* 0x000fe40000000000 */
[----:B------:R-:W-:Y:S01]  /*55c0*/  STL [R1+0xbe8], R10 ;  /* 0x000be80a01007387 */ /* 0x000fe20000100800 */
[----:B------:R-:W-:Y:S01]  /*55d0*/  IMAD.MOV R88, RZ, RZ, -R85 ;  /* 0x000000ffff587224 */ /* 0x000fe200078e0a55 */
[----:B0-----:R-:W-:Y:S01]  /*55e0*/  LOP3.LUT R7, R0, 0x17a, RZ, 0xfc, !PT ;  /* 0x0000017a00077812 */ /* 0x001fe200078efcff */
[----:B------:R-:W-:Y:S01]  /*55f0*/  IMAD.MOV R87, RZ, RZ, -R83 ;  /* 0x000000ffff577224 */ /* 0x000fe200078e0a53 */
[----:B------:R-:W-:Y:S01]  /*5600*/  STL [R1+0xbfc], R9 ;  /* 0x000bfc0901007387 */ /* 0x000fe20000100800 */
[----:B------:R-:W-:Y:S01]  /*5610*/  IMAD.HI.U32 R84, R6, R81, RZ ;  /* 0x0000005106547227 */ /* 0x000fe200078e00ff */
[----:B--2---:R-:W-:-:S02]  /*5620*/  LOP3.LUT R2, R0, 0x180, RZ, 0xfc, !PT ;  /* 0x0000018000027812 */ /* 0x004fc400078efcff */
[----:B------:R-:W-:Y:S01]  /*5630*/  IABS R3, R7 ;  /* 0x0000000700037213 */ /* 0x000fe20000000000 */
[----:B------:R0:W-:Y:S01]  /*5640*/  STL [R1+0xc68], R8 ;  /* 0x000c680801007387 */ /* 0x0001e20000100800 */
[----:B------:R-:W-:Y:S01]  /*5650*/  IABS R79, R2 ;  /* 0x00000002004f7213 */ /* 0x000fe20000000000 */
[----:B------:R-:W-:Y:S02]  /*5660*/  IMAD.MOV R84, RZ, RZ, -R84 ;  /* 0x000000ffff547224 */ /* 0x000fe400078e0a54 */
[----:B------:R2:W-:Y:S01]  /*5670*/  STL [R1+0xcac], R7 ;  /* 0x000cac0701007387 */ /* 0x0005e20000100800 */
[----:B------:R-:W-:-:S03]  /*5680*/  IMAD.HI.U32 R86, R6, R3, RZ ;  /* 0x0000000306567227 */ /* 0x000fc600078e00ff */
[----:B------:R3:W-:Y:S01]  /*5690*/  STL [R1+0xd30], R2 ;  /* 0x000d300201007387 */ /* 0x0007e20000100800 */
[----:B------:R-:W-:-:S04]  /*56a0*/  IMAD.HI.U32 R89, R6, R79, RZ ;  /* 0x0000004f06597227 */ /* 0x000fc800078e00ff */
[C---:B0-----:R-:W-:Y:S02]  /*56b0*/  IMAD R8, R5.reuse, R88, R82 ;  /* 0x0000005805087224 */ /* 0x041fe400078e0252 */
[C---:B--2---:R-:W-:Y:S02]  /*56c0*/  IMAD R7, R5.reuse, R84, R81 ;  /* 0x0000005405077224 */ /* 0x044fe400078e0251 */
[----:B------:R-:W-:Y:S01]  /*56d0*/  IMAD.MOV R85, RZ, RZ, -R86 ;  /* 0x000000ffff557224 */ /* 0x000fe200078e0a56 */
[----:B------:R-:W-:Y:S01]  /*56e0*/  STL [R1+0x40], R8 ;  /* 0x0000400801007387 */ /* 0x000fe20000100800 */
[C---:B---3--:R-:W-:Y:S02]  /*56f0*/  IMAD R2, R5.reuse, R87, R80 ;  /* 0x0000005705027224 */ /* 0x048fe400078e0250 */
[----:B------:R-:W-:Y:S02]  /*5700*/  IMAD.MOV R83, RZ, RZ, -R89 ;  /* 0x000000ffff537224 */ /* 0x000fe400078e0a59 */
[----:B------:R-:W-:Y:S01]  /*5710*/  IMAD R3, R5, R85, R3 ;  /* 0x0000005505037224 */ /* 0x000fe200078e0203 */
[----:B------:R0:W-:Y:S01]  /*5720*/  STL [R1+0x184], R2 ;  /* 0x0001840201007387 */ /* 0x0001e20000100800 */
[----:B------:R-:W-:-:S02]  /*5730*/  IMAD.U32 R89, RZ, RZ, UR6 ;  /* 0x00000006ff597e24 */ /* 0x000fc4000f8e00ff */
[----:B------:R-:W-:Y:S01]  /*5740*/  IMAD.U32 R88, RZ, RZ, UR6 ;  /* 0x00000006ff587e24 */ /* 0x000fe2000f8e00ff */
[----:B------:R2:W-:Y:S01]  /*5750*/  STL [R1+0x4c], R7 ;  /* 0x00004c0701007387 */ /* 0x0005e20000100800 */
[----:B------:R-:W-:Y:S02]  /*5760*/  IMAD R89, R89, 0x2, R90 ;  /* 0x0000000259597824 */ /* 0x000fe400078e025a */
[----:B------:R-:W-:Y:S01]  /*5770*/  IMAD.U32 R87, RZ, RZ, UR6 ;  /* 0x00000006ff577e24 */ /* 0x000fe2000f8e00ff */
[----:B------:R3:W-:Y:S01]  /*5780*/  STL [R1+0x168], R3 ;  /* 0x0001680301007387 */ /* 0x0007e20000100800 */
[----:B------:R-:W-:Y:S02]  /*5790*/  IMAD R88, R88, 0x2, R89 ;  /* 0x0000000258587824 */ /* 0x000fe400078e0259 */
[----:B0-----:R-:W-:Y:S02]  /*57a0*/  IMAD R2, R5, R83, R79 ;  /* 0x0000005305027224 */ /* 0x001fe400078e024f */
[----:B------:R-:W-:Y:S01]  /*57b0*/  IMAD.U32 R86, RZ, RZ, UR6 ;  /* 0x00000006ff567e24 */ /* 0x000fe2000f8e00ff */
[----:B--2---:R-:W-:Y:S01]  /*57c0*/  LOP3.LUT R7, R0, 0x182, RZ, 0xfc, !PT ;  /* 0x0000018200077812 */ /* 0x004fe200078efcff */
[----:B------:R-:W-:Y:S01]  /*57d0*/  IMAD R87, R87, 0x2, R88 ;  /* 0x0000000257577824 */ /* 0x000fe200078e0258 */
[----:B------:R0:W-:Y:S01]  /*57e0*/  STL [R1+0x48], R2 ;  /* 0x0000480201007387 */ /* 0x0001e20000100800 */
[----:B------:R-:W-:Y:S01]  /*57f0*/  IMAD.U32 R85, RZ, RZ, UR6 ;  /* 0x00000006ff557e24 */ /* 0x000fe2000f8e00ff */
[----:B------:R-:W-:Y:S01]  /*5800*/  IABS R80, R7 ;  /* 0x0000000700507213 */ /* 0x000fe20000000000 */
[----:B------:R-:W-:Y:S01]  /*5810*/  IMAD R86, R86, 0x2, R87 ;  /* 0x0000000256567824 */ /* 0x000fe200078e0257 */
[----:B---3--:R-:W-:Y:S01]  /*5820*/  LOP3.LUT R3, R0, 0x188, RZ, 0xfc, !PT ;  /* 0x0000018800037812 */ /* 0x008fe200078efcff */
[----:B------:R1:W-:Y:S01]  /*5830*/  STL [R1+0xc5c], R7 ;  /* 0x000c5c0701007387 */ /* 0x0003e20000100800 */
[----:B------:R-:W-:-:S02]  /*5840*/  IMAD.U32 R84, RZ, RZ, UR6 ;  /* 0x00000006ff547e24 */ /* 0x000fc4000f8e00ff */
[----:B------:R-:W-:Y:S01]  /*5850*/  IMAD.HI.U32 R81, R6, R80, RZ ;  /* 0x0000005006517227 */ /* 0x000fe200078e00ff */
[----:B------:R2:W-:Y:S01]  /*5860*/  STL [R1+0xce8], R3 ;  /* 0x000ce80301007387 */ /* 0x0005e20000100800 */
[----:B0-----:R-:W-:Y:S02]  /*5870*/  LOP3.LUT R2, R0, 0x18a, RZ, 0xfc, !PT ;  /* 0x0000018a00027812 */ /* 0x001fe400078efcff */
[----:B------:R-:W-:Y:S02]  /*5880*/  IMAD.MOV R81, RZ, RZ, -R81 ;  /* 0x000000ffff517224 */ /* 0x000fe400078e0a51 */
[----:B------:R-:W-:Y:S01]  /*5890*/  IABS R79, R2 ;  /* 0x00000002004f7213 */ /* 0x000fe20000000000 */
[----:B------:R0:W-:Y:S01]  /*58a0*/  STL [R1+0xd04], R2 ;  /* 0x000d040201007387 */ /* 0x0001e20000100800 */
[----:B------:R-:W-:Y:S01]  /*58b0*/  IMAD R85, R85, 0x2, R86 ;  /* 0x0000000255557824 */ /* 0x000fe200078e0256 */
[----:B-1----:R-:W-:Y:S01]  /*58c0*/  LOP3.LUT R7, R74, 0x3f, RZ, 0xc0, !PT ;  /* 0x0000003f4a077812 */ /* 0x002fe200078ec0ff */
[----:B------:R-:W-:Y:S01]  /*58d0*/  IMAD.U32 R9, RZ, RZ, UR6 ;  /* 0x00000006ff097e24 */ /* 0x000fe2000f8e00ff */
[----:B--2---:R-:W-:Y:S01]  /*58e0*/  IABS R3, R3 ;  /* 0x0000000300037213 */ /* 0x004fe20000000000 */
[----:B------:R-:W-:-:S04]  /*58f0*/  IMAD.HI.U32 R83, R6, R79, RZ ;  /* 0x0000004f06537227 */ /* 0x000fc800078e00ff */
[----:B------:R-:W-:-:S04]  /*5900*/  IMAD.HI.U32 R82, R6, R3, RZ ;  /* 0x0000000306527227 */ /* 0x000fc800078e00ff */
[C---:B0-----:R-:W-:Y:S02]  /*5910*/  IMAD R2, R5.reuse, R81, R80 ;  /* 0x0000005105027224 */ /* 0x041fe400078e0250 */
[----:B------:R-:W-:Y:S02]  /*5920*/  IMAD.MOV R83, RZ, RZ, -R83 ;  /* 0x000000ffff537224 */ /* 0x000fe400078e0a53 */
[----:B------:R-:W-:Y:S01]  /*5930*/  IMAD.MOV R82, RZ, RZ, -R82 ;  /* 0x000000ffff527224 */ /* 0x000fe200078e0a52 */
[----:B------:R0:W-:Y:S01]  /*5940*/  STL [R1+0x164], R2 ;  /* 0x0001640201007387 */ /* 0x0001e20000100800 */
[----:B------:R-:W-:Y:S02]  /*5950*/  IMAD R84, R84, 0x2, R85 ;  /* 0x0000000254547824 */ /* 0x000fe400078e0255 */
[----:B------:R-:W-:Y:S02]  /*5960*/  IMAD R3, R5, R82, R3 ;  /* 0x0000005205037224 */ /* 0x000fe400078e0203 */
[----:B------:R-:W-:-:S02]  /*5970*/  IMAD.U32 R82, RZ, RZ, UR6 ;  /* 0x00000006ff527e24 */ /* 0x000fc4000f8e00ff */
[----:B------:R-:W-:Y:S01]  /*5980*/  IMAD.U32 R81, RZ, RZ, UR6 ;  /* 0x00000006ff517e24 */ /* 0x000fe2000f8e00ff */
[----:B------:R1:W-:Y:S01]  /*5990*/  STL [R1+0x58], R3 ;  /* 0x0000580301007387 */ /* 0x0003e20000100800 */
[----:B------:R-:W-:Y:S02]  /*59a0*/  IMAD.U32 R80, RZ, RZ, UR6 ;  /* 0x00000006ff507e24 */ /* 0x000fe4000f8e00ff */
[----:B0-----:R-:W-:Y:S02]  /*59b0*/  IMAD R2, R5, R83, R79 ;  /* 0x0000005305027224 */ /* 0x001fe400078e024f */
[----:B------:R-:W-:Y:S02]  /*59c0*/  IMAD.U32 R83, RZ, RZ, UR6 ;  /* 0x00000006ff537e24 */ /* 0x000fe4000f8e00ff */
[----:B------:R-:W-:Y:S01]  /*59d0*/  IMAD R8, R93, 0x40, R7 ;  /* 0x000000405d087824 */ /* 0x000fe200078e0207 */
[----:B------:R0:W-:Y:S01]  /*59e0*/  STL [R1+0x144], R2 ;  /* 0x0001440201007387 */ /* 0x0001e20000100800 */
[----:B------:R-:W-:Y:S01]  /*59f0*/  IMAD R83, R83, 0x2, R84 ;  /* 0x0000000253537824 */ /* 0x000fe200078e0254 */
[----:B-1----:R-:W-:-:S02]  /*5a00*/  LOP3.LUT R3, R0, 0x190, RZ, 0xfc, !PT ;  /* 0x0000019000037812 */ /* 0x002fc400078efcff */
[----:B------:R-:W-:Y:S01]  /*5a10*/  IABS R93, R8 ;  /* 0x00000008005d7213 */ /* 0x000fe20000000000 */
[----:B------:R-:W-:Y:S01]  /*5a20*/  IMAD R82, R82, 0x2, R83 ;  /* 0x0000000252527824 */ /* 0x000fe200078e0253 */
[----:B------:R-:W-:Y:S01]  /*5a30*/  ISETP.GE.AND P1, PT, R8, RZ, PT ;  /* 0x000000ff0800720c */ /* 0x000fe20003f26270 */
[----:B------:R1:W-:Y:S02]  /*5a40*/  STL [R1+0xc74], R3 ;  /* 0x000c740301007387 */ /* 0x0003e40000100800 */
[----:B------:R-:W-:Y:S01]  /*5a50*/  IMAD R81, R81, 0x2, R82 ;  /* 0x0000000251517824 */ /* 0x000fe200078e0252 */
[----:B0-----:R-:W-:-:S03]  /*5a60*/  LOP3.LUT R2, R0, 0x192, RZ, 0xfc, !PT ;  /* 0x0000019200027812 */ /* 0x001fc600078efcff */
[----:B------:R-:W-:Y:S01]  /*5a70*/  IMAD R80, R80, 0x2, R81 ;  /* 0x0000000250507824 */ /* 0x000fe200078e0251 */
[----:B------:R-:W-:Y:S01]  /*5a80*/  IABS R79, R2 ;  /* 0x00000002004f7213 */ /* 0x000fe20000000000 */
[----:B------:R0:W-:Y:S01]  /*5a90*/  STL [R1+0xc98], R2 ;  /* 0x000c980201007387 */ /* 0x0001e20000100800 */
[----:B-1----:R-:W-:Y:S01]  /*5aa0*/  IABS R3, R3 ;  /* 0x0000000300037213 */ /* 0x002fe20000000000 */
[----:B------:R-:W-:Y:S02]  /*5ab0*/  IMAD R66, R9, 0x2, R80 ;  /* 0x0000000209427824 */ /* 0x000fe400078e0250 */
[----:B------:R-:W-:Y:S01]  /*5ac0*/  STL [R1+0xa50], R8 ;  /* 0x000a500801007387 */ /* 0x000fe20000100800 */
[----:B------:R-:W-:-:S04]  /*5ad0*/  IMAD.HI.U32 R9, R75, R93, RZ ;  /* 0x0000005d4b097227 */ /* 0x000fc800078e00ff */
[----:B------:R-:W-:-:S04]  /*5ae0*/  IMAD.HI.U32 R10, R6, R3, RZ ;  /* 0x00000003060a7227 */ /* 0x000fc800078e00ff */
[----:B0-----:R-:W-:-:S04]  /*5af0*/  IMAD.HI.U32 R2, R6, R79, RZ ;  /* 0x0000004f06027227 */ /* 0x001fc800078e00ff */
[----:B------:R-:W-:Y:S02]  /*5b00*/  IMAD.MOV R13, RZ, RZ, -R10 ;  /* 0x000000ffff0d7224 */ /* 0x000fe400078e0a0a */
[----:B------:R-:W-:Y:S02]  /*5b10*/  IMAD.MOV R2, RZ, RZ, -R2 ;  /* 0x000000ffff027224 */ /* 0x000fe400078e0a02 */
[----:B------:R-:W-:Y:S02]  /*5b20*/  IMAD R11, R11, 0x2, R66 ;  /* 0x000000020b0b7824 */ /* 0x000fe400078e0242 */
[C---:B------:R-:W-:Y:S02]  /*5b30*/  IMAD R13, R5.reuse, R13, R3 ;  /* 0x0000000d050d7224 */ /* 0x040fe400078e0203 */
[----:B------:R-:W-:Y:S01]  /*5b40*/  IMAD R3, R5, R2, R79 ;  /* 0x0000000205037224 */ /* 0x000fe200078e024f */
[----:B------:R0:W-:Y:S01]  /*5b50*/  STL [R1+0x1c], R11 ;  /* 0x00001c0b01007387 */ /* 0x0001e20000100800 */
[----:B------:R-:W-:-:S02]  /*5b60*/  IMAD.U32 R10, RZ, RZ, UR6 ;  /* 0x00000006ff0a7e24 */ /* 0x000fc4000f8e00ff */
[----:B------:R-:W-:Y:S01]  /*5b70*/  IMAD.MOV R9, RZ, RZ, -R9 ;  /* 0x000000ffff097224 */ /* 0x000fe200078e0a09 */
[----:B------:R1:W-:Y:S01]  /*5b80*/  STL [R1+0x54], R13 ;  /* 0x0000540d01007387 */ /* 0x0003e20000100800 */
[----:B------:R-:W-:Y:S02]  /*5b90*/  IMAD.U32 R2, RZ, RZ, UR6 ;  /* 0x00000006ff027e24 */ /* 0x000fe4000f8e00ff */
[----:B------:R-:W-:Y:S01]  /*5ba0*/  IMAD R67, R10, 0x2, R11 ;  /* 0x000000020a437824 */ /* 0x000fe200078e020b */
[----:B------:R2:W-:Y:S01]  /*5bb0*/  STL [R1+0x124], R3 ;  /* 0x0001240301007387 */ /* 0x0005e20000100800 */
[----:B------:R-:W-:Y:S02]  /*5bc0*/  IMAD.U32 R79, RZ, RZ, UR6 ;  /* 0x00000006ff4f7e24 */ /* 0x000fe4000f8e00ff */
[----:B------:R-:W-:Y:S01]  /*5bd0*/  IMAD R68, R2, 0x2, R67 ;  /* 0x0000000202447824 */ /* 0x000fe200078e0243 */
[----:B------:R3:W-:Y:S01]  /*5be0*/  STL [R1+0xbe0], R71 ;  /* 0x000be04701007387 */ /* 0x0007e20000100800 */
[----:B0-----:R-:W-:Y:S01]  /*5bf0*/  IMAD.U32 R11, RZ, RZ, UR6 ;  /* 0x00000006ff0b7e24 */ /* 0x001fe2000f8e00ff */
[----:B-1----:R-:W-:Y:S01]  /*5c00*/  LOP3.LUT R13, R0, 0x19a, RZ, 0xfc, !PT ;  /* 0x0000019a000d7812 */ /* 0x002fe200078efcff */
[----:B------:R-:W-:Y:S01]  /*5c10*/  IMAD R69, R79, 0x2, R68 ;  /* 0x000000024f457824 */ /* 0x000fe200078e0244 */
[----:B------:R-:W-:Y:S01]  /*5c20*/  IABS R79, R71 ;  /* 0x00000047004f7213 */ /* 0x000fe20000000000 */
[----:B------:R-:W-:-:S02]  /*5c30*/  IMAD.U32 R66, RZ, RZ, UR6 ;  /* 0x00000006ff427e24 */ /* 0x000fc4000f8e00ff */
[----:B--2---:R-:W-:Y:S01]  /*5c40*/  IMAD R3, R78, R9, R93 ;  /* 0x000000094e037224 */ /* 0x004fe200078e025d */
[----:B------:R-:W-:Y:S01]  /*5c50*/  LOP3.LUT R9, R0, 0x1a0, RZ, 0xfc, !PT ;  /* 0x000001a000097812 */ /* 0x000fe200078efcff */
[----:B------:R-:W-:Y:S01]  /*5c60*/  IMAD.U32 R93, RZ, RZ, UR6 ;  /* 0x00000006ff5d7e24 */ /* 0x000fe2000f8e00ff */
[----:B------:R0:W-:Y:S01]  /*5c70*/  STL [R1+0xbd4], R13 ;  /* 0x000bd40d01007387 */ /* 0x0001e20000100800 */
[----:B------:R-:W-:Y:S01]  /*5c80*/  IMAD.U32 R8, RZ, RZ, UR6 ;  /* 0x00000006ff087e24 */ /* 0x000fe2000f8e00ff */
[----:B------:R-:W-:Y:S01]  /*5c90*/  ISETP.GT.U32.AND P0, PT, R78, R3, PT ;  /* 0x000000034e00720c */ /* 0x000fe20003f04070 */
[----:B------:R-:W-:Y:S01]  /*5ca0*/  IMAD R70, R93, 0x2, R69 ;  /* 0x000000025d467824 */ /* 0x000fe200078e0245 */
[----:B------:R-:W-:Y:S01]  /*5cb0*/  IABS R93, R13 ;  /* 0x0000000d005d7213 */ /* 0x000fe20000000000 */
[----:B------:R1:W-:Y:S02]  /*5cc0*/  STL [R1+0xc0c], R9 ;  /* 0x000c0c0901007387 */ /* 0x0003e40000100800 */
[----:B---3--:R-:W-:-:S02]  /*5cd0*/  IMAD R71, R11, 0x2, R70 ;  /* 0x000000020b477824 */ /* 0x008fc400078e0246 */
[----:B0-----:R-:W-:Y:S02]  /*5ce0*/  IMAD.MOV.U32 R13, RZ, RZ, R79 ;  /* 0x000000ffff0d7224 */ /* 0x001fe400078e004f */
[----:B------:R-:W-:Y:S02]  /*5cf0*/  IMAD.MOV.U32 R79, RZ, RZ, R93 ;  /* 0x000000ffff4f7224 */ /* 0x000fe400078e005d */
[----:B------:R-:W-:Y:S01]  /*5d00*/  IMAD R72, R10, 0x2, R71 ;  /* 0x000000020a487824 */ /* 0x000fe200078e0247 */
[----:B-1----:R-:W-:Y:S01]  /*5d10*/  IABS R9, R9 ;  /* 0x0000000900097213 */ /* 0x002fe20000000000 */
[----:B------:R-:W-:Y:S02]  /*5d20*/  @!P0 IMAD.IADD R3, R3, 0x1, -R78 ;  /* 0x0000000103038824 */ /* 0x000fe400078e0a4e */
[----:B------:R-:W-:-:S03]  /*5d30*/  IMAD.HI.U32 R10, R6, R13, RZ ;  /* 0x0000000d060a7227 */ /* 0x000fc600078e00ff */
[----:B------:R-:W-:Y:S01]  /*5d40*/  ISETP.GT.U32.AND P0, PT, R78, R3, PT ;  /* 0x000000034e00720c */ /* 0x000fe20003f04070 */
[----:B------:R-:W-:Y:S02]  /*5d50*/  IMAD.MOV.U32 R93, RZ, RZ, R9 ;  /* 0x000000ffff5d7224 */ /* 0x000fe400078e0009 */
[----:B------:R-:W-:-:S04]  /*5d60*/  IMAD.HI.U32 R9, R6, R79, RZ ;  /* 0x0000004f06097227 */ /* 0x000fc800078e00ff */
[----:B------:R-:W-:Y:S02]  /*5d70*/  IMAD R73, R2, 0x2, R72 ;  /* 0x0000000202497824 */ /* 0x000fe400078e0248 */
[----:B------:R-:W-:-:S04]  /*5d80*/  IMAD.HI.U32 R2, R6, R93, RZ ;  /* 0x0000005d06027227 */ /* 0x000fc800078e00ff */
[----:B------:R-:W-:Y:S02]  /*5d90*/  IMAD.MOV R11, RZ, RZ, -R10 ;  /* 0x000000ffff0b7224 */ /* 0x000fe400078e0a0a */
[----:B------:R-:W-:Y:S02]  /*5da0*/  IMAD.MOV R10, RZ, RZ, -R9 ;  /* 0x000000ffff0a7224 */ /* 0x000fe400078e0a09 */
[----:B------:R-:W-:Y:S02]  /*5db0*/  IMAD.U32 R9, RZ, RZ, UR6 ;  /* 0x00000006ff097e24 */ /* 0x000fe4000f8e00ff */
[----:B------:R-:W-:Y:S02]  /*5dc0*/  IMAD R74, R66, 0x2, R73 ;  /* 0x00000002424a7824 */ /* 0x000fe400078e0249 */
[----:B------:R-:W-:Y:S02]  /*5dd0*/  IMAD.MOV R2, RZ, RZ, -R2 ;  /* 0x000000ffff027224 */ /* 0x000fe400078e0a02 */
[----:B------:R-:W-:-:S02]  /*5de0*/  IMAD R11, R5, R11, R13 ;  /* 0x0000000b050b7224 */ /* 0x000fc400078e020d */
[----:B------:R-:W-:Y:S02]  /*5df0*/  IMAD R10, R5, R10, R79 ;  /* 0x0000000a050a7224 */ /* 0x000fe400078e024f */
[----:B------:R-:W-:Y:S01]  /*5e00*/  IMAD.U32 R79, RZ, RZ, UR6 ;  /* 0x00000006ff4f7e24 */ /* 0x000fe2000f8e00ff */
[----:B------:R-:W-:Y:S01]  /*5e10*/  STL [R1+0x44], R11 ;  /* 0x0000440b01007387 */ /* 0x000fe20000100800 */
[----:B------:R-:W-:Y:S02]  /*5e20*/  IMAD R75, R9, 0x2, R74 ;  /* 0x00000002094b7824 */ /* 0x000fe400078e024a */
[----:B------:R-:W-:Y:S01]  /*5e30*/  IMAD R2, R5, R2, R93 ;  /* 0x0000000205027224 */ /* 0x000fe200078e025d */
[----:B------:R-:W-:Y:S01]  /*5e40*/  STL [R1+0x108], R10 ;  /* 0x0001080a01007387 */ /* 0x000fe20000100800 */
[----:B------:R-:W-:Y:S01]  /*5e50*/  @!P0 IMAD.IADD R3, R3, 0x1, -R78 ;  /* 0x0000000103038824 */ /* 0x000fe200078e0a4e */
[----:B------:R-:W-:Y:S01]  /*5e60*/  ISETP.NE.AND P0, PT, R4, RZ, PT ;  /* 0x000000ff0400720c */ /* 0x000fe20003f05270 */
[----:B------:R-:W-:Y:S01]  /*5e70*/  IMAD.U32 R78, RZ, RZ, UR6 ;  /* 0x00000006ff4e7e24 */ /* 0x000fe2000f8e00ff */
[----:B------:R0:W-:Y:S01]  /*5e80*/  STL [R1+0x50], R2 ;  /* 0x0000500201007387 */ /* 0x0001e20000100800 */
[----:B------:R-:W-:-:S02]  /*5e90*/  IMAD R92, R79, 0x2, R75 ;  /* 0x000000024f5c7824 */ /* 0x000fc400078e024b */
[----:B------:R-:W-:Y:S02]  /*5ea0*/  IMAD.U32 R93, RZ, RZ, UR6 ;  /* 0x00000006ff5d7e24 */ /* 0x000fe4000f8e00ff */
[----:B------:R-:W-:-:S04]  /*5eb0*/  IMAD R91, R78, 0x2, R92 ;  /* 0x000000024e5b7824 */ /* 0x000fc800078e025c */
[----:B------:R-:W-:Y:S01]  /*5ec0*/  IMAD R13, R93, 0x2, R91 ;  /* 0x000000025d0d7824 */ /* 0x000fe200078e025b */
[----:B0-----:R-:W-:-:S04]  /*5ed0*/  LOP3.LUT R2, R0, 0x1a2, RZ, 0xfc, !PT ;  /* 0x000001a200027812 */ /* 0x001fc800078efcff */
[----:B------:R-:W-:Y:S01]  /*5ee0*/  IABS R79, R2 ;  /* 0x00000002004f7213 */ /* 0x000fe20000000000 */
[----:B------:R0:W-:Y:S04]  /*5ef0*/  STL [R1+0xb94], R2 ;  /* 0x000b940201007387 */ /* 0x0001e80000100800 */
[----:B------:R-:W-:-:S04]  /*5f00*/  IMAD.HI.U32 R93, R6, R79, RZ ;  /* 0x0000004f065d7227 */ /* 0x000fc800078e00ff */
[----:B------:R-:W-:Y:S02]  /*5f10*/  IMAD.MOV R93, RZ, RZ, -R93 ;  /* 0x000000ffff5d7224 */ /* 0x000fe400078e0a5d */
[----:B0-----:R-:W-:-:S04]  /*5f20*/  IMAD.U32 R2, RZ, RZ, UR6 ;  /* 0x00000006ff027e24 */ /* 0x001fc8000f8e00ff */
[----:B------:R-:W-:Y:S01]  /*5f30*/  IMAD R11, R2, 0x2, R13 ;  /* 0x00000002020b7824 */ /* 0x000fe200078e020d */
[----:B------:R-:W-:-:S03]  /*5f40*/  LOP3.LUT R2, R0, 0x1a8, RZ, 0xfc, !PT ;  /* 0x000001a800027812 */ /* 0x000fc600078efcff */
[----:B------:R-:W-:Y:S02]  /*5f50*/  IMAD R10, R78, 0x2, R11 ;  /* 0x000000024e0a7824 */ /* 0x000fe400078e020b */
[----:B------:R-:W-:Y:S01]  /*5f60*/  IMAD.MOV.U32 R78, RZ, RZ, R3 ;  /* 0x000000ffff4e7224 */ /* 0x000fe200078e0003 */
[----:B------:R-:W-:Y:S01]  /*5f70*/  IABS R3, R2 ;  /* 0x0000000200037213 */ /* 0x000fe20000000000 */
[----:B------:R-:W-:Y:S01]  /*5f80*/  IMAD R9, R8, 0x2, R10 ;  /* 0x0000000208097824 */ /* 0x000fe200078e020a */
[----:B------:R0:W-:Y:S01]  /*5f90*/  STL [R1+0xb98], R2 ;  /* 0x000b980201007387 */ /* 0x0001e20000100800 */
[----:B------:R-:W-:Y:S02]  /*5fa0*/  IMAD R8, R5, R93, R79 ;  /* 0x0000005d05087224 */ /* 0x000fe400078e024f */
[----:B------:R-:W-:Y:S02]  /*5fb0*/  IMAD R93, R7, UR7, RZ ;  /* 0x00000007075d7c24 */ /* 0x000fe4000f8e02ff */
[----:B------:R-:W-:Y:S01]  /*5fc0*/  @!P1 IMAD.MOV R78, RZ, RZ, -R78 ;  /* 0x000000ffff4e9224 */ /* 0x000fe200078e0a4e */
[----:B------:R-:W-:Y:S01]  /*5fd0*/  @!P0 LOP3.LUT R78, RZ, R4, RZ, 0x33, !PT ;  /* 0x00000004ff4e8212 */ /* 0x000fe200078e33ff */
[----:B------:R1:W-:Y:S01]  /*5fe0*/  STL [R1+0x104], R8 ;  /* 0x0001040801007387 */ /* 0x0003e20000100800 */
[----:B------:R-:W-:Y:S01]  /*5ff0*/  LEA R4, P1, R93, UR18, 0x1 ;  /* 0x000000125d047c11 */ /* 0x000fe2000f8208ff */
[----:B------:R-:W-:-:S02]  /*6000*/  IMAD.U32 R79, RZ, RZ, UR6 ;  /* 0x00000006ff4f7e24 */ /* 0x000fc4000f8e00ff */
[----:B0-----:R-:W-:Y:S02]  /*6010*/  IMAD.U32 R2, RZ, RZ, UR6 ;  /* 0x00000006ff027e24 */ /* 0x001fe4000f8e00ff */
[----:B------:R0:W-:Y:S01]  /*6020*/  STL [R1+0xe3c], R4 ;  /* 0x000e3c0401007387 */ /* 0x0001e20000100800 */
[----:B------:R-:W-:Y:S02]  /*6030*/  IMAD R78, R78, UR4, RZ ;  /* 0x000000044e4e7c24 */ /* 0x000fe4000f8e02ff */
[----:B-1----:R-:W-:-:S04]  /*6040*/  IMAD R8, R2, 0x2, R9 ;  /* 0x0000000202087824 */ /* 0x002fc800078e0209 */
[----:B------:R-:W-:Y:S01]  /*6050*/  IMAD R7, R79, 0x2, R8 ;  /* 0x000000024f077824 */ /* 0x000fe200078e0208 */
[----:B------:R-:W-:Y:S01]  /*6060*/  LEA R79, P0, R78, UR16, 0x1 ;  /* 0x000000104e4f7c11 */ /* 0x000fe2000f8008ff */
[----:B0-----:R-:W-:Y:S01]  /*6070*/  IMAD.HI.U32 R4, R6, R3, RZ ;  /* 0x0000000306047227 */ /* 0x001fe200078e00ff */
[C---:B------:R-:W-:Y:S01]  /*6080*/  ISETP.GT.U32.AND P4, PT, R5.reuse, R77, PT ;  /* 0x0000004d0500720c */ /* 0x040fe20003f84070 */
[----:B------:R-:W0:Y:S02]  /*6090*/  LDCU UR16, c[0x0][0x39c] ;  /* 0x00007380ff1077ac */ /* 0x000e240008000800 */
[----:B------:R-:W-:Y:S02]  /*60a0*/  IMAD.MOV R4, RZ, RZ, -R4 ;  /* 0x000000ffff047224 */ /* 0x000fe400078e0a04 */
[----:B------:R-:W-:Y:S02]  /*60b0*/  IMAD R2, R2, 0x2, R7 ;  /* 0x0000000202027824 */ /* 0x000fe400078e0207 */
[----:B------:R-:W-:-:S02]  /*60c0*/  IMAD R3, R5, R4, R3 ;  /* 0x0000000405037224 */ /* 0x000fc400078e0203 */
[----:B------:R-:W2:Y:S01]  /*60d0*/  LDL.LU R4, [R1+0x1c] ;  /* 0x00001c0001047983 */ /* 0x000ea20000300800 */
[----:B------:R-:W-:Y:S02]  /*60e0*/  LEA.HI.X.SX32 R78, R78, UR17, 0x1, P0 ;  /* 0x000000114e4e7c11 */ /* 0x000fe400080f0eff */
[----:B------:R-:W-:Y:S01]  /*60f0*/  ISETP.GT.U32.AND P0, PT, R5, R76, PT ;  /* 0x0000004c0500720c */ /* 0x000fe20003f04070 */
[----:B------:R1:W-:Y:S02]  /*6100*/  STL [R1], R3 ;  /* 0x0000000301007387 */ /* 0x0003e40000100800 */
[----:B-1----:R-:W-:Y:S01]  /*6110*/  LEA.HI.X.SX32 R3, R93, UR19, 0x1, P1 ;  /* 0x000000135d037c11 */ /* 0x002fe200088f0eff */
[----:B------:R-:W-:Y:S01]  /*6120*/  IMAD R93, R66, 0x2, R2 ;  /* 0x00000002425d7824 */ /* 0x000fe200078e0202 */
[----:B------:R-:W-:-:S03]  /*6130*/  LEA R66, P1, R90, R79, 0x1 ;  /* 0x0000004f5a427211 */ /* 0x000fc600078208ff */
[----:B------:R1:W-:Y:S02]  /*6140*/  STL [R1+0xe40], R3 ;  /* 0x000e400301007387 */ /* 0x0003e40000100800 */
[----:B-1----:R-:W-:-:S05]  /*6150*/  LOP3.LUT R3, R0, 0x1aa, RZ, 0xfc, !PT ;  /* 0x000001aa00037812 */ /* 0x002fca00078efcff */
[----:B------:R-:W-:Y:S04]  /*6160*/  STL [R1+0xb90], R3 ;  /* 0x000b900301007387 */ /* 0x000fe80000100800 */
[----:B------:R1:W-:Y:S01]  /*6170*/  STL [R1+0x94], R66 ;  /* 0x0000944201007387 */ /* 0x0003e20000100800 */
[----:B------:R-:W-:Y:S02]  /*6180*/  LEA.HI.X.SX32 R90, R90, R78, 0x1, P1 ;  /* 0x0000004e5a5a7211 */ /* 0x000fe400008f0eff */
[----:B-1----:R-:W-:-:S05]  /*6190*/  LEA R66, P6, R89, R79, 0x1 ;  /* 0x0000004f59427211 */ /* 0x002fca00078c08ff */
[----:B------:R1:W-:Y:S02]  /*61a0*/  STL [R1+0x9c], R66 ;  /* 0x00009c4201007387 */ /* 0x0003e40000100800 */
[----:B-1----:R-:W-:-:S05]  /*61b0*/  LEA R66, P3, R88, R79, 0x1 ;  /* 0x0000004f58427211 */ /* 0x002fca00078608ff */
[----:B------:R1:W-:Y:S04]  /*61c0*/  STL [R1+0x98c], R66 ;  /* 0x00098c4201007387 */ /* 0x0003e80000100800 */
[----:B-1----:R-:W3:Y:S04]  /*61d0*/  LDL.LU R66, [R1+0xe70] ;  /* 0x000e700001427983 */ /* 0x002ee80000300800 */
[----:B------:R1:W-:Y:S02]  /*61e0*/  STL [R1+0x90], R90 ;  /* 0x0000905a01007387 */ /* 0x0003e40000100800 */
[----:B-1----:R-:W-:-:S05]  /*61f0*/  LEA R90, P5, R87, R79, 0x1 ;  /* 0x0000004f575a7211 */ /* 0x002fca00078a08ff */
[----:B------:R1:W-:Y:S02]  /*6200*/  STL [R1+0x988], R90 ;  /* 0x0009885a01007387 */ /* 0x0003e40000100800 */
[----:B-1----:R-:W-:Y:S02]  /*6210*/  LEA.HI.X.SX32 R90, R89, R78, 0x1, P6 ;  /* 0x0000004e595a7211 */ /* 0x002fe400030f0eff */
[----:B------:R-:W-:-:S03]  /*6220*/  LEA R89, P1, R86, R79, 0x1 ;  /* 0x0000004f56597211 */ /* 0x000fc600078208ff */
[----:B------:R1:W-:Y:S01]  /*6230*/  STL [R1+0x98], R90 ;  /* 0x0000985a01007387 */ /* 0x0003e20000100800 */
[----:B------:R-:W-:-:S03]  /*6240*/  LEA.HI.X.SX32 R86, R86, R78, 0x1, P1 ;  /* 0x0000004e56567211 */ /* 0x000fc600008f0eff */
[----:B------:R4:W-:Y:S01]  /*6250*/  STL [R1+0x984], R89 ;  /* 0x0009845901007387 */ /* 0x0009e20000100800 */
[-C--:B-1----:R-:W-:Y:S02]  /*6260*/  LEA.HI.X.SX32 R90, R88, R78.reuse, 0x1, P3 ;  /* 0x0000004e585a7211 */ /* 0x082fe400018f0eff */
[----:B------:R-:W-:Y:S02]  /*6270*/  LEA.HI.X.SX32 R88, R87, R78, 0x1, P5 ;  /* 0x0000004e57587211 */ /* 0x000fe400028f0eff */
[-C--:B----4-:R-:W-:Y:S01]  /*6280*/  LEA R89, P6, R85, R79.reuse, 0x1 ;  /* 0x0000004f55597211 */ /* 0x090fe200078c08ff */
[----:B------:R1:W-:Y:S01]  /*6290*/  STL [R1+0xa0], R90 ;  /* 0x0000a05a01007387 */ /* 0x0003e20000100800 */
[----:B------:R-:W-:-:S03]  /*62a0*/  LEA R87, P3, R84, R79, 0x1 ;  /* 0x0000004f54577211 */ /* 0x000fc600078608ff */
[----:B------:R-:W-:Y:S04]  /*62b0*/  STL [R1+0x980], R89 ;  /* 0x0009805901007387 */ /* 0x000fe80000100800 */
[----:B------:R4:W-:Y:S01]  /*62c0*/  STL [R1+0xa4], R88 ;  /* 0x0000a45801007387 */ /* 0x0009e20000100800 */
[----:B-1----:R-:W-:-:S03]  /*62d0*/  IMAD.U32 R90, RZ, RZ, UR6 ;  /* 0x00000006ff5a7e24 */ /* 0x002fc6000f8e00ff */
[----:B------:R1:W-:Y:S01]  /*62e0*/  STL [R1+0x97c], R87 ;  /* 0x00097c5701007387 */ /* 0x0003e20000100800 */
[----:B------:R-:W-:-:S03]  /*62f0*/  IMAD R90, R90, 0x2, R80 ;  /* 0x000000025a5a7824 */ /* 0x000fc600078e0250 */
[----:B------:R0:W-:Y:S01]  /*6300*/  STL [R1+0xa8], R86 ;  /* 0x0000a85601007387 */ /* 0x0001e20000100800 */
[----:B----4-:R-:W-:Y:S02]  /*6310*/  LEA R88, P5, R83, R79, 0x1 ;  /* 0x0000004f53587211 */ /* 0x010fe400078a08ff */
[----:B-1----:R-:W-:-:S03]  /*6320*/  LEA.HI.X.SX32 R87, R85, R78, 0x1, P6 ;  /* 0x0000004e55577211 */ /* 0x002fc600030f0eff */
[----:B------:R-:W-:Y:S01]  /*6330*/  STL [R1+0x978], R88 ;  /* 0x0009785801007387 */ /* 0x000fe20000100800 */
[-C--:B------:R-:W-:Y:S02]  /*6340*/  LEA.HI.X.SX32 R85, R84, R78.reuse, 0x1, P3 ;  /* 0x0000004e54557211 */ /* 0x080fe400018f0eff */
[CC--:B0-----:R-:W-:Y:S01]  /*6350*/  LEA R86, P1, R82.reuse, R79.reuse, 0x1 ;  /* 0x0000004f52567211 */ /* 0x0c1fe200078208ff */
[----:B------:R-:W-:Y:S01]  /*6360*/  STL [R1+0xac], R87 ;  /* 0x0000ac5701007387 */ /* 0x000fe20000100800 */
[-C--:B------:R-:W-:Y:S02]  /*6370*/  LEA R84, P6, R81, R79.reuse, 0x1 ;  /* 0x0000004f51547211 */ /* 0x080fe400078c08ff */
[-C--:B------:R-:W-:Y:S01]  /*6380*/  LEA.HI.X.SX32 R83, R83, R78.reuse, 0x1, P5 ;  /* 0x0000004e53537211 */ /* 0x080fe200028f0eff */
[----:B------:R-:W-:Y:S01]  /*6390*/  STL [R1+0x974], R86 ;  /* 0x0009745601007387 */ /* 0x000fe20000100800 */
[-C--:B------:R-:W-:Y:S02]  /*63a0*/  LEA.HI.X.SX32 R82, R82, R78.reuse, 0x1, P1 ;  /* 0x0000004e52527211 */ /* 0x080fe400008f0eff */
[----:B------:R-:W-:Y:S01]  /*63b0*/  LEA.HI.X.SX32 R81, R81, R78, 0x1, P6 ;  /* 0x0000004e51517211 */ /* 0x000fe200030f0eff */
[----:B------:R-:W-:Y:S04]  /*63c0*/  STL [R1+0xb0], R85 ;  /* 0x0000b05501007387 */ /* 0x000fe80000100800 */
[----:B------:R0:W-:Y:S04]  /*63d0*/  STL [R1+0x970], R84 ;  /* 0x0009705401007387 */ /* 0x0001e80000100800 */
[----:B------:R1:W-:Y:S01]  /*63e0*/  STL [R1+0xb4], R83 ;  /* 0x0000b45301007387 */ /* 0x0003e20000100800 */
[----:B0-----:R-:W-:-:S02]  /*63f0*/  LEA R84, P3, R80, R79, 0x1 ;  /* 0x0000004f50547211 */ /* 0x001fc400078608ff */
[----:B-1----:R-:W-:-:S03]  /*6400*/  LEA R83, P5, R90, R79, 0x1 ;  /* 0x0000004f5a537211 */ /* 0x002fc600078a08ff */
[----:B------:R-:W-:Y:S01]  /*6410*/  STL [R1+0x96c], R84 ;  /* 0x00096c5401007387 */ /* 0x000fe20000100800 */
[----:B------:R-:W-:-:S03]  /*6420*/  LEA.HI.X.SX32 R80, R80, R78, 0x1, P3 ;  /* 0x0000004e50507211 */ /* 0x000fc600018f0eff */
[----:B------:R-:W-:Y:S04]  /*6430*/  STL [R1+0xb8], R82 ;  /* 0x0000b85201007387 */ /* 0x000fe80000100800 */
[----:B------:R-:W-:Y:S04]  /*6440*/  STL [R1+0x968], R83 ;  /* 0x0009685301007387 */ /* 0x000fe80000100800 */
[----:B------:R0:W-:Y:S02]  /*6450*/  STL [R1+0xbc], R81 ;  /* 0x0000bc5101007387 */ /* 0x0001e40000100800 */
[----:B0-----:R-:W-:-:S02]  /*6460*/  LEA R81, P6, R67, R79, 0x1 ;  /* 0x0000004f43517211 */ /* 0x001fc400078c08ff */
[----:B--2---:R-:W-:-:S05]  /*6470*/  LEA R82, P1, R4, R79, 0x1 ;  /* 0x0000004f04527211 */ /* 0x004fca00078208ff */
[----:B------:R0:W-:Y:S04]  /*6480*/  STL [R1+0x964], R82 ;  /* 0x0009645201007387 */ /* 0x0001e80000100800 */
[----:B------:R1:W-:Y:S04]  /*6490*/  STL [R1+0xc0], R80 ;  /* 0x0000c05001007387 */ /* 0x0003e80000100800 */
[----:B------:R2:W-:Y:S01]  /*64a0*/  STL [R1+0x8dc], R81 ;  /* 0x0008dc5101007387 */ /* 0x0005e20000100800 */
[----:B0-----:R-:W-:Y:S02]  /*64b0*/  LEA.HI.X.SX32 R82, R90, R78, 0x1, P5 ;  /* 0x0000004e5a527211 */ /* 0x001fe400028f0eff */
[----:B-1----:R-:W-:-:S03]  /*64c0*/  LEA R80, P3, R68, R79, 0x1 ;  /* 0x0000004f44507211 */ /* 0x002fc600078608ff */
[----:B------:R-:W-:Y:S01]  /*64d0*/  STL [R1+0xc4], R82 ;  /* 0x0000c45201007387 */ /* 0x000fe20000100800 */
[----:B--2---:R-:W-:-:S03]  /*64e0*/  LEA.HI.X.SX32 R81, R4, R78, 0x1, P1 ;  /* 0x0000004e04517211 */ /* 0x004fc600008f0eff */
[----:B------:R0:W-:Y:S01]  /*64f0*/  STL [R1+0x8e4], R80 ;  /* 0x0008e45001007387 */ /* 0x0001e20000100800 */
[----:B------:R-:W-:-:S03]  /*6500*/  LEA R4, P5, R69, R79, 0x1 ;  /* 0x0000004f45047211 */ /* 0x000fc600078a08ff */
[----:B------:R1:W-:Y:S01]  /*6510*/  STL [R1+0x8d4], R81 ;  /* 0x0008d45101007387 */ /* 0x0003e20000100800 */
[----:B0-----:R-:W-:-:S03]  /*6520*/  LEA.HI.X.SX32 R80, R67, R78, 0x1, P6 ;  /* 0x0000004e43507211 */ /* 0x001fc600030f0eff */
[----:B------:R-:W2:Y:S01]  /*6530*/  LDL.LU R67, [R1+0xe6c] ;  /* 0x000e6c0001437983 */ /* 0x000ea20000300800 */
[----:B-1----:R-:W-:-:S03]  /*6540*/  LEA.HI.X.SX32 R81, R68, R78, 0x1, P3 ;  /* 0x0000004e44517211 */ /* 0x002fc600018f0eff */
[----:B------:R0:W-:Y:S04]  /*6550*/  STL [R1+0x8ec], R4 ;  /* 0x0008ec0401007387 */ /* 0x0001e80000100800 */
[----:B------:R1:W-:Y:S04]  /*6560*/  STL [R1+0x8d8], R80 ;  /* 0x0008d85001007387 */ /* 0x0003e80000100800 */
[----:B------:R-:W4:Y:S01]  /*6570*/  LDL.LU R68, [R1+0xe68] ;  /* 0x000e680001447983 */ /* 0x000f220000300800 */
[----:B0-----:R-:W-:-:S05]  /*6580*/  LEA R4, P1, R70, R79, 0x1 ;  /* 0x0000004f46047211 */ /* 0x001fca00078208ff */
[----:B------:R0:W-:Y:S01]  /*6590*/  STL [R1+0x8f4], R4 ;  /* 0x0008f40401007387 */ /* 0x0001e20000100800 */
[----:B-1----:R-:W-:-:S03]  /*65a0*/  LEA.HI.X.SX32 R80, R69, R78, 0x1, P5 ;  /* 0x0000004e45507211 */ /* 0x002fc600028f0eff */
[----:B------:R1:W-:Y:S04]  /*65b0*/  STL [R1+0x8e0], R81 ;  /* 0x0008e05101007387 */ /* 0x0003e80000100800 */
[----:B------:R-:W2:Y:S01]  /*65c0*/  LDL.LU R69, [R1+0xe64] ;  /* 0x000e640001457983 */ /* 0x000ea20000300800 */
        /* <DEDUP_REMOVED lines=25> */
[----:B0-----:R-:W-:Y:S02]  /*6760*/  LEA R4, P3, R92, R79, 0x1 ;  /* 0x0000004f5c047211 */ /* 0x001fe400078608ff */
[----:B-1----:R-:W-:-:S03]  /*6770*/  LEA.HI.X.SX32 R80, R75, R78, 0x1, P6 ;  /* 0x0000004e4b507211 */ /* 0x002fc600030f0eff */
[----:B------:R0:W-:Y:S04]  /*6780*/  STL [R1+0x924], R4 ;  /* 0x0009240401007387 */ /* 0x0001e80000100800 */
[----:B------:R1:W-:Y:S04]  /*6790*/  STL [R1+0x910], R81 ;  /* 0x0009105101007387 */ /* 0x0003e80000100800 */
[----:B------:R-:W2:Y:S01]  /*67a0*/  LDL.LU R75, [R1+0xe4c] ;  /* 0x000e4c00014b7983 */ /* 0x000ea20000300800 */
[-C--:B0-----:R-:W-:Y:S02]  /*67b0*/  LEA R4, P5, R91, R79.reuse, 0x1 ;  /* 0x0000004f5b047211 */ /* 0x081fe400078a08ff */
[----:B-1----:R-:W-:-:S03]  /*67c0*/  LEA R81, P1, R13, R79, 0x1 ;  /* 0x0000004f0d517211 */ /* 0x002fc600078208ff */
[----:B------:R0:W-:Y:S04]  /*67d0*/  STL [R1+0x92c], R4 ;  /* 0x00092c0401007387 */ /* 0x0001e80000100800 */
[----:B------:R1:W-:Y:S01]  /*67e0*/  STL [R1+0x918], R80 ;  /* 0x0009185001007387 */ /* 0x0003e20000100800 */
[----:B0-----:R-:W-:-:S03]  /*67f0*/  LEA.HI.X.SX32 R4, R92, R78, 0x1, P3 ;  /* 0x0000004e5c047211 */ /* 0x001fc600018f0eff */
[----:B------:R0:W-:Y:S01]  /*6800*/  STL [R1+0x934], R81 ;  /* 0x0009345101007387 */ /* 0x0001e20000100800 */
[----:B-1----:R-:W-:-:S03]  /*6810*/  LEA R80, P6, R11, R79, 0x1 ;  /* 0x0000004f0b507211 */ /* 0x002fc600078c08ff */
[----:B------:R1:W-:Y:S01]  /*6820*/  STL [R1+0x920], R4 ;  /* 0x0009200401007387 */ /* 0x0003e20000100800 */
[----:B0-----:R-:W-:-:S03]  /*6830*/  LEA.HI.X.SX32 R81, R91, R78, 0x1, P5 ;  /* 0x0000004e5b517211 */ /* 0x001fc600028f0eff */
[----:B------:R0:W-:Y:S01]  /*6840*/  STL [R1+0x93c], R80 ;  /* 0x00093c5001007387 */ /* 0x0001e20000100800 */
[----:B-1----:R-:W-:-:S03]  /*6850*/  LEA R4, P3, R10, R79, 0x1 ;  /* 0x0000004f0a047211 */ /* 0x002fc600078608ff */
[----:B------:R-:W-:Y:S04]  /*6860*/  STL [R1+0x928], R81 ;  /* 0x0009285101007387 */ /* 0x000fe80000100800 */
[----:B------:R1:W-:Y:S01]  /*6870*/  STL [R1+0x944], R4 ;  /* 0x0009440401007387 */ /* 0x0003e20000100800 */
[----:B0-----:R-:W-:Y:S02]  /*6880*/  LEA.HI.X.SX32 R80, R13, R78, 0x1, P1 ;  /* 0x0000004e0d507211 */ /* 0x001fe400008f0eff */
[----:B------:R-:W-:-:S03]  /*6890*/  LEA R13, P5, R9, R79, 0x1 ;  /* 0x0000004f090d7211 */ /* 0x000fc600078a08ff */
[----:B------:R-:W-:Y:S01]  /*68a0*/  STL [R1+0x930], R80 ;  /* 0x0009305001007387 */ /* 0x000fe20000100800 */
[----:B-1----:R-:W-:-:S03]  /*68b0*/  LEA.HI.X.SX32 R4, R11, R78, 0x1, P6 ;  /* 0x0000004e0b047211 */ /* 0x002fc600030f0eff */
[----:B------:R-:W-:Y:S01]  /*68c0*/  STL [R1+0x94c], R13 ;  /* 0x00094c0d01007387 */ /* 0x000fe20000100800 */
[----:B------:R-:W-:Y:S02]  /*68d0*/  LEA R11, P1, R8, R79, 0x1 ;  /* 0x0000004f080b7211 */ /* 0x000fe400078208ff */
[-C--:B------:R-:W-:Y:S01]  /*68e0*/  LEA.HI.X.SX32 R10, R10, R78.reuse, 0x1, P3 ;  /* 0x0000004e0a0a7211 */ /* 0x080fe200018f0eff */
[----:B------:R0:W-:Y:S01]  /*68f0*/  STL [R1+0x938], R4 ;  /* 0x0009380401007387 */ /* 0x0001e20000100800 */
[----:B------:R-:W-:-:S03]  /*6900*/  LEA.HI.X.SX32 R9, R9, R78, 0x1, P5 ;  /* 0x0000004e09097211 */ /* 0x000fc600028f0eff */
[----:B------:R-:W-:Y:S01]  /*6910*/  STL [R1+0x954], R11 ;  /* 0x0009540b01007387 */ /* 0x000fe20000100800 */
[----:B0-----:R-:W-:-:S03]  /*6920*/  LEA R4, P3, R7, R79, 0x1 ;  /* 0x0000004f07047211 */ /* 0x001fc600078608ff */
[----:B------:R-:W-:Y:S04]  /*6930*/  STL [R1+0x940], R10 ;  /* 0x0009400a01007387 */ /* 0x000fe80000100800 */
[----:B------:R0:W-:Y:S01]  /*6940*/  STL [R1+0x95c], R4 ;  /* 0x00095c0401007387 */ /* 0x0001e20000100800 */
[----:B------:R-:W-:-:S03]  /*6950*/  LEA.HI.X.SX32 R7, R7, R78, 0x1, P3 ;  /* 0x0000004e07077211 */ /* 0x000fc600018f0eff */
[----:B------:R-:W-:Y:S01]  /*6960*/  STL [R1+0x948], R9 ;  /* 0x0009480901007387 */ /* 0x000fe20000100800 */
[----:B0-----:R-:W-:Y:S02]  /*6970*/  LEA.HI.X.SX32 R4, R8, R78, 0x1, P1 ;  /* 0x0000004e08047211 */ /* 0x001fe400008f0eff */
[----:B------:R-:W-:-:S03]  /*6980*/  LEA R8, P1, R2, R79, 0x1 ;  /* 0x0000004f02087211 */ /* 0x000fc600078208ff */
[----:B------:R0:W-:Y:S04]  /*6990*/  STL [R1+0x950], R4 ;  /* 0x0009500401007387 */ /* 0x0001e80000100800 */
[----:B------:R-:W-:Y:S01]  /*69a0*/  STL [R1+0x960], R8 ;  /* 0x0009600801007387 */ /* 0x000fe20000100800 */
[C---:B0-----:R-:W-:Y:S02]  /*69b0*/  LEA R4, P3, R93.reuse, R79, 0x1 ;  /* 0x0000004f5d047211 */ /* 0x041fe400078608ff */
[----:B------:R-:W-:Y:S02]  /*69c0*/  IABS R79, R3 ;  /* 0x00000003004f7213 */ /* 0x000fe40000000000 */
[-C--:B------:R-:W-:Y:S02]  /*69d0*/  LEA.HI.X.SX32 R3, R2, R78.reuse, 0x1, P1 ;  /* 0x0000004e02037211 */ /* 0x080fe400008f0eff */
[----:B------:R-:W-:Y:S01]  /*69e0*/  LEA.HI.X.SX32 R2, R93, R78, 0x1, P3 ;  /* 0x0000004e5d027211 */ /* 0x000fe200018f0eff */
[----:B------:R-:W-:Y:S01]  /*69f0*/  STL [R1+0x958], R7 ;  /* 0x0009580701007387 */ /* 0x000fe20000100800 */
[----:B------:R-:W-:-:S03]  /*6a00*/  IMAD.MOV.U32 R78, RZ, RZ, R79 ;  /* 0x000000ffff4e7224 */ /* 0x000fc600078e004f */
[----:B------:R-:W-:Y:S01]  /*6a10*/  STL [R1+0x8d0], R4 ;  /* 0x0008d00401007387 */ /* 0x000fe20000100800 */
[----:B------:R-:W-:-:S03]  /*6a20*/  IMAD.HI.U32 R90, R6, R78, RZ ;  /* 0x0000004e065a7227 */ /* 0x000fc600078e00ff */
[----:B------:R-:W-:Y:S04]  /*6a30*/  STL [R1+0xc8], R3 ;  /* 0x0000c80301007387 */ /* 0x000fe80000100800 */
[----:B------:R0:W-:Y:S01]  /*6a40*/  STL [R1+0x8cc], R2 ;  /* 0x0008cc0201007387 */ /* 0x0001e20000100800 */
[----:B------:R-:W-:Y:S01]  /*6a50*/  IMAD.MOV R90, RZ, RZ, -R90 ;  /* 0x000000ffff5a7224 */ /* 0x000fe200078e0a5a */
[----:B0-----:R-:W-:-:S04]  /*6a60*/  LOP3.LUT R2, R0, 0x1b0, RZ, 0xfc, !PT ;  /* 0x000001b000027812 */ /* 0x001fc800078efcff */
[----:B------:R-:W-:Y:S01]  /*6a70*/  IABS R79, R2 ;  /* 0x00000002004f7213 */ /* 0x000fe20000000000 */
[----:B------:R-:W-:-:S04]  /*6a80*/  IMAD R90, R5, R90, R78 ;  /* 0x0000005a055a7224 */ /* 0x000fc800078e024e */
[----:B------:R-:W-:-:S04]  /*6a90*/  IMAD.MOV.U32 R78, RZ, RZ, R79 ;  /* 0x000000ffff4e7224 */ /* 0x000fc800078e004f */
[----:B------:R-:W-:Y:S01]  /*6aa0*/  IMAD.HI.U32 R79, R6, R78, RZ ;  /* 0x0000004e064f7227 */ /* 0x000fe200078e00ff */
[----:B------:R0:W-:Y:S03]  /*6ab0*/  STL [R1+0xb8c], R2 ;  /* 0x000b8c0201007387 */ /* 0x0001e60000100800 */
[----:B------:R-:W-:Y:S01]  /*6ac0*/  IMAD.MOV R79, RZ, RZ, -R79 ;  /* 0x000000ffff4f7224 */ /* 0x000fe200078e0a4f */
[----:B------:R-:W-:Y:S03]  /*6ad0*/  STL [R1+0xe44], R90 ;  /* 0x000e445a01007387 */ /* 0x000fe60000100800 */
[----:B------:R-:W-:Y:S01]  /*6ae0*/  IMAD R78, R5, R79, R78 ;  /* 0x0000004f054e7224 */ /* 0x000fe200078e024e */
[----:B0-----:R-:W-:-:S05]  /*6af0*/  LOP3.LUT R2, R0, 0x1b2, RZ, 0xfc, !PT ;  /* 0x000001b200027812 */ /* 0x001fca00078efcff */
[----:B------:R-:W-:Y:S04]  /*6b00*/  STL [R1+0xb84], R2 ;  /* 0x000b840201007387 */ /* 0x000fe80000100800 */
[----:B------:R0:W-:Y:S04]  /*6b10*/  STL [R1+0xe48], R78 ;  /* 0x000e484e01007387 */ /* 0x0001e80000100800 */
[----:B0-----:R-:W3:Y:S01]  /*6b20*/  LDL.LU R78, [R1+0x220] ;  /* 0x00022000014e7983 */ /* 0x001ee20000300800 */
[----:B------:R-:W-:Y:S02]  /*6b30*/  IABS R80, R2 ;  /* 0x0000000200507213 */ /* 0x000fe40000000000 */
[----:B------:R-:W-:-:S03]  /*6b40*/  LOP3.LUT R2, R0, 0x1b8, RZ, 0xfc, !PT ;  /* 0x000001b800027812 */ /* 0x000fc600078efcff */
[----:B------:R-:W-:Y:S01]  /*6b50*/  IMAD.MOV.U32 R79, RZ, RZ, R80 ;  /* 0x000000ffff4f7224 */ /* 0x000fe200078e0050 */
[----:B------:R-:W-:Y:S01]  /*6b60*/  IABS R80, R2 ;  /* 0x0000000200507213 */ /* 0x000fe20000000000 */
[----:B------:R0:W-:Y:S02]  /*6b70*/  STL [R1+0xb88], R2 ;  /* 0x000b880201007387 */ /* 0x0001e40000100800 */
[----:B------:R-:W-:Y:S02]  /*6b80*/  IMAD.HI.U32 R89, R6, R79, RZ ;  /* 0x0000004f06597227 */ /* 0x000fe400078e00ff */
[----:B------:R-:W4:Y:S04]  /*6b90*/  LDL.LU R90, [R1+0x224] ;  /* 0x00022400015a7983 */ /* 0x000f280000300800 */
[----:B------:R-:W4:Y:S01]  /*6ba0*/  LDL.LU R3, [R1+0x228] ;  /* 0x0002280001037983 */ /* 0x000f220000300800 */
[----:B0-----:R-:W-:Y:S01]  /*6bb0*/  LOP3.LUT R2, R0, 0x1ba, RZ, 0xfc, !PT ;  /* 0x000001ba00027812 */ /* 0x001fe200078efcff */
[----:B------:R-:W-:-:S03]  /*6bc0*/  IMAD.MOV R89, RZ, RZ, -R89 ;  /* 0x000000ffff597224 */ /* 0x000fc600078e0a59 */
[----:B------:R-:W-:Y:S01]  /*6bd0*/  IABS R81, R2 ;  /* 0x0000000200517213 */ /* 0x000fe20000000000 */
[----:B------:R0:W-:Y:S04]  /*6be0*/  STL [R1+0xb80], R2 ;  /* 0x000b800201007387 */ /* 0x0001e80000100800 */
[----:B------:R-:W4:Y:S01]  /*6bf0*/  LDL.LU R88, [R1+0x23c] ;  /* 0x00023c0001587983 */ /* 0x000f220000300800 */
[----:B------:R-:W-:-:S03]  /*6c00*/  IMAD R89, R5, R89, R79 ;  /* 0x0000005905597224 */ /* 0x000fc600078e024f */
[----:B0-----:R-:W4:Y:S04]  /*6c10*/  LDL.LU R2, [R1+0x240] ;  /* 0x0002400001027983 */ /* 0x001f280000300800 */
[----:B------:R-:W4:Y:S01]  /*6c20*/  LDL.LU R4, [R1+0x244] ;  /* 0x0002440001047983 */ /* 0x000f220000300800 */
[----:B------:R-:W-:-:S04]  /*6c30*/  IMAD.MOV.U32 R79, RZ, RZ, R80 ;  /* 0x000000ffff4f7224 */ /* 0x000fc800078e0050 */
[----:B------:R-:W-:-:S04]  /*6c40*/  IMAD.HI.U32 R80, R6, R79, RZ ;  /* 0x0000004f06507227 */ /* 0x000fc800078e00ff */
[----:B------:R-:W-:-:S04]  /*6c50*/  IMAD.MOV R80, RZ, RZ, -R80 ;  /* 0x000000ffff507224 */ /* 0x000fc800078e0a50 */
[----:B------:R-:W-:Y:S02]  /*6c60*/  IMAD R79, R5, R80, R79 ;  /* 0x00000050054f7224 */ /* 0x000fe400078e024f */
[----:B------:R-:W-:-:S04]  /*6c70*/  IMAD.MOV.U32 R80, RZ, RZ, R81 ;  /* 0x000000ffff507224 */ /* 0x000fc800078e0051 */
[----:B------:R-:W-:Y:S01]  /*6c80*/  IMAD.HI.U32 R81, R6, R80, RZ ;  /* 0x0000005006517227 */ /* 0x000fe200078e00ff */
[----:B------:R-:W-:-:S03]  /*6c90*/  LOP3.LUT R7, R0, 0x1c0, RZ, 0xfc, !PT ;  /* 0x000001c000077812 */ /* 0x000fc600078efcff */
[----:B------:R-:W-:Y:S01]  /*6ca0*/  IMAD.MOV R81, RZ, RZ, -R81 ;  /* 0x000000ffff517224 */ /* 0x000fe200078e0a51 */
[----:B------:R-:W-:Y:S01]  /*6cb0*/  IABS R82, R7 ;  /* 0x0000000700527213 */ /* 0x000fe20000000000 */
[----:B------:R0:W-:Y:S02]  /*6cc0*/  STL [R1+0xb7c], R7 ;  /* 0x000b7c0701007387 */ /* 0x0001e40000100800 */
[----:B------:R-:W-:Y:S02]  /*6cd0*/  IMAD R8, R5, R81, R80 ;  /* 0x0000005105087224 */ /* 0x000fe400078e0250 */
[----:B0-----:R-:W4:Y:S04]  /*6ce0*/  LDL.LU R7, [R1+0x248] ;  /* 0x0002480001077983 */ /* 0x001f280000300800 */
[----:B------:R-:W4:Y:S04]  /*6cf0*/  LDL.LU R9, [R1+0x264] ;  /* 0x0002640001097983 */ /* 0x000f280000300800 */
[----:B------:R0:W-:Y:S02]  /*6d00*/  STL [R1+0x28], R8 ;  /* 0x0000280801007387 */ /* 0x0001e40000100800 */
[----:B0-----:R-:W-:-:S05]  /*6d10*/  LOP3.LUT R8, R0, 0x1c2, RZ, 0xfc, !PT ;  /* 0x000001c200087812 */ /* 0x001fca00078efcff */
[----:B------:R0:W-:Y:S04]  /*6d20*/  STL [R1+0xb78], R8 ;  /* 0x000b780801007387 */ /* 0x0001e80000100800 */
[----:B------:R-:W4:Y:S01]  /*6d30*/  LDL R91, [R1+0x288] ;  /* 0x00028800015b7983 */ /* 0x000f220000100800 */
[----:B--2---:R-:W-:Y:S01]  /*6d40*/  ISETP.GT.U32.AND P5, PT, R5, R75, PT ;  /* 0x0000004b0500720c */ /* 0x004fe20003fa4070 */
[----:B------:R-:W-:Y:S02]  /*6d50*/  IMAD.MOV.U32 R80, RZ, RZ, R82 ;  /* 0x000000ffff507224 */ /* 0x000fe400078e0052 */
[----:B------:R-:W2:Y:S10]  /*6d60*/  LDL.LU R10, [R1+0x268] ;  /* 0x00026800010a7983 */ /* 0x000eb40000300800 */
[--C-:B------:R-:W-:Y:S01]  /*6d70*/  @!P5 IMAD.IADD R75, R75, 0x1, -R5.reuse ;  /* 0x000000014b4bd824 */ /* 0x100fe200078e0a05 */
[C---:B------:R-:W-:Y:S01]  /*6d80*/  ISETP.GT.U32.AND P5, PT, R5.reuse, R70, PT ;  /* 0x000000460500720c */ /* 0x040fe20003fa4070 */
[----:B------:R-:W-:Y:S01]  /*6d90*/  IMAD.HI.U32 R81, R6, R80, RZ ;  /* 0x0000005006517227 */ /* 0x000fe200078e00ff */
[----:B------:R-:W-:Y:S01]  /*6da0*/  IABS R82, R8 ;  /* 0x0000000800527213 */ /* 0x000fe20000000000 */
[----:B------:R-:W2:Y:S10]  /*6db0*/  LDL.LU R11, [R1+0x284] ;  /* 0x00028400010b7983 */ /* 0x000eb40000300800 */
[----:B------:R-:W-:Y:S01]  /*6dc0*/  @!P5 IMAD.IADD R70, R70, 0x1, -R5 ;  /* 0x000000014646d824 */ /* 0x000fe200078e0a05 */
[----:B------:R-:W-:-:S13]  /*6dd0*/  ISETP.GT.U32.AND P5, PT, R5, R65, PT ;  /* 0x000000410500720c */ /* 0x000fda0003fa4070 */
[----:B------:R-:W-:Y:S01]  /*6de0*/  @!P5 IMAD.IADD R65, R65, 0x1, -R5 ;  /* 0x000000014141d824 */ /* 0x000fe200078e0a05 */
[----:B------:R-:W-:-:S13]  /*6df0*/  ISETP.GT.U32.AND P5, PT, R5, R60, PT ;  /* 0x0000003c0500720c */ /* 0x000fda0003fa4070 */
[----:B------:R-:W-:Y:S01]  /*6e00*/  @!P5 IMAD.IADD R60, R60, 0x1, -R5 ;  /* 0x000000013c3cd824 */ /* 0x000fe200078e0a05 */
[----:B------:R-:W-:-:S13]  /*6e10*/  ISETP.GT.U32.AND P5, PT, R5, R55, PT ;  /* 0x000000370500720c */ /* 0x000fda0003fa4070 */
[----:B------:R-:W-:Y:S01]  /*6e20*/  @!P5 IMAD.IADD R55, R55, 0x1, -R5 ;  /* 0x000000013737d824 */ /* 0x000fe200078e0a05 */
[----:B------:R-:W-:-:S13]  /*6e30*/  ISETP.GT.U32.AND P5, PT, R5, R50, PT ;  /* 0x000000320500720c */ /* 0x000fda0003fa4070 */
[----:B------:R-:W-:Y:S02]  /*6e40*/  @!P5 IMAD.IADD R50, R50, 0x1, -R5 ;  /* 0x000000013232d824 */ /* 0x000fe400078e0a05 */
[----:B------:R-:W-:-:S04]  /*6e50*/  IMAD.MOV R81, RZ, RZ, -R81 ;  /* 0x000000ffff517224 */ /* 0x000fc800078e0a51 */
[----:B------:R-:W-:Y:S02]  /*6e60*/  IMAD R80, R5, R81, R80 ;  /* 0x0000005105507224 */ /* 0x000fe400078e0250 */
[----:B------:R-:W-:Y:S01]  /*6e70*/  IMAD.MOV.U32 R81, RZ, RZ, R82 ;  /* 0x000000ffff517224 */ /* 0x000fe200078e0052 */
[----:B0-----:R-:W-:-:S03]  /*6e80*/  LOP3.LUT R8, R0, 0x1c8, RZ, 0xfc, !PT ;  /* 0x000001c800087812 */ /* 0x001fc600078efcff */
[----:B------:R-:W-:Y:S01]  /*6e90*/  IMAD.HI.U32 R82, R6, R81, RZ ;  /* 0x0000005106527227 */ /* 0x000fe200078e00ff */
[----:B------:R-:W-:-:S03]  /*6ea0*/  IABS R83, R8 ;  /* 0x0000000800537213 */ /* 0x000fc60000000000 */
[----:B------:R-:W-:Y:S01]  /*6eb0*/  IMAD.MOV R82, RZ, RZ, -R82 ;  /* 0x000000ffff527224 */ /* 0x000fe200078e0a52 */
[----:B------:R0:W-:Y:S01]  /*6ec0*/  STL [R1+0xb74], R8 ;  /* 0x000b740801007387 */ /* 0x0001e20000100800 */
[----:B---3--:R-:W-:-:S13]  /*6ed0*/  ISETP.GT.U32.AND P5, PT, R5, R78, PT ;  /* 0x0000004e0500720c */ /* 0x008fda0003fa4070 */
[----:B------:R-:W-:Y:S01]  /*6ee0*/  @!P5 IMAD.IADD R78, R78, 0x1, -R5 ;  /* 0x000000014e4ed824 */ /* 0x000fe200078e0a05 */
[----:B------:R-:W-:-:S13]  /*6ef0*/  ISETP.GT.U32.AND P5, PT, R5, R42, PT ;  /* 0x0000002a0500720c */ /* 0x000fda0003fa4070 */
[----:B------:R-:W-:Y:S01]  /*6f00*/  @!P5 IMAD.IADD R42, R42, 0x1, -R5 ;  /* 0x000000012a2ad824 */ /* 0x000fe200078e0a05 */
[----:B------:R-:W-:-:S13]  /*6f10*/  ISETP.GT.U32.AND P5, PT, R5, R39, PT ;  /* 0x000000270500720c */ /* 0x000fda0003fa4070 */
[----:B------:R-:W-:Y:S01]  /*6f20*/  @!P5 IMAD.IADD R39, R39, 0x1, -R5 ;  /* 0x000000012727d824 */ /* 0x000fe200078e0a05 */
[C---:B----4-:R-:W-:Y:S01]  /*6f30*/  ISETP.GT.U32.AND P5, PT, R5.reuse, R4, PT ;  /* 0x000000040500720c */ /* 0x050fe20003fa4070 */
[----:B0-----:R-:W-:-:S12]  /*6f40*/  IMAD R8, R5, R82, R81 ;  /* 0x0000005205087224 */ /* 0x001fd800078e0251 */
[----:B------:R-:W-:Y:S01]  /*6f50*/  @!P5 IMAD.IADD R4, R4, 0x1, -R5 ;  /* 0x000000010404d824 */ /* 0x000fe200078e0a05 */
[----:B------:R-:W-:Y:S01]  /*6f60*/  ISETP.GT.U32.AND P5, PT, R5, R33, PT ;  /* 0x000000210500720c */ /* 0x000fe20003fa4070 */
[----:B------:R0:W-:Y:S02]  /*6f70*/  STL [R1+0x1c], R8 ;  /* 0x00001c0801007387 */ /* 0x0001e40000100800 */
[----:B0-----:R-:W-:-:S10]  /*6f80*/  LOP3.LUT R8, R0, 0x1ca, RZ, 0xfc, !PT ;  /* 0x000001ca00087812 */ /* 0x001fd400078efcff */
[----:B------:R-:W-:Y:S01]  /*6f90*/  @!P5 IMAD.IADD R33, R33, 0x1, -R5 ;  /* 0x000000012121d824 */ /* 0x000fe200078e0a05 */
[----:B------:R-:W-:Y:S01]  /*6fa0*/  ISETP.GT.U32.AND P5, PT, R5, R28, PT ;  /* 0x0000001c0500720c */ /* 0x000fe20003fa4070 */
[----:B------:R0:W-:Y:S04]  /*6fb0*/  STL [R1+0xb70], R8 ;  /* 0x000b700801007387 */ /* 0x0001e80000100800 */
[----:B------:R-:W3:Y:S01]  /*6fc0*/  LDL.LU R13, [R1+0xe8] ;  /* 0x0000e800010d7983 */ /* 0x000ee20000300800 */
[----:B------:R-:W-:Y:S01]  /*6fd0*/  LOP3.LUT R84, R0, 0x1d0, RZ, 0xfc, !PT ;  /* 0x000001d000547812 */ /* 0x000fe200078efcff */
[----:B------:R-:W-:Y:S02]  /*6fe0*/  IMAD.MOV.U32 R81, RZ, RZ, R83 ;  /* 0x000000ffff517224 */ /* 0x000fe400078e0053 */
[----:B------:R-:W4:Y:S04]  /*6ff0*/  LDL.LU R92, [R1+0x128] ;  /* 0x00012800015c7983 */ /* 0x000f280000300800 */
[----:B------:R-:W-:Y:S01]  /*7000*/  @!P5 IMAD.IADD R28, R28, 0x1, -R5 ;  /* 0x000000011c1cd824 */ /* 0x000fe200078e0a05 */
[----:B------:R-:W-:-:S02]  /*7010*/  IABS R83, R8 ;  /* 0x0000000800537213 */ /* 0x000fc40000000000 */
[----:B0-----:R-:W4:Y:S01]  /*7020*/  LDL.LU R8, [R1+0x148] ;  /* 0x0001480001087983 */ /* 0x001f220000300800 */
[----:B------:R-:W-:-:S03]  /*7030*/  ISETP.GT.U32.AND P5, PT, R5, R91, PT ;  /* 0x0000005b0500720c */ /* 0x000fc60003fa4070 */
[----:B------:R-:W-:Y:S10]  /*7040*/  STL [R1+0xb6c], R84 ;  /* 0x000b6c5401007387 */ /* 0x000ff40000100800 */
[----:B------:R-:W-:-:S05]  /*7050*/  @!P5 IMAD.IADD R91, R91, 0x1, -R5 ;  /* 0x000000015b5bd824 */ /* 0x000fca00078e0a05 */
[----:B------:R0:W-:Y:S04]  /*7060*/  @!P5 STL [R1+0x288], R91 ;  /* 0x0002885b0100d387 */ /* 0x0001e80000100800 */
[----:B0-----:R-:W4:Y:S04]  /*7070*/  LDL.LU R91, [R1+0x1c4] ;  /* 0x0001c400015b7983 */ /* 0x001f280000300800 */
[----:B------:R-:W4:Y:S01]  /*7080*/  LDL R87, [R1+0x1dc] ;  /* 0x0001dc0001577983 */ /* 0x000f220000100800 */
[----:B------:R-:W-:Y:S01]  /*7090*/  @!P4 IMAD.IADD R77, R77, 0x1, -R5 ;  /* 0x000000014d4dc824 */ /* 0x000fe200078e0a05 */
[----:B------:R-:W-:-:S02]  /*70a0*/  ISETP.GT.U32.AND P4, PT, R5, R72, PT ;  /* 0x000000480500720c */ /* 0x000fc40003f84070 */
[C---:B------:R-:W-:Y:S01]  /*70b0*/  ISETP.GT.U32.AND P3, PT, R5.reuse, R73, PT ;  /* 0x000000490500720c */ /* 0x040fe20003f64070 */
[----:B------:R-:W-:Y:S01]  /*70c0*/  @!P0 IMAD.IADD R76, R76, 0x1, -R5 ;  /* 0x000000014c4c8824 */ /* 0x000fe200078e0a05 */
[C---:B------:R-:W-:Y:S02]  /*70d0*/  ISETP.GT.U32.AND P1, PT, R5.reuse, R74, PT ;  /* 0x0000004a0500720c */ /* 0x040fe40003f24070 */
[----:B------:R-:W-:-:S07]  /*70e0*/  ISETP.GT.U32.AND P0, PT, R5, R71, PT ;  /* 0x000000470500720c */ /* 0x000fce0003f04070 */
[--C-:B------:R-:W-:Y:S01]  /*70f0*/  @!P4 IMAD.IADD R72, R72, 0x1, -R5.reuse ;  /* 0x000000014848c824 */ /* 0x100fe200078e0a05 */
[----:B------:R-:W-:Y:S01]  /*7100*/  ISETP.GT.U32.AND P4, PT, R5, R67, PT ;  /* 0x000000430500720c */ /* 0x000fe20003f84070 */
[--C-:B------:R-:W-:Y:S01]  /*7110*/  @!P3 IMAD.IADD R73, R73, 0x1, -R5.reuse ;  /* 0x000000014949b824 */ /* 0x100fe200078e0a05 */
[C---:B------:R-:W-:Y:S01]  /*7120*/  ISETP.GT.U32.AND P3, PT, R5.reuse, R68, PT ;  /* 0x000000440500720c */ /* 0x040fe20003f64070 */
[--C-:B------:R-:W-:Y:S01]  /*7130*/  @!P1 IMAD.IADD R74, R74, 0x1, -R5.reuse ;  /* 0x000000014a4a9824 */ /* 0x100fe200078e0a05 */
[----:B------:R-:W-:Y:S01]  /*7140*/  ISETP.GT.U32.AND P1, PT, R5, R69, PT ;  /* 0x000000450500720c */ /* 0x000fe20003f24070 */
[----:B------:R-:W-:Y:S01]  /*7150*/  @!P0 IMAD.IADD R71, R71, 0x1, -R5 ;  /* 0x0000000147478824 */ /* 0x000fe200078e0a05 */
[----:B------:R-:W-:-:S07]  /*7160*/  ISETP.GT.U32.AND P0, PT, R5, R66, PT ;  /* 0x000000420500720c */ /* 0x000fce0003f04070 */
[--C-:B------:R-:W-:Y:S01]  /*7170*/  @!P4 IMAD.IADD R67, R67, 0x1, -R5.reuse ;  /* 0x000000014343c824 */ /* 0x100fe200078e0a05 */
[C---:B------:R-:W-:Y:S01]  /*7180*/  ISETP.GT.U32.AND P4, PT, R5.reuse, R62, PT ;  /* 0x0000003e0500720c */ /* 0x040fe20003f84070 */
[--C-:B------:R-:W-:Y:S01]  /*7190*/  @!P3 IMAD.IADD R68, R68, 0x1, -R5.reuse ;  /* 0x000000014444b824 */ /* 0x100fe200078e0a05 */
[----:B------:R-:W-:Y:S01]  /*71a0*/  ISETP.GT.U32.AND P3, PT, R5, R63, PT ;  /* 0x0000003f0500720c */ /* 0x000fe20003f64070 */
[--C-:B------:R-:W-:Y:S01]  /*71b0*/  @!P1 IMAD.IADD R69, R69, 0x1, -R5.reuse ;  /* 0x0000000145459824 */ /* 0x100fe200078e0a05 */
[C---:B------:R-:W-:Y:S01]  /*71c0*/  ISETP.GT.U32.AND P1, PT, R5.reuse, R64, PT ;  /* 0x000000400500720c */ /* 0x040fe20003f24070 */
[----:B------:R-:W-:Y:S01]  /*71d0*/  @!P0 IMAD.IADD R66, R66, 0x1, -R5 ;  /* 0x0000000142428824 */ /* 0x000fe200078e0a05 */
        /* <DEDUP_REMOVED lines=34> */
[C---:B------:R-:W-:Y:S01]  /*7400*/  ISETP.GT.U32.AND P4, PT, R5.reuse, R40, PT ;  /* 0x000000280500720c */ /* 0x040fe20003f84070 */
[--C-:B------:R-:W-:Y:S01]  /*7410*/  @!P3 IMAD.IADD R44, R44, 0x1, -R5.reuse ;  /* 0x000000012c2cb824 */ /* 0x100fe200078e0a05 */
[----:B------:R-:W-:Y:S01]  /*7420*/  ISETP.GT.U32.AND P3, PT, R5, R41, PT ;  /* 0x000000290500720c */ /* 0x000fe20003f64070 */
[--C-:B------:R-:W-:Y:S01]  /*7430*/  @!P1 IMAD.IADD R45, R45, 0x1, -R5.reuse ;  /* 0x000000012d2d9824 */ /* 0x100fe200078e0a05 */
[----:B------:R-:W-:Y:S01]  /*7440*/  ISETP.GT.U32.AND P1, PT, R5, R3, PT ;  /* 0x000000030500720c */ /* 0x000fe20003f24070 */
[----:B------:R-:W-:Y:S01]  /*7450*/  @!P0 IMAD.IADD R43, R43, 0x1, -R5 ;  /* 0x000000012b2b8824 */ /* 0x000fe200078e0a05 */
[----:B------:R-:W-:-:S07]  /*7460*/  ISETP.GT.U32.AND P0, PT, R5, R88, PT ;  /* 0x000000580500720c */ /* 0x000fce0003f04070 */
[--C-:B------:R-:W-:Y:S01]  /*7470*/  @!P4 IMAD.IADD R40, R40, 0x1, -R5.reuse ;  /* 0x000000012828c824 */ /* 0x100fe200078e0a05 */
[----:B------:R-:W-:Y:S01]  /*7480*/  ISETP.GT.U32.AND P4, PT, R5, R37, PT ;  /* 0x000000250500720c */ /* 0x000fe20003f84070 */
        /* <DEDUP_REMOVED lines=9> */
[C---:B------:R-:W-:Y:S01]  /*7520*/  ISETP.GT.U32.AND P3, PT, R5.reuse, R34, PT ;  /* 0x000000220500720c */ /* 0x040fe20003f64070 */
        /* <DEDUP_REMOVED lines=11> */
[----:B--2---:R-:W-:-:S07]  /*75e0*/  ISETP.GT.U32.AND P0, PT, R5, R10, PT ;  /* 0x0000000a0500720c */ /* 0x004fce0003f04070 */
[--C-:B------:R-:W-:Y:S01]  /*75f0*/  @!P4 IMAD.IADD R31, R31, 0x1, -R5.reuse ;  /* 0x000000011f1fc824 */ /* 0x100fe200078e0a05 */
[C---:B------:R-:W-:Y:S01]  /*7600*/  ISETP.GT.U32.AND P4, PT, R5.reuse, R26, PT ;  /* 0x0000001a0500720c */ /* 0x040fe20003f84070 */
[--C-:B------:R-:W-:Y:S01]  /*7610*/  @!P3 IMAD.IADD R30, R30, 0x1, -R5.reuse ;  /* 0x000000011e1eb824 */ /* 0x100fe200078e0a05 */
[C---:B------:R-:W-:Y:S02]  /*7620*/  ISETP.GT.U32.AND P3, PT, R5.reuse, R11, PT ;  /* 0x0000000b0500720c */ /* 0x040fe40003f64070 */
[----:B------:R-:W-:Y:S01]  /*7630*/  ISETP.GT.U32.AND P5, PT, R5, R20, PT ;  /* 0x000000140500720c */ /* 0x000fe20003fa4070 */
[--C-:B------:R-:W-:Y:S01]  /*7640*/  @!P1 IMAD.IADD R9, R9, 0x1, -R5.reuse ;  /* 0x0000000109099824 */ /* 0x100fe200078e0a05 */
[----:B------:R-:W-:Y:S01]  /*7650*/  ISETP.GT.U32.AND P1, PT, R5, R29, PT ;  /* 0x0000001d0500720c */ /* 0x000fe20003f24070 */
[----:B------:R-:W-:-:S06]  /*7660*/  @!P0 IMAD.IADD R10, R10, 0x1, -R5 ;  /* 0x000000010a0a8824 */ /* 0x000fcc00078e0a05 */
[--C-:B------:R-:W-:Y:S01]  /*7670*/  @!P4 IMAD.IADD R26, R26, 0x1, -R5.reuse ;  /* 0x000000011a1ac824 */ /* 0x100fe200078e0a05 */
[----:B------:R-:W-:Y:S01]  /*7680*/  ISETP.GT.U32.AND P4, PT, R5, R22, PT ;  /* 0x000000160500720c */ /* 0x000fe20003f84070 */
[--C-:B------:R-:W-:Y:S01]  /*7690*/  @!P3 IMAD.IADD R11, R11, 0x1, -R5.reuse ;  /* 0x000000010b0bb824 */ /* 0x100fe200078e0a05 */
[C---:B------:R-:W-:Y:S02]  /*76a0*/  ISETP.GT.U32.AND P0, PT, R5.reuse, R27, PT ;  /* 0x0000001b0500720c */ /* 0x040fe40003f04070 */
[----:B------:R-:W-:Y:S01]  /*76b0*/  ISETP.GT.U32.AND P3, PT, R5, R25, PT ;  /* 0x000000190500720c */ /* 0x000fe20003f64070 */
[--C-:B------:R-:W-:Y:S02]  /*76c0*/  @!P5 IMAD.IADD R20, R20, 0x1, -R5.reuse ;  /* 0x000000011414d824 */ /* 0x100fe400078e0a05 */
[----:B------:R-:W-:-:S06]  /*76d0*/  @!P1 IMAD.IADD R29, R29, 0x1, -R5 ;  /* 0x000000011d1d9824 */ /* 0x000fcc00078e0a05 */
[--C-:B------:R-:W-:Y:S01]  /*76e0*/  @!P4 IMAD.IADD R22, R22, 0x1, -R5.reuse ;  /* 0x000000011616c824 */ /* 0x100fe200078e0a05 */
[----:B------:R-:W-:Y:S01]  /*76f0*/  ISETP.GT.U32.AND P4, PT, R5, R19, PT ;  /* 0x000000130500720c */ /* 0x000fe20003f84070 */
[--C-:B------:R-:W-:Y:S01]  /*7700*/  @!P0 IMAD.IADD R27, R27, 0x1, -R5.reuse ;  /* 0x000000011b1b8824 */ /* 0x100fe200078e0a05 */
[----:B------:R-:W-:Y:S01]  /*7710*/  ISETP.GT.U32.AND P1, PT, R5, R24, PT ;  /* 0x000000180500720c */ /* 0x000fe20003f24070 */
[----:B------:R-:W-:Y:S01]  /*7720*/  @!P3 IMAD.IADD R25, R25, 0x1, -R5 ;  /* 0x000000011919b824 */ /* 0x000fe200078e0a05 */
[C---:B------:R-:W-:Y:S02]  /*7730*/  ISETP.GT.U32.AND P0, PT, R5.reuse, R23, PT ;  /* 0x000000170500720c */ /* 0x040fe40003f04070 */
[----:B------:R-:W-:Y:S01]  /*7740*/  ISETP.GT.U32.AND P3, PT, R5, R18, PT ;  /* 0x000000120500720c */ /* 0x000fe20003f64070 */
[----:B------:R-:W-:-:S06]  /*7750*/  IMAD.HI.U32 R82, R6, R81, RZ ;  /* 0x0000005106527227 */ /* 0x000fcc00078e00ff */
[--C-:B------:R-:W-:Y:S01]  /*7760*/  @!P4 IMAD.IADD R19, R19, 0x1, -R5.reuse ;  /* 0x000000011313c824 */ /* 0x100fe200078e0a05 */
[C---:B------:R-:W-:Y:S01]  /*7770*/  ISETP.GT.U32.AND P4, PT, R5.reuse, R14, PT ;  /* 0x0000000e0500720c */ /* 0x040fe20003f84070 */
[----:B------:R-:W-:Y:S02]  /*7780*/  IMAD.MOV R82, RZ, RZ, -R82 ;  /* 0x000000ffff527224 */ /* 0x000fe400078e0a52 */
[--C-:B------:R-:W-:Y:S01]  /*7790*/  @!P1 IMAD.IADD R24, R24, 0x1, -R5.reuse ;  /* 0x0000000118189824 */ /* 0x100fe200078e0a05 */
[----:B------:R-:W-:Y:S01]  /*77a0*/  ISETP.GT.U32.AND P1, PT, R5, R21, PT ;  /* 0x000000150500720c */ /* 0x000fe20003f24070 */
[----:B------:R-:W-:Y:S01]  /*77b0*/  @!P0 IMAD.IADD R23, R23, 0x1, -R5 ;  /* 0x0000000117178824 */ /* 0x000fe200078e0a05 */
[C---:B------:R-:W-:Y:S01]  /*77c0*/  ISETP.GT.U32.AND P0, PT, R5.reuse, R16, PT ;  /* 0x000000100500720c */ /* 0x040fe20003f04070 */
[----:B------:R-:W-:Y:S02]  /*77d0*/  IMAD R81, R5, R82, R81 ;  /* 0x0000005205517224 */ /* 0x000fe400078e0251 */
[----:B------:R-:W-:-:S02]  /*77e0*/  @!P3 IMAD.IADD R18, R18, 0x1, -R5 ;  /* 0x000000011212b824 */ /* 0x000fc400078e0a05 */
[----:B------:R-:W-:Y:S02]  /*77f0*/  IMAD.MOV.U32 R82, RZ, RZ, R83 ;  /* 0x000000ffff527224 */ /* 0x000fe400078e0053 */
[----:B------:R-:W-:Y:S02]  /*7800*/  @!P4 IMAD.IADD R14, R14, 0x1, -R5 ;  /* 0x000000010e0ec824 */ /* 0x000fe400078e0a05 */
[----:B------:R-:W-:Y:S01]  /*7810*/  IMAD.HI.U32 R83, R6, R82, RZ ;  /* 0x0000005206537227 */ /* 0x000fe200078e00ff */
[----:B---3--:R-:W-:-:S13]  /*7820*/  ISETP.GT.U32.AND P5, PT, R5, R13, PT ;  /* 0x0000000d0500720c */ /* 0x008fda0003fa4070 */
[----:B------:R-:W-:Y:S01]  /*7830*/  @!P5 IMAD.IADD R13, R13, 0x1, -R5 ;  /* 0x000000010d0dd824 */ /* 0x000fe200078e0a05 */
[C---:B------:R-:W-:Y:S02]  /*7840*/  ISETP.GT.U32.AND P5, PT, R5.reuse, R15, PT ;  /* 0x0000000f0500720c */ /* 0x040fe40003fa4070 */
[----:B----4-:R-:W-:Y:S01]  /*7850*/  ISETP.GT.U32.AND P3, PT, R5, R92, PT ;  /* 0x0000005c0500720c */ /* 0x010fe20003f64070 */
[----:B------:R-:W-:-:S10]  /*7860*/  IMAD.MOV R83, RZ, RZ, -R83 ;  /* 0x000000ffff537224 */ /* 0x000fd400078e0a53 */
[--C-:B------:R-:W-:Y:S01]  /*7870*/  @!P5 IMAD.IADD R15, R15, 0x1, -R5.reuse ;  /* 0x000000010f0fd824 */ /* 0x100fe200078e0a05 */
[----:B------:R-:W-:Y:S01]  /*7880*/  ISETP.GT.U32.AND P5, PT, R5, R76, PT ;  /* 0x0000004c0500720c */ /* 0x000fe20003fa4070 */
[--C-:B------:R-:W-:Y:S01]  /*7890*/  @!P1 IMAD.IADD R21, R21, 0x1, -R5.reuse ;  /* 0x0000000115159824 */ /* 0x100fe200078e0a05 */
[----:B------:R-:W-:Y:S01]  /*78a0*/  IABS R84, R84 ;  /* 0x0000005400547213 */ /* 0x000fe20000000000 */
[C---:B------:R-:W-:Y:S01]  /*78b0*/  IMAD R82, R5.reuse, R83, R82 ;  /* 0x0000005305527224 */ /* 0x040fe200078e0252 */
[C---:B------:R-:W-:Y:S01]  /*78c0*/  ISETP.GT.U32.AND P1, PT, R5.reuse, R17, PT ;  /* 0x000000110500720c */ /* 0x040fe20003f24070 */
[--C-:B------:R-:W-:Y:S01]  /*78d0*/  @!P0 IMAD.IADD R16, R16, 0x1, -R5.reuse ;  /* 0x0000000110108824 */ /* 0x100fe200078e0a05 */
[----:B------:R-:W-:Y:S01]  /*78e0*/  LOP3.LUT R85, R0, 0x1d2, RZ, 0xfc, !PT ;  /* 0x000001d200557812 */ /* 0x000fe200078efcff */
[----:B------:R-:W-:Y:S01]  /*78f0*/  @!P3 IMAD.IADD R92, R92, 0x1, -R5 ;  /* 0x000000015c5cb824 */ /* 0x000fe200078e0a05 */
[C---:B------:R-:W-:Y:S02]  /*7900*/  ISETP.GT.U32.AND P0, PT, R5.reuse, R8, PT ;  /* 0x000000080500720c */ /* 0x040fe40003f04070 */
[----:B------:R-:W-:Y:S01]  /*7910*/  ISETP.GT.U32.AND P3, PT, R5, R12, PT ;  /* 0x0000000c0500720c */ /* 0x000fe20003f64070 */
[----:B------:R-:W-:Y:S01]  /*7920*/  STL [R1+0x2c], R82 ;  /* 0x00002c5201007387 */ /* 0x000fe20000100800 */
[----:B------:R-:W-:-:S02]  /*7930*/  IMAD.MOV.U32 R83, RZ, RZ, R84 ;  /* 0x000000ffff537224 */ /* 0x000fc400078e0054 */
[--C-:B------:R-:W-:Y:S01]  /*7940*/  @!P5 IMAD.IADD R76, R76, 0x1, -R5.reuse ;  /* 0x000000014c4cd824 */ /* 0x100fe200078e0a05 */
[C---:B------:R-:W-:Y:S01]  /*7950*/  ISETP.GT.U32.AND P5, PT, R5.reuse, R71, PT ;  /* 0x000000470500720c */ /* 0x040fe20003fa4070 */
[----:B------:R0:W-:Y:S01]  /*7960*/  STL [R1+0xb68], R85 ;  /* 0x000b685501007387 */ /* 0x0001e20000100800 */
[----:B------:R-:W-:Y:S02]  /*7970*/  ISETP.GT.U32.AND P4, PT, R5, R87, PT ;  /* 0x000000570500720c */ /* 0x000fe40003f84070 */
[----:B------:R-:W-:Y:S02]  /*7980*/  IABS R84, R85 ;  /* 0x0000005500547213 */ /* 0x000fe40000000000 */
[----:B0-----:R-:W-:Y:S01]  /*7990*/  LOP3.LUT R85, R0, 0x1d8, RZ, 0xfc, !PT ;  /* 0x000001d800557812 */ /* 0x001fe200078efcff */
[--C-:B------:R-:W-:Y:S01]  /*79a0*/  @!P1 IMAD.IADD R17, R17, 0x1, -R5.reuse ;  /* 0x0000000111119824 */ /* 0x100fe200078e0a05 */
[----:B------:R-:W-:Y:S01]  /*79b0*/  ISETP.GT.U32.AND P1, PT, R5, R91, PT ;  /* 0x0000005b0500720c */ /* 0x000fe20003f24070 */
[----:B------:R-:W-:-:S02]  /*79c0*/  @!P0 IMAD.IADD R8, R8, 0x1, -R5 ;  /* 0x0000000108088824 */ /* 0x000fc400078e0a05 */
[----:B------:R0:W-:Y:S04]  /*79d0*/  STL [R1+0xb64], R85 ;  /* 0x000b645501007387 */ /* 0x0001e80000100800 */
[--C-:B------:R-:W-:Y:S01]  /*79e0*/  @!P4 IMAD.IADD R87, R87, 0x1, -R5.reuse ;  /* 0x000000015757c824 */ /* 0x100fe200078e0a05 */
[----:B------:R-:W-:Y:S01]  /*79f0*/  ISETP.GT.U32.AND P0, PT, R5, R77, PT ;  /* 0x0000004d0500720c */ /* 0x000fe20003f04070 */
[----:B------:R-:W-:-:S03]  /*7a00*/  @!P3 IMAD.IADD R12, R12, 0x1, -R5 ;  /* 0x000000010c0cb824 */ /* 0x000fc600078e0a05 */
[----:B------:R-:W-:Y:S01]  /*7a10*/  @!P4 STL [R1+0x1dc], R87 ;  /* 0x0001dc570100c387 */ /* 0x000fe20000100800 */
[C---:B------:R-:W-:Y:S02]  /*7a20*/  ISETP.GT.U32.AND P4, PT, R5.reuse, R73, PT ;  /* 0x000000490500720c */ /* 0x040fe40003f84070 */
[----:B------:R-:W-:Y:S01]  /*7a30*/  ISETP.GT.U32.AND P3, PT, R5, R74, PT ;  /* 0x0000004a0500720c */ /* 0x000fe20003f64070 */
[--C-:B------:R-:W-:Y:S01]  /*7a40*/  @!P5 IMAD.IADD R71, R71, 0x1, -R5.reuse ;  /* 0x000000014747d824 */ /* 0x100fe200078e0a05 */
[----:B------:R-:W-:Y:S01]  /*7a50*/  ISETP.GT.U32.AND P5, PT, R5, R66, PT ;  /* 0x000000420500720c */ /* 0x000fe20003fa4070 */
[--C-:B------:R-:W-:Y:S01]  /*7a60*/  @!P1 IMAD.IADD R91, R91, 0x1, -R5.reuse ;  /* 0x000000015b5b9824 */ /* 0x100fe200078e0a05 */
[----:B------:R-:W-:Y:S02]  /*7a70*/  ISETP.GT.U32.AND P1, PT, R5, R75, PT ;  /* 0x0000004b0500720c */ /* 0x000fe40003f24070 */
[----:B------:R-:W-:Y:S01]  /*7a80*/  @!P0 IMAD.IADD R77, R77, 0x1, -R5 ;  /* 0x000000014d4d8824 */ /* 0x000fe200078e0a05 */
[----:B------:R-:W-:-:S04]  /*7a90*/  ISETP.GT.U32.AND P0, PT, R5, R72, PT ;  /* 0x000000480500720c */ /* 0x000fc80003f04070 */
[--C-:B------:R-:W-:Y:S01]  /*7aa0*/  @!P4 IMAD.IADD R73, R73, 0x1, -R5.reuse ;  /* 0x000000014949c824 */ /* 0x100fe200078e0a05 */
[C---:B------:R-:W-:Y:S01]  /*7ab0*/  ISETP.GT.U32.AND P4, PT, R5.reuse, R68, PT ;  /* 0x000000440500720c */ /* 0x040fe20003f84070 */
[--C-:B------:R-:W-:Y:S01]  /*7ac0*/  @!P3 IMAD.IADD R74, R74, 0x1, -R5.reuse ;  /* 0x000000014a4ab824 */ /* 0x100fe200078e0a05 */
[C---:B------:R-:W-:Y:S01]  /*7ad0*/  ISETP.GT.U32.AND P3, PT, R5.reuse, R69, PT ;  /* 0x000000450500720c */ /* 0x040fe20003f64070 */
[--C-:B------:R-:W-:Y:S01]  /*7ae0*/  @!P5 IMAD.IADD R66, R66, 0x1, -R5.reuse ;  /* 0x000000014242d824 */ /* 0x100fe200078e0a05 */
[----:B------:R-:W-:Y:S01]  /*7af0*/  ISETP.GT.U32.AND P5, PT, R5, R61, PT ;  /* 0x0000003d0500720c */ /* 0x000fe20003fa4070 */
[--C-:B------:R-:W-:Y:S01]  /*7b00*/  @!P1 IMAD.IADD R75, R75, 0x1, -R5.reuse ;  /* 0x000000014b4b9824 */ /* 0x100fe200078e0a05 */
[C---:B------:R-:W-:Y:S02]  /*7b10*/  ISETP.GT.U32.AND P1, PT, R5.reuse, R70, PT ;  /* 0x000000460500720c */ /* 0x040fe40003f24070 */
[----:B------:R-:W-:Y:S01]  /*7b20*/  @!P0 IMAD.IADD R72, R72, 0x1, -R5 ;  /* 0x0000000148488824 */ /* 0x000fe200078e0a05 */
[----:B------:R-:W-:-:S04]  /*7b30*/  ISETP.GT.U32.AND P0, PT, R5, R67, PT ;  /* 0x000000430500720c */ /* 0x000fc80003f04070 */
[--C-:B------:R-:W-:Y:S01]  /*7b40*/  @!P4 IMAD.IADD R68, R68, 0x1, -R5.reuse ;  /* 0x000000014444c824 */ /* 0x100fe200078e0a05 */
[----:B------:R-:W-:Y:S01]  /*7b50*/  ISETP.GT.U32.AND P4, PT, R5, R63, PT ;  /* 0x0000003f0500720c */ /* 0x000fe20003f84070 */
[--C-:B------:R-:W-:Y:S01]  /*7b60*/  @!P3 IMAD.IADD R69, R69, 0x1, -R5.reuse ;  /* 0x000000014545b824 */ /* 0x100fe200078e0a05 */
[----:B------:R-:W-:Y:S01]  /*7b70*/  ISETP.GT.U32.AND P3, PT, R5, R64, PT ;  /* 0x000000400500720c */ /* 0x000fe20003f64070 */
[----:B------:R-:W-:Y:S01]  /*7b80*/  @!P5 IMAD.IADD R61, R61, 0x1, -R5 ;  /* 0x000000013d3dd824 */ /* 0x000fe200078e0a05 */
[----:B------:R-:W-:Y:S01]  /*7b90*/  ISETP.GT.U32.AND P5, PT, R5, R56, PT ;  /* 0x000000380500720c */ /* 0x000fe20003fa4070 */
[----:B------:R-:W-:-:S04]  /*7ba0*/  IMAD.HI.U32 R82, R6, R83, RZ ;  /* 0x0000005306527227 */ /* 0x000fc800078e00ff */
[----:B------:R-:W-:Y:S02]  /*7bb0*/  IMAD.MOV R82, RZ, RZ, -R82 ;  /* 0x000000ffff527224 */ /* 0x000fe400078e0a52 */
[----:B------:R-:W-:Y:S01]  /*7bc0*/  @!P1 IMAD.IADD R70, R70, 0x1, -R5 ;  /* 0x0000000146469824 */ /* 0x000fe200078e0a05 */
[C---:B------:R-:W-:Y:S01]  /*7bd0*/  ISETP.GT.U32.AND P1, PT, R5.reuse, R65, PT ;  /* 0x000000410500720c */ /* 0x040fe20003f24070 */
[----:B------:R-:W-:Y:S02]  /*7be0*/  IMAD R83, R5, R82, R83 ;  /* 0x0000005205537224 */ /* 0x000fe400078e0253 */
[--C-:B------:R-:W-:Y:S01]  /*7bf0*/  @!P4 IMAD.IADD R63, R63, 0x1, -R5.reuse ;  /* 0x000000013f3fc824 */ /* 0x100fe200078e0a05 */
[----:B------:R-:W-:Y:S01]  /*7c00*/  ISETP.GT.U32.AND P4, PT, R5, R58, PT ;  /* 0x0000003a0500720c */ /* 0x000fe20003f84070 */
[----:B------:R-:W-:Y:S02]  /*7c10*/  IMAD.MOV.U32 R82, RZ, RZ, R84 ;  /* 0x000000ffff527224 */ /* 0x000fe400078e0054 */
[--C-:B------:R-:W-:Y:S01]  /*7c20*/  @!P0 IMAD.IADD R67, R67, 0x1, -R5.reuse ;  /* 0x0000000143438824 */ /* 0x100fe200078e0a05 */
[C---:B------:R-:W-:Y:S01]  /*7c30*/  ISETP.GT.U32.AND P0, PT, R5.reuse, R62, PT ;  /* 0x0000003e0500720c */ /* 0x040fe20003f04070 */
[----:B------:R-:W-:Y:S01]  /*7c40*/  @!P3 IMAD.IADD R64, R64, 0x1, -R5 ;  /* 0x000000014040b824 */ /* 0x000fe200078e0a05 */
[----:B------:R-:W-:Y:S01]  /*7c50*/  ISETP.GT.U32.AND P3, PT, R5, R59, PT ;  /* 0x0000003b0500720c */ /* 0x000fe20003f64070 */
[----:B------:R-:W-:-:S04]  /*7c60*/  IMAD.HI.U32 R84, R6, R82, RZ ;  /* 0x0000005206547227 */ /* 0x000fc800078e00ff */
[--C-:B------:R-:W-:Y:S01]  /*7c70*/  @!P5 IMAD.IADD R56, R56, 0x1, -R5.reuse ;  /* 0x000000013838d824 */ /* 0x100fe200078e0a05 */
[----:B------:R-:W-:Y:S01]  /*7c80*/  ISETP.GT.U32.AND P5, PT, R5, R51, PT ;  /* 0x000000330500720c */ /* 0x000fe20003fa4070 */
[----:B------:R-:W-:Y:S01]  /*7c90*/  IMAD.MOV R84, RZ, RZ, -R84 ;  /* 0x000000ffff547224 */ /* 0x000fe200078e0a54 */
[----:B0-----:R-:W-:Y:S01]  /*7ca0*/  IABS R85, R85 ;  /* 0x0000005500557213 */ /* 0x001fe20000000000 */
[--C-:B------:R-:W-:Y:S02]  /*7cb0*/  @!P1 IMAD.IADD R65, R65, 0x1, -R5.reuse ;  /* 0x0000000141419824 */ /* 0x100fe400078e0a05 */
[C---:B------:R-:W-:Y:S01]  /*7cc0*/  IMAD R82, R5.reuse, R84, R82 ;  /* 0x0000005405527224 */ /* 0x040fe200078e0252 */
[C---:B------:R-:W-:Y:S01]  /*7cd0*/  ISETP.GT.U32.AND P1, PT, R5.reuse, R60, PT ;  /* 0x0000003c0500720c */ /* 0x040fe20003f24070 */
[--C-:B------:R-:W-:Y:S01]  /*7ce0*/  @!P4 IMAD.IADD R58, R58, 0x1, -R5.reuse ;  /* 0x000000013a3ac824 */ /* 0x100fe200078e0a05 */
[C---:B------:R-:W-:Y:S01]  /*7cf0*/  ISETP.GT.U32.AND P4, PT, R5.reuse, R53, PT ;  /* 0x000000350500720c */ /* 0x040fe20003f84070 */
[--C-:B------:R-:W-:Y:S01]  /*7d00*/  @!P0 IMAD.IADD R62, R62, 0x1, -R5.reuse ;  /* 0x000000013e3e8824 */ /* 0x100fe200078e0a05 */
[----:B------:R-:W-:Y:S01]  /*7d10*/  ISETP.GT.U32.AND P0, PT, R5, R57, PT ;  /* 0x000000390500720c */ /* 0x000fe20003f04070 */
[--C-:B------:R-:W-:Y:S01]  /*7d20*/  @!P3 IMAD.IADD R59, R59, 0x1, -R5.reuse ;  /* 0x000000013b3bb824 */ /* 0x100fe200078e0a05 */
[----:B------:R-:W-:Y:S01]  /*7d30*/  ISETP.GT.U32.AND P3, PT, R5, R54, PT ;  /* 0x000000360500720c */ /* 0x000fe20003f64070 */
[----:B------:R0:W-:Y:S01]  /*7d40*/  STL [R1+0x18], R82 ;  /* 0x0000185201007387 */ /* 0x0001e20000100800 */
[----:B------:R-:W-:Y:S01]  /*7d50*/  @!P5 IMAD.IADD R51, R51, 0x1, -R5 ;  /* 0x000000013333d824 */ /* 0x000fe200078e0a05 */
[----:B------:R-:W-:-:S02]  /*7d60*/  ISETP.GT.U32.AND P5, PT, R5, R46, PT ;  /* 0x0000002e0500720c */ /* 0x000fc40003fa4070 */
[----:B------:R-:W-:Y:S01]  /*7d70*/  LOP3.LUT R86, R0, 0x1da, RZ, 0xfc, !PT ;  /* 0x000001da00567812 */ /* 0x000fe200078efcff */
[----:B0-----:R-:W-:-:S04]  /*7d80*/  IMAD.MOV.U32 R82, RZ, RZ, R85 ;  /* 0x000000ffff527224 */ /* 0x001fc800078e0055 */
[----:B------:R-:W-:Y:S01]  /*7d90*/  IMAD.HI.U32 R84, R6, R82, RZ ;  /* 0x0000005206547227 */ /* 0x000fe200078e00ff */
[----:B------:R-:W-:-:S03]  /*7da0*/  IABS R85, R86 ;  /* 0x0000005600557213 */ /* 0x000fc60000000000 */
[----:B------:R-:W-:Y:S02]  /*7db0*/  IMAD.MOV R84, RZ, RZ, -R84 ;  /* 0x000000ffff547224 */ /* 0x000fe400078e0a54 */
[--C-:B------:R-:W-:Y:S01]  /*7dc0*/  @!P1 IMAD.IADD R60, R60, 0x1, -R5.reuse ;  /* 0x000000013c3c9824 */ /* 0x100fe200078e0a05 */
[----:B------:R-:W-:Y:S01]  /*7dd0*/  ISETP.GT.U32.AND P1, PT, R5, R55, PT ;  /* 0x000000370500720c */ /* 0x000fe20003f24070 */
[--C-:B------:R-:W-:Y:S01]  /*7de0*/  @!P4 IMAD.IADD R53, R53, 0x1, -R5.reuse ;  /* 0x000000013535c824 */ /* 0x100fe200078e0a05 */
[----:B------:R-:W-:Y:S01]  /*7df0*/  ISETP.GT.U32.AND P4, PT, R5, R48, PT ;  /* 0x000000300500720c */ /* 0x000fe20003f84070 */
[--C-:B------:R-:W-:Y:S01]  /*7e00*/  @!P0 IMAD.IADD R57, R57, 0x1, -R5.reuse ;  /* 0x0000000139398824 */ /* 0x100fe200078e0a05 */
[C---:B------:R-:W-:Y:S01]  /*7e10*/  ISETP.GT.U32.AND P0, PT, R5.reuse, R52, PT ;  /* 0x000000340500720c */ /* 0x040fe20003f04070 */
[----:B------:R-:W-:Y:S01]  /*7e20*/  @!P3 IMAD.IADD R54, R54, 0x1, -R5 ;  /* 0x000000013636b824 */ /* 0x000fe200078e0a05 */
[C---:B------:R-:W-:Y:S01]  /*7e30*/  ISETP.GT.U32.AND P3, PT, R5.reuse, R49, PT ;  /* 0x000000310500720c */ /* 0x040fe20003f64070 */
[----:B------:R-:W-:-:S02]  /*7e40*/  IMAD R82, R5, R84, R82 ;  /* 0x0000005405527224 */ /* 0x000fc400078e0252 */
[----:B------:R-:W-:Y:S02]  /*7e50*/  IMAD.MOV.U32 R84, RZ, RZ, R85 ;  /* 0x000000ffff547224 */ /* 0x000fe400078e0055 */
[----:B------:R-:W-:Y:S01]  /*7e60*/  @!P5 IMAD.IADD R46, R46, 0x1, -R5 ;  /* 0x000000012e2ed824 */ /* 0x000fe200078e0a05 */
[----:B------:R-:W-:Y:S01]  /*7e70*/  ISETP.GT.U32.AND P5, PT, R5, R43, PT ;  /* 0x0000002b0500720c */ /* 0x000fe20003fa4070 */
[----:B------:R-:W-:Y:S01]  /*7e80*/  IMAD.HI.U32 R85, R6, R84, RZ ;  /* 0x0000005406557227 */ /* 0x000fe200078e00ff */
[----:B------:R0:W-:Y:S03]  /*7e90*/  STL [R1+0xb60], R86 ;  /* 0x000b605601007387 */ /* 0x0001e60000100800 */
[----:B------:R-:W-:Y:S02]  /*7ea0*/  IMAD.MOV R85, RZ, RZ, -R85 ;  /* 0x000000ffff557224 */ /* 0x000fe400078e0a55 */
[--C-:B------:R-:W-:Y:S01]  /*7eb0*/  @!P1 IMAD.IADD R55, R55, 0x1, -R5.reuse ;  /* 0x0000000137379824 */ /* 0x100fe200078e0a05 */
[C---:B------:R-:W-:Y:S01]  /*7ec0*/  ISETP.GT.U32.AND P1, PT, R5.reuse, R50, PT ;  /* 0x000000320500720c */ /* 0x040fe20003f24070 */
[--C-:B------:R-:W-:Y:S01]  /*7ed0*/  @!P4 IMAD.IADD R48, R48, 0x1, -R5.reuse ;  /* 0x000000013030c824 */ /* 0x100fe200078e0a05 */
[----:B0-----:R-:W-:Y:S01]  /*7ee0*/  LOP3.LUT R86, R0, 0x1e0, RZ, 0xfc, !PT ;  /* 0x000001e000567812 */ /* 0x001fe200078efcff */
[--C-:B------:R-:W-:Y:S01]  /*7ef0*/  @!P0 IMAD.IADD R52, R52, 0x1, -R5.reuse ;  /* 0x0000000134348824 */ /* 0x100fe200078e0a05 */
[C---:B------:R-:W-:Y:S01]  /*7f00*/  ISETP.GT.U32.AND P4, PT, R5.reuse, R44, PT ;  /* 0x0000002c0500720c */ /* 0x040fe20003f84070 */
[C---:B------:R-:W-:Y:S01]  /*7f10*/  IMAD R84, R5.reuse, R85, R84 ;  /* 0x0000005505547224 */ /* 0x040fe200078e0254 */
[----:B------:R-:W-:Y:S01]  /*7f20*/  ISETP.GT.U32.AND P0, PT, R5, R47, PT ;  /* 0x0000002f0500720c */ /* 0x000fe20003f04070 */
[----:B------:R0:W-:Y:S01]  /*7f30*/  STL [R1+0xb5c], R86 ;  /* 0x000b5c5601007387 */ /* 0x0001e20000100800 */
[--C-:B------:R-:W-:Y:S01]  /*7f40*/  @!P3 IMAD.IADD R49, R49, 0x1, -R5.reuse ;  /* 0x000000013131b824 */ /* 0x100fe200078e0a05 */
[----:B------:R-:W-:Y:S01]  /*7f50*/  ISETP.GT.U32.AND P3, PT, R5, R45, PT ;  /* 0x0000002d0500720c */ /* 0x000fe20003f64070 */
[----:B------:R-:W-:Y:S01]  /*7f60*/  @!P5 IMAD.IADD R43, R43, 0x1, -R5 ;  /* 0x000000012b2bd824 */ /* 0x000fe200078e0a05 */
[----:B------:R-:W-:Y:S01]  /*7f70*/  ISETP.GT.U32.AND P5, PT, R5, R88, PT ;  /* 0x000000580500720c */ /* 0x000fe20003fa4070 */
[----:B------:R1:W-:Y:S01]  /*7f80*/  STL [R1+0xc], R84 ;  /* 0x00000c5401007387 */ /* 0x0003e20000100800 */
[----:B0-----:R-:W-:-:S05]  /*7f90*/  IABS R86, R86 ;  /* 0x0000005600567213 */ /* 0x001fca0000000000 */
[----:B-1----:R-:W-:Y:S01]  /*7fa0*/  IMAD.MOV.U32 R84, RZ, RZ, R86 ;  /* 0x000000ffff547224 */ /* 0x002fe200078e0056 */
[----:B------:R-:W-:Y:S01]  /*7fb0*/  LOP3.LUT R87, R0, 0x1e2, RZ, 0xfc, !PT ;  /* 0x000001e200577812 */ /* 0x000fe200078efcff */
[----:B------:R-:W-:Y:S02]  /*7fc0*/  @!P1 IMAD.IADD R50, R50, 0x1, -R5 ;  /* 0x0000000132329824 */ /* 0x000fe400078e0a05 */
[----:B------:R-:W-:Y:S01]  /*7fd0*/  IMAD.HI.U32 R85, R6, R84, RZ ;  /* 0x0000005406557227 */ /* 0x000fe200078e00ff */
[----:B------:R-:W-:-:S03]  /*7fe0*/  ISETP.GT.U32.AND P1, PT, R5, R78, PT ;  /* 0x0000004e0500720c */ /* 0x000fc60003f24070 */
[--C-:B------:R-:W-:Y:S01]  /*7ff0*/  @!P4 IMAD.IADD R44, R44, 0x1, -R5.reuse ;  /* 0x000000012c2cc824 */ /* 0x100fe200078e0a05 */
[----:B------:R-:W-:Y:S01]  /*8000*/  ISETP.GT.U32.AND P4, PT, R5, R41, PT ;  /* 0x000000290500720c */ /* 0x000fe20003f84070 */
[----:B------:R-:W-:Y:S01]  /*8010*/  @!P0 IMAD.IADD R47, R47, 0x1, -R5 ;  /* 0x000000012f2f8824 */ /* 0x000fe200078e0a05 */
[----:B------:R-:W-:Y:S01]  /*8020*/  IABS R86, R87 ;  /* 0x0000005700567213 */ /* 0x000fe20000000000 */
[----:B------:R-:W-:Y:S01]  /*8030*/  IMAD.MOV R85, RZ, RZ, -R85 ;  /* 0x000000ffff557224 */ /* 0x000fe200078e0a55 */
[----:B------:R-:W-:Y:S01]  /*8040*/  ISETP.GT.U32.AND P0, PT, R5, R90, PT ;  /* 0x0000005a0500720c */ /* 0x000fe20003f04070 */
[--C-:B------:R-:W-:Y:S01]  /*8050*/  @!P3 IMAD.IADD R45, R45, 0x1, -R5.reuse ;  /* 0x000000012d2db824 */ /* 0x100fe200078e0a05 */
[C---:B------:R-:W-:Y:S01]  /*8060*/  ISETP.GT.U32.AND P3, PT, R5.reuse, R3, PT ;  /* 0x000000030500720c */ /* 0x040fe20003f64070 */
[----:B------:R-:W-:Y:S01]  /*8070*/  @!P5 IMAD.IADD R88, R88, 0x1, -R5 ;  /* 0x000000015858d824 */ /* 0x000fe200078e0a05 */
[C---:B------:R-:W-:Y:S01]  /*8080*/  ISETP.GT.U32.AND P5, PT, R5.reuse, R36, PT ;  /* 0x000000240500720c */ /* 0x040fe20003fa4070 */
[----:B------:R-:W-:-:S02]  /*8090*/  IMAD R84, R5, R85, R84 ;  /* 0x0000005505547224 */ /* 0x000fc400078e0254 */
[----:B------:R-:W-:Y:S01]  /*80a0*/  IMAD.MOV.U32 R85, RZ, RZ, R86 ;  /* 0x000000ffff557224 */ /* 0x000fe200078e0056 */
[----:B------:R0:W-:Y:S03]  /*80b0*/  STL [R1+0xb58], R87 ;  /* 0x000b585701007387 */ /* 0x0001e60000100800 */
[----:B------:R-:W-:-:S04]  /*80c0*/  IMAD.HI.U32 R93, R6, R85, RZ ;  /* 0x00000055065d7227 */ /* 0x000fc800078e00ff */
[--C-:B------:R-:W-:Y:S01]  /*80d0*/  @!P1 IMAD.IADD R78, R78, 0x1, -R5.reuse ;  /* 0x000000014e4e9824 */ /* 0x100fe200078e0a05 */
[----:B0-----:R-:W-:Y:S01]  /*80e0*/  LOP3.LUT R87, R0, 0x1e8, RZ, 0xfc, !PT ;  /* 0x000001e800577812 */ /* 0x001fe200078efcff */
[----:B------:R-:W-:Y:S01]  /*80f0*/  @!P4 IMAD.IADD R41, R41, 0x1, -R5 ;  /* 0x000000012929c824 */ /* 0x000fe200078e0a05 */
[C---:B------:R-:W-:Y:S01]  /*8100*/  ISETP.GT.U32.AND P1, PT, R5.reuse, R42, PT ;  /* 0x0000002a0500720c */ /* 0x040fe20003f24070 */
[----:B------:R-:W-:Y:S01]  /*8110*/  IMAD.MOV R93, RZ, RZ, -R93 ;  /* 0x000000ffff5d7224 */ /* 0x000fe200078e0a5d */
[----:B------:R-:W-:Y:S01]  /*8120*/  IABS R86, R87 ;  /* 0x0000005700567213 */ /* 0x000fe20000000000 */
[--C-:B------:R-:W-:Y:S01]  /*8130*/  @!P0 IMAD.IADD R90, R90, 0x1, -R5.reuse ;  /* 0x000000015a5a8824 */ /* 0x100fe200078e0a05 */
[----:B------:R-:W-:Y:S01]  /*8140*/  ISETP.GT.U32.AND P4, PT, R5, R2, PT ;  /* 0x000000020500720c */ /* 0x000fe20003f84070 */
[----:B------:R-:W-:Y:S01]  /*8150*/  @!P3 IMAD.IADD R3, R3, 0x1, -R5 ;  /* 0x000000010303b824 */ /* 0x000fe200078e0a05 */
[C---:B------:R-:W-:Y:S01]  /*8160*/  ISETP.GT.U32.AND P0, PT, R5.reuse, R40, PT ;  /* 0x000000280500720c */ /* 0x040fe20003f04070 */
[----:B------:R0:W-:Y:S01]  /*8170*/  STL [R1+0xb54], R87 ;  /* 0x000b545701007387 */ /* 0x0001e20000100800 */
[C---:B------:R-:W-:Y:S01]  /*8180*/  ISETP.GT.U32.AND P3, PT, R5.reuse, R38, PT ;  /* 0x000000260500720c */ /* 0x040fe20003f64070 */
[----:B------:R-:W-:-:S02]  /*8190*/  IMAD R93, R5, R93, R85 ;  /* 0x0000005d055d7224 */ /* 0x000fc400078e0255 */
[----:B------:R-:W-:Y:S01]  /*81a0*/  @!P5 IMAD.IADD R36, R36, 0x1, -R5 ;  /* 0x000000012424d824 */ /* 0x000fe200078e0a05 */
[C---:B------:R-:W-:Y:S01]  /*81b0*/  ISETP.GT.U32.AND P5, PT, R5.reuse, R32, PT ;  /* 0x000000200500720c */ /* 0x040fe20003fa4070 */
[----:B------:R-:W-:Y:S01]  /*81c0*/  IMAD.HI.U32 R85, R6, R86, RZ ;  /* 0x0000005606557227 */ /* 0x000fe200078e00ff */
[----:B------:R1:W-:Y:S01]  /*81d0*/  STL [R1+0x220], R78 ;  /* 0x0002204e01007387 */ /* 0x0003e20000100800 */
[----:B0-----:R-:W-:Y:S02]  /*81e0*/  LOP3.LUT R87, R0, 0x1ea, RZ, 0xfc, !PT ;  /* 0x000001ea00577812 */ /* 0x001fe400078efcff */
[----:B------:R-:W-:Y:S01]  /*81f0*/  IMAD.MOV R85, RZ, RZ, -R85 ;  /* 0x000000ffff557224 */ /* 0x000fe200078e0a55 */
[----:B-1----:R0:W5:Y:S04]  /*8200*/  LDL.LU R78, [R1+0xe48] ;  /* 0x000e4800014e7983 */ /* 0x0021680000300800 */
[----:B------:R1:W-:Y:S01]  /*8210*/  STL [R1+0xb50], R87 ;  /* 0x000b505701007387 */ /* 0x0003e20000100800 */
[----:B------:R-:W-:-:S02]  /*8220*/  IMAD R86, R5, R85, R86 ;  /* 0x0000005505567224 */ /* 0x000fc400078e0256 */
[--C-:B------:R-:W-:Y:S01]  /*8230*/  @!P1 IMAD.IADD R42, R42, 0x1, -R5.reuse ;  /* 0x000000012a2a9824 */ /* 0x100fe200078e0a05 */
[----:B------:R2:W-:Y:S01]  /*8240*/  STL [R1+0x224], R90 ;  /* 0x0002245a01007387 */ /* 0x0005e20000100800 */
[--C-:B------:R-:W-:Y:S01]  /*8250*/  @!P4 IMAD.IADD R2, R2, 0x1, -R5.reuse ;  /* 0x000000010202c824 */ /* 0x100fe200078e0a05 */
[----:B-1----:R-:W-:Y:S01]  /*8260*/  IABS R87, R87 ;  /* 0x0000005700577213 */ /* 0x002fe20000000000 */
[--C-:B------:R-:W-:Y:S01]  /*8270*/  @!P0 IMAD.IADD R40, R40, 0x1, -R5.reuse ;  /* 0x0000000128288824 */ /* 0x100fe200078e0a05 */
[C---:B------:R-:W-:Y:S01]  /*8280*/  ISETP.GT.U32.AND P1, PT, R5.reuse, R39, PT ;  /* 0x000000270500720c */ /* 0x040fe20003f24070 */
[----:B------:R-:W-:Y:S01]  /*8290*/  @!P3 IMAD.IADD R38, R38, 0x1, -R5 ;  /* 0x000000012626b824 */ /* 0x000fe200078e0a05 */
[C---:B------:R-:W-:Y:S01]  /*82a0*/  ISETP.GT.U32.AND P4, PT, R5.reuse, R34, PT ;  /* 0x000000220500720c */ /* 0x040fe20003f84070 */
[----:B------:R-:W-:Y:S01]  /*82b0*/  IMAD.MOV.U32 R85, RZ, RZ, R87 ;  /* 0x000000ffff557224 */ /* 0x000fe200078e0057 */
[----:B--2---:R0:W5:Y:S01]  /*82c0*/  LDL.LU R90, [R1+0xe44] ;  /* 0x000e4400015a7983 */ /* 0x0041620000300800 */
[----:B------:R-:W-:-:S02]  /*82d0*/  ISETP.GT.U32.AND P0, PT, R5, R37, PT ;  /* 0x000000250500720c */ /* 0x000fc40003f04070 */
[----:B------:R-:W-:Y:S01]  /*82e0*/  ISETP.GT.U32.AND P3, PT, R5, R35, PT ;  /* 0x000000230500720c */ /* 0x000fe20003f64070 */
[----:B------:R1:W-:Y:S01]  /*82f0*/  STL [R1+0x228], R3 ;  /* 0x0002280301007387 */ /* 0x0003e20000100800 */
[----:B------:R-:W-:-:S04]  /*8300*/  IMAD.HI.U32 R87, R6, R85, RZ ;  /* 0x0000005506577227 */ /* 0x000fc800078e00ff */
[----:B------:R-:W-:Y:S01]  /*8310*/  @!P5 IMAD.IADD R32, R32, 0x1, -R5 ;  /* 0x000000012020d824 */ /* 0x000fe200078e0a05 */
[----:B------:R-:W-:Y:S02]  /*8320*/  ISETP.GT.U32.AND P5, PT, R5, R10, PT ;  /* 0x0000000a0500720c */ /* 0x000fe40003fa4070 */
[----:B-1----:R-:W-:Y:S01]  /*8330*/  LOP3.LUT R3, R0, 0x1f0, RZ, 0xfc, !PT ;  /* 0x000001f000037812 */ /* 0x002fe200078efcff */
[----:B------:R-:W-:-:S04]  /*8340*/  IMAD.MOV R87, RZ, RZ, -R87 ;  /* 0x000000ffff577224 */ /* 0x000fc800078e0a57 */
[----:B------:R-:W-:Y:S04]  /*8350*/  STL [R1+0xb4c], R3 ;  /* 0x000b4c0301007387 */ /* 0x000fe80000100800 */
[----:B------:R1:W-:Y:S01]  /*8360*/  STL [R1+0x23c], R88 ;  /* 0x00023c5801007387 */ /* 0x0003e20000100800 */
[--C-:B------:R-:W-:Y:S01]  /*8370*/  @!P1 IMAD.IADD R39, R39, 0x1, -R5.reuse ;  /* 0x0000000127279824 */ /* 0x100fe200078e0a05 */
[C---:B------:R-:W-:Y:S01]  /*8380*/  ISETP.GT.U32.AND P1, PT, R5.reuse, R4, PT ;  /* 0x000000040500720c */ /* 0x040fe20003f24070 */
[--C-:B------:R-:W-:Y:S01]  /*8390*/  @!P4 IMAD.IADD R34, R34, 0x1, -R5.reuse ;  /* 0x000000012222c824 */ /* 0x100fe200078e0a05 */
[----:B------:R-:W-:Y:S01]  /*83a0*/  ISETP.GT.U32.AND P4, PT, R5, R30, PT ;  /* 0x0000001e0500720c */ /* 0x000fe20003f84070 */
[----:B------:R-:W-:Y:S01]  /*83b0*/  @!P0 IMAD.IADD R37, R37, 0x1, -R5 ;  /* 0x0000000125258824 */ /* 0x000fe200078e0a05 */
[----:B-1----:R-:W-:Y:S01]  /*83c0*/  IABS R88, R3 ;  /* 0x0000000300587213 */ /* 0x002fe20000000000 */
[C---:B------:R-:W-:Y:S01]  /*83d0*/  IMAD R3, R5.reuse, R87, R85 ;  /* 0x0000005705037224 */ /* 0x040fe200078e0255 */
[----:B------:R-:W-:Y:S01]  /*83e0*/  ISETP.GT.U32.AND P0, PT, R5, R7, PT ;  /* 0x000000070500720c */ /* 0x000fe20003f04070 */
[--C-:B------:R-:W-:Y:S01]  /*83f0*/  @!P3 IMAD.IADD R35, R35, 0x1, -R5.reuse ;  /* 0x000000012323b824 */ /* 0x100fe200078e0a05 */
[C---:B------:R-:W-:Y:S01]  /*8400*/  ISETP.GT.U32.AND P3, PT, R5.reuse, R9, PT ;  /* 0x000000090500720c */ /* 0x040fe20003f64070 */
[----:B------:R-:W-:Y:S01]  /*8410*/  IMAD.MOV.U32 R85, RZ, RZ, R88 ;  /* 0x000000ffff557224 */ /* 0x000fe200078e0058 */
[----:B------:R-:W-:Y:S01]  /*8420*/  STL [R1+0x34], R3 ;  /* 0x0000340301007387 */ /* 0x000fe20000100800 */
[----:B------:R-:W-:Y:S01]  /*8430*/  @!P5 IMAD.IADD R10, R10, 0x1, -R5 ;  /* 0x000000010a0ad824 */ /* 0x000fe200078e0a05 */
[----:B------:R-:W-:Y:S01]  /*8440*/  ISETP.GT.U32.AND P5, PT, R5, R27, PT ;  /* 0x0000001b0500720c */ /* 0x000fe20003fa4070 */
[----:B------:R-:W-:Y:S01]  /*8450*/  IMAD.HI.U32 R87, R6, R85, RZ ;  /* 0x0000005506577227 */ /* 0x000fe200078e00ff */
[----:B------:R1:W-:Y:S03]  /*8460*/  STL [R1+0x240], R2 ;  /* 0x0002400201007387 */ /* 0x0003e60000100800 */
[----:B------:R-:W-:Y:S01]  /*8470*/  IMAD.MOV R87, RZ, RZ, -R87 ;  /* 0x000000ffff577224 */ /* 0x000fe200078e0a57 */
[----:B-1----:R-:W-:-:S04]  /*8480*/  LOP3.LUT R2, R0, 0x1f2, RZ, 0xfc, !PT ;  /* 0x000001f200027812 */ /* 0x002fc800078efcff */
[----:B------:R-:W-:Y:S01]  /*8490*/  IABS R88, R2 ;  /* 0x0000000200587213 */ /* 0x000fe20000000000 */
[----:B------:R-:W-:Y:S02]  /*84a0*/  @!P1 IMAD.IADD R4, R4, 0x1, -R5 ;  /* 0x0000000104049824 */ /* 0x000fe400078e0a05 */
[C---:B------:R-:W-:Y:S02]  /*84b0*/  IMAD R85, R5.reuse, R87, R85 ;  /* 0x0000005705557224 */ /* 0x040fe400078e0255 */
[--C-:B------:R-:W-:Y:S01]  /*84c0*/  @!P4 IMAD.IADD R30, R30, 0x1, -R5.reuse ;  /* 0x000000011e1ec824 */ /* 0x100fe200078e0a05 */
[----:B------:R-:W-:Y:S01]  /*84d0*/  ISETP.GT.U32.AND P4, PT, R5, R11, PT ;  /* 0x0000000b0500720c */ /* 0x000fe20003f84070 */
[--C-:B------:R-:W-:Y:S01]  /*84e0*/  @!P0 IMAD.IADD R7, R7, 0x1, -R5.reuse ;  /* 0x0000000107078824 */ /* 0x100fe200078e0a05 */
[----:B------:R1:W-:Y:S01]  /*84f0*/  STL [R1+0xb48], R2 ;  /* 0x000b480201007387 */ /* 0x0003e20000100800 */
[----:B------:R-:W-:Y:S02]  /*8500*/  IMAD.MOV.U32 R87, RZ, RZ, R88 ;  /* 0x000000ffff577224 */ /* 0x000fe400078e0058 */
[----:B------:R-:W-:Y:S01]  /*8510*/  @!P3 IMAD.IADD R9, R9, 0x1, -R5 ;  /* 0x000000010909b824 */ /* 0x000fe200078e0a05 */
[----:B------:R-:W-:Y:S01]  /*8520*/  STL [R1+0x244], R4 ;  /* 0x0002440401007387 */ /* 0x000fe20000100800 */
[----:B------:R-:W-:Y:S01]  /*8530*/  IMAD.HI.U32 R88, R6, R87, RZ ;  /* 0x0000005706587227 */ /* 0x000fe200078e00ff */
[----:B-1----:R-:W-:-:S03]  /*8540*/  LOP3.LUT R2, R0, 0x1f8, RZ, 0xfc, !PT ;  /* 0x000001f800027812 */ /* 0x002fc600078efcff */
[----:B------:R-:W-:Y:S01]  /*8550*/  @!P5 IMAD.IADD R27, R27, 0x1, -R5 ;  /* 0x000000011b1bd824 */ /* 0x000fe200078e0a05 */
[----:B------:R-:W-:Y:S01]  /*8560*/  STL [R1+0x248], R7 ;  /* 0x0002480701007387 */ /* 0x000fe20000100800 */
[C---:B------:R-:W-:Y:S01]  /*8570*/  ISETP.GT.U32.AND P5, PT, R5.reuse, R20, PT ;  /* 0x000000140500720c */ /* 0x040fe20003fa4070 */
[----:B------:R-:W-:Y:S02]  /*8580*/  IMAD.MOV R88, RZ, RZ, -R88 ;  /* 0x000000ffff587224 */ /* 0x000fe400078e0a58 */
[----:B------:R-:W-:Y:S04]  /*8590*/  STL [R1+0x264], R9 ;  /* 0x0002640901007387 */ /* 0x000fe80000100800 */
[----:B------:R1:W-:Y:S01]  /*85a0*/  STL [R1+0xb44], R2 ;  /* 0x000b440201007387 */ /* 0x0003e20000100800 */
[----:B------:R-:W-:-:S02]  /*85b0*/  IMAD R3, R5, R88, R87 ;  /* 0x0000005805037224 */ /* 0x000fc400078e0257 */
[--C-:B------:R-:W-:Y:S01]  /*85c0*/  @!P4 IMAD.IADD R11, R11, 0x1, -R5.reuse ;  /* 0x000000010b0bc824 */ /* 0x100fe200078e0a05 */
[----:B-1----:R-:W-:Y:S01]  /*85d0*/  IABS R2, R2 ;  /* 0x0000000200027213 */ /* 0x002fe20000000000 */
[----:B------:R-:W-:Y:S04]  /*85e0*/  STL [R1+0x268], R10 ;  /* 0x0002680a01007387 */ /* 0x000fe80000100800 */
[----:B------:R-:W-:Y:S01]  /*85f0*/  IMAD.MOV.U32 R87, RZ, RZ, R2 ;  /* 0x000000ffff577224 */ /* 0x000fe200078e0002 */
[----:B------:R-:W-:Y:S01]  /*8600*/  LOP3.LUT R2, R0, 0x1fa, RZ, 0xfc, !PT ;  /* 0x000001fa00027812 */ /* 0x000fe200078efcff */
[----:B------:R1:W-:Y:S01]  /*8610*/  STL [R1+0x30], R3 ;  /* 0x0000300301007387 */ /* 0x0003e20000100800 */
[----:B------:R-:W-:Y:S01]  /*8620*/  @!P5 IMAD.IADD R20, R20, 0x1, -R5 ;  /* 0x000000011414d824 */ /* 0x000fe200078e0a05 */
[----:B------:R-:W-:-:S02]  /*8630*/  ISETP.GT.U32.AND P5, PT, R5, R13, PT ;  /* 0x0000000d0500720c */ /* 0x000fc40003fa4070 */
[----:B------:R-:W-:Y:S04]  /*8640*/  STL [R1+0x284], R11 ;  /* 0x0002840b01007387 */ /* 0x000fe80000100800 */
[----:B------:R2:W-:Y:S04]  /*8650*/  STL [R1+0xb40], R2 ;  /* 0x000b400201007387 */ /* 0x0005e80000100800 */
[----:B-1----:R-:W3:Y:S01]  /*8660*/  LDL R3, [R1+0xac0] ;  /* 0x000ac00001037983 */ /* 0x002ee20000100800 */
[----:B------:R-:W-:-:S03]  /*8670*/  IMAD.HI.U32 R88, R6, R87, RZ ;  /* 0x0000005706587227 */ /* 0x000fc600078e00ff */
[----:B------:R-:W4:Y:S01]  /*8680*/  LDL R4, [R1+0xac4] ;  /* 0x000ac40001047983 */ /* 0x000f220000100800 */
[----:B------:R-:W-:Y:S01]  /*8690*/  IMAD.MOV R88, RZ, RZ, -R88 ;  /* 0x000000ffff587224 */ /* 0x000fe200078e0a58 */
[----:B--2---:R-:W-:Y:S01]  /*86a0*/  IABS R2, R2 ;  /* 0x0000000200027213 */ /* 0x004fe20000000000 */
[----:B------:R-:W-:Y:S01]  /*86b0*/  @!P5 IMAD.IADD R13, R13, 0x1, -R5 ;  /* 0x000000010d0dd824 */ /* 0x000fe200078e0a05 */
[----:B------:R-:W2:Y:S01]  /*86c0*/  LDL R10, [R1+0xacc] ;  /* 0x000acc00010a7983 */ /* 0x000ea20000100800 */
[C---:B------:R-:W-:Y:S02]  /*86d0*/  IMAD R87, R5.reuse, R88, R87 ;  /* 0x0000005805577224 */ /* 0x040fe400078e0257 */
[----:B------:R-:W-:Y:S01]  /*86e0*/  IMAD.MOV.U32 R88, RZ, RZ, R2 ;  /* 0x000000ffff587224 */ /* 0x000fe200078e0002 */
[----:B------:R-:W2:Y:S04]  /*86f0*/  LDL R11, [R1+0xad4] ;  /* 0x000ad400010b7983 */ /* 0x000ea80000100800 */
[----:B------:R-:W2:Y:S04]  /*8700*/  LDL R2, [R1+0xad0] ;  /* 0x000ad00001027983 */ /* 0x000ea80000100800 */
[----:B------:R1:W-:Y:S04]  /*8710*/  STL [R1+0xe8], R13 ;  /* 0x0000e80d01007387 */ /* 0x0003e80000100800 */
[----:B-1----:R-:W2:Y:S01]  /*8720*/  LDL R13, [R1+0xadc] ;  /* 0x000adc00010d7983 */ /* 0x002ea20000100800 */
[----:B------:R-:W-:-:S02]  /*8730*/  ISETP.GT.U32.AND P3, PT, R5, R29, PT ;  /* 0x0000001d0500720c */ /* 0x000fc40003f64070 */
[C---:B------:R-:W-:Y:S02]  /*8740*/  ISETP.GT.U32.AND P0, PT, R5.reuse, R31, PT ;  /* 0x0000001f0500720c */ /* 0x040fe40003f04070 */
[----:B------:R-:W-:-:S09]  /*8750*/  ISETP.GT.U32.AND P1, PT, R5, R33, PT ;  /* 0x000000210500720c */ /* 0x000fd20003f24070 */
[--C-:B------:R-:W-:Y:S01]  /*8760*/  @!P3 IMAD.IADD R29, R29, 0x1, -R5.reuse ;  /* 0x000000011d1db824 */ /* 0x100fe200078e0a05 */
[----:B------:R-:W-:Y:S01]  /*8770*/  ISETP.GT.U32.AND P3, PT, R5, R25, PT ;  /* 0x000000190500720c */ /* 0x000fe20003f64070 */
[--C-:B------:R-:W-:Y:S01]  /*8780*/  @!P0 IMAD.IADD R31, R31, 0x1, -R5.reuse ;  /* 0x000000011f1f8824 */ /* 0x100fe200078e0a05 */
[----:B------:R-:W-:Y:S01]  /*8790*/  ISETP.GT.U32.AND P0, PT, R5, R26, PT ;  /* 0x0000001a0500720c */ /* 0x000fe20003f04070 */
[----:B------:R-:W-:Y:S01]  /*87a0*/  @!P1 IMAD.IADD R33, R33, 0x1, -R5 ;  /* 0x0000000121219824 */ /* 0x000fe200078e0a05 */
[----:B------:R-:W-:-:S09]  /*87b0*/  ISETP.GT.U32.AND P1, PT, R5, R28, PT ;  /* 0x0000001c0500720c */ /* 0x000fd20003f24070 */
[--C-:B------:R-:W-:Y:S01]  /*87c0*/  @!P3 IMAD.IADD R25, R25, 0x1, -R5.reuse ;  /* 0x000000011919b824 */ /* 0x100fe200078e0a05 */
[C---:B------:R-:W-:Y:S01]  /*87d0*/  ISETP.GT.U32.AND P3, PT, R5.reuse, R18, PT ;  /* 0x000000120500720c */ /* 0x040fe20003f64070 */
[--C-:B------:R-:W-:Y:S01]  /*87e0*/  @!P0 IMAD.IADD R26, R26, 0x1, -R5.reuse ;  /* 0x000000011a1a8824 */ /* 0x100fe200078e0a05 */
        /* <DEDUP_REMOVED lines=9> */
[C---:B------:R-:W-:Y:S01]  /*8880*/  ISETP.GT.U32.AND P1, PT, R5.reuse, R21, PT ;  /* 0x000000150500720c */ /* 0x040fe20003f24070 */
[----:B------:R-:W-:Y:S01]  /*8890*/  @!P4 IMAD.IADD R22, R22, 0x1, -R5 ;  /* 0x000000011616c824 */ /* 0x000fe200078e0a05 */
[----:B------:R-:W-:Y:S01]  /*88a0*/  ISETP.GT.U32.AND P4, PT, R5, R19, PT ;  /* 0x000000130500720c */ /* 0x000fe20003f84070 */
[----:B------:R-:W-:-:S04]  /*88b0*/  IMAD.HI.U32 R7, R6, R88, RZ ;  /* 0x0000005806077227 */ /* 0x000fc800078e00ff */
[----:B------:R-:W-:Y:S02]  /*88c0*/  IMAD.MOV R9, RZ, RZ, -R7 ;  /* 0x000000ffff097224 */ /* 0x000fe400078e0a07 */
[----:B------:R-:W-:Y:S01]  /*88d0*/  @!P3 IMAD.IADD R92, R92, 0x1, -R5 ;  /* 0x000000015c5cb824 */ /* 0x000fe200078e0a05 */
[----:B------:R-:W2:Y:S01]  /*88e0*/  LDL R7, [R1+0xae0] ;  /* 0x000ae00001077983 */ /* 0x000ea20000100800 */
[----:B------:R-:W-:-:S03]  /*88f0*/  IMAD R88, R5, R9, R88 ;  /* 0x0000000905587224 */ /* 0x000fc600078e0258 */
[----:B------:R1:W-:Y:S01]  /*8900*/  STL [R1+0x128], R92 ;  /* 0x0001285c01007387 */ /* 0x0003e20000100800 */
[--C-:B------:R-:W-:Y:S01]  /*8910*/  @!P0 IMAD.IADD R16, R16, 0x1, -R5.reuse ;  /* 0x0000000110108824 */ /* 0x100fe200078e0a05 */
[----:B------:R-:W-:Y:S02]  /*8920*/  ISETP.GT.U32.AND P0, PT, R5, R8, PT ;  /* 0x000000080500720c */ /* 0x000fe40003f04070 */
[----:B------:R-:W2:Y:S01]  /*8930*/  LDL R9, [R1+0xaec] ;  /* 0x000aec0001097983 */ /* 0x000ea20000100800 */
[--C-:B------:R-:W-:Y:S01]  /*8940*/  @!P1 IMAD.IADD R21, R21, 0x1, -R5.reuse ;  /* 0x0000000115159824 */ /* 0x100fe200078e0a05 */
[----:B------:R-:W-:Y:S01]  /*8950*/  ISETP.GT.U32.AND P1, PT, R5, R17, PT ;  /* 0x000000110500720c */ /* 0x000fe20003f24070 */
[--C-:B------:R-:W-:Y:S01]  /*8960*/  @!P4 IMAD.IADD R19, R19, 0x1, -R5.reuse ;  /* 0x000000011313c824 */ /* 0x100fe200078e0a05 */
[C---:B------:R-:W-:Y:S01]  /*8970*/  ISETP.GT.U32.AND P4, PT, R5.reuse, R14, PT ;  /* 0x0000000e0500720c */ /* 0x040fe20003f84070 */
[----:B-1----:R-:W2:Y:S06]  /*8980*/  LDL R92, [R1+0xae4] ;  /* 0x000ae400015c7983 */ /* 0x002eac0000100800 */
[----:B------:R-:W-:Y:S01]  /*8990*/  @!P0 IMAD.IADD R8, R8, 0x1, -R5 ;  /* 0x0000000108088824 */ /* 0x000fe200078e0a05 */
[----:B------:R-:W-:-:S03]  /*89a0*/  ISETP.GT.U32.AND P5, PT, R5, R15, PT ;  /* 0x0000000f0500720c */ /* 0x000fc60003fa4070 */
[--C-:B------:R-:W-:Y:S01]  /*89b0*/  @!P1 IMAD.IADD R17, R17, 0x1, -R5.reuse ;  /* 0x0000000111119824 */ /* 0x100fe200078e0a05 */
[----:B------:R-:W-:Y:S01]  /*89c0*/  ISETP.GT.U32.AND P1, PT, R5, R91, PT ;  /* 0x0000005b0500720c */ /* 0x000fe20003f24070 */
[----:B------:R-:W-:Y:S01]  /*89d0*/  @!P4 IMAD.IADD R14, R14, 0x1, -R5 ;  /* 0x000000010e0ec824 */ /* 0x000fe200078e0a05 */
[----:B------:R-:W-:-:S07]  /*89e0*/  ISETP.GE.AND P3, PT, R0, RZ, PT ;  /* 0x000000ff0000720c */ /* 0x000fce0003f66270 */
[----:B------:R-:W-:-:S04]  /*89f0*/  @!P5 IMAD.IADD R15, R15, 0x1, -R5 ;  /* 0x000000010f0fd824 */ /* 0x000fc800078e0a05 */
[----:B------:R-:W-:Y:S02]  /*8a00*/  @!P1 IMAD.IADD R91, R91, 0x1, -R5 ;  /* 0x000000015b5b9824 */ /* 0x000fe400078e0a05 */
[----:B------:R-:W-:Y:S01]  /*8a10*/  @!P3 IMAD.MOV R77, RZ, RZ, -R77 ;  /* 0x000000ffff4db224 */ /* 0x000fe200078e0a4d */
[----:B---3--:R-:W-:Y:S02]  /*8a20*/  ISETP.GE.AND P4, PT, R3, RZ, PT ;  /* 0x000000ff0300720c */ /* 0x008fe40003f86270 */
[----:B------:R0:W5:Y:S04]  /*8a30*/  LDL.LU R3, [R1+0xe40] ;  /* 0x000e400001037983 */ /* 0x0001680000300800 */
[----:B------:R1:W-:Y:S04]  /*8a40*/  STL [R1+0x148], R8 ;  /* 0x0001480801007387 */ /* 0x0003e80000100800 */
[----:B-1----:R-:W3:Y:S01]  /*8a50*/  LDL R8, [R1+0xaf0] ;  /* 0x000af00001087983 */ /* 0x002ee20000100800 */
[----:B----4-:R-:W-:-:S02]  /*8a60*/  ISETP.GE.AND P0, PT, R4, RZ, PT ;  /* 0x000000ff0400720c */ /* 0x010fc40003f06270 */
[----:B------:R-:W-:Y:S01]  /*8a70*/  @!P4 IMAD.MOV R76, RZ, RZ, -R76 ;  /* 0x000000ffff4cc224 */ /* 0x000fe200078e0a4c */
[----:B--2---:R-:W-:Y:S01]  /*8a80*/  ISETP.GE.AND P5, PT, R10, RZ, PT ;  /* 0x000000ff0a00720c */ /* 0x004fe20003fa6270 */
[----:B------:R0:W5:Y:S01]  /*8a90*/  LDL.LU R4, [R1+0xe3c] ;  /* 0x000e3c0001047983 */ /* 0x0001620000300800 */
[----:B------:R-:W-:Y:S02]  /*8aa0*/  ISETP.GE.AND P1, PT, R2, RZ, PT ;  /* 0x000000ff0200720c */ /* 0x000fe40003f26270 */
[----:B------:R-:W-:Y:S01]  /*8ab0*/  ISETP.GE.AND P3, PT, R11, RZ, PT ;  /* 0x000000ff0b00720c */ /* 0x000fe20003f66270 */
[----:B------:R-:W2:Y:S04]  /*8ac0*/  LDL R10, [R1+0xaf4] ;  /* 0x000af400010a7983 */ /* 0x000ea80000100800 */
[----:B------:R-:W4:Y:S01]  /*8ad0*/  LDL R2, [R1+0xafc] ;  /* 0x000afc0001027983 */ /* 0x000f220000100800 */
[----:B------:R-:W-:-:S03]  /*8ae0*/  ISETP.GE.AND P4, PT, R13, RZ, PT ;  /* 0x000000ff0d00720c */ /* 0x000fc60003f86270 */
[----:B------:R1:W-:Y:S04]  /*8af0*/  STL [R1+0x1c4], R91 ;  /* 0x0001c45b01007387 */ /* 0x0003e80000100800 */
[----:B------:R-:W4:Y:S04]  /*8b00*/  LDL R11, [R1+0xb00] ;  /* 0x000b0000010b7983 */ /* 0x000f280000100800 */
[----:B------:R-:W4:Y:S01]  /*8b10*/  LDL R13, [R1+0xb04] ;  /* 0x000b0400010d7983 */ /* 0x000f220000100800 */
[----:B------:R-:W-:Y:S02]  /*8b20*/  @!P0 IMAD.MOV R75, RZ, RZ, -R75 ;  /* 0x000000ffff4b8224 */ /* 0x000fe400078e0a4b */
[----:B------:R-:W-:Y:S01]  /*8b30*/  @!P1 IMAD.MOV R73, RZ, RZ, -R73 ;  /* 0x000000ffff499224 */ /* 0x000fe200078e0a49 */
[----:B-1----:R-:W4:Y:S01]  /*8b40*/  LDL R91, [R1+0xb3c] ;  /* 0x000b3c00015b7983 */ /* 0x002f220000100800 */
[----:B------:R-:W-:-:S02]  /*8b50*/  @!P3 IMAD.MOV R72, RZ, RZ, -R72 ;  /* 0x000000ffff48b224 */ /* 0x000fc400078e0a48 */
[----:B------:R-:W-:Y:S02]  /*8b60*/  @!P5 IMAD.MOV R74, RZ, RZ, -R74 ;  /* 0x000000ffff4ad224 */ /* 0x000fe400078e0a4a */
[----:B------:R-:W-:Y:S01]  /*8b70*/  @!P4 IMAD.MOV R71, RZ, RZ, -R71 ;  /* 0x000000ffff47c224 */ /* 0x000fe200078e0a47 */
[----:B------:R-:W-:Y:S02]  /*8b80*/  ISETP.GE.AND P0, PT, R7, RZ, PT ;  /* 0x000000ff0700720c */ /* 0x000fe40003f06270 */
[----:B------:R-:W4:Y:S01]  /*8b90*/  LDL R7, [R1+0xb0c] ;  /* 0x000b0c0001077983 */ /* 0x000f220000100800 */
[----:B------:R-:W-:-:S03]  /*8ba0*/  ISETP.GE.AND P1, PT, R9, RZ, PT ;  /* 0x000000ff0900720c */ /* 0x000fc60003f26270 */
[----:B------:R-:W4:Y:S01]  /*8bb0*/  LDL R9, [R1+0xb14] ;  /* 0x000b140001097983 */ /* 0x000f220000100800 */
[----:B------:R-:W-:-:S03]  /*8bc0*/  ISETP.GE.AND P5, PT, R92, RZ, PT ;  /* 0x000000ff5c00720c */ /* 0x000fc60003fa6270 */
[----:B------:R-:W4:Y:S03]  /*8bd0*/  LDL R92, [R1+0xb10] ;  /* 0x000b1000015c7983 */ /* 0x000f260000100800 */
[----:B------:R-:W-:-:S03]  /*8be0*/  @!P0 IMAD.MOV R70, RZ, RZ, -R70 ;  /* 0x000000ffff468224 */ /* 0x000fc600078e0a46 */
[----:B------:R-:W-:-:S04]  /*8bf0*/  @!P1 IMAD.MOV R68, RZ, RZ, -R68 ;  /* 0x000000ffff449224 */ /* 0x000fc800078e0a44 */
[----:B------:R-:W-:Y:S01]  /*8c00*/  @!P5 IMAD.MOV R69, RZ, RZ, -R69 ;  /* 0x000000ffff45d224 */ /* 0x000fe200078e0a45 */
[----:B---3--:R-:W-:Y:S02]  /*8c10*/  ISETP.GE.AND P3, PT, R8, RZ, PT ;  /* 0x000000ff0800720c */ /* 0x008fe40003f66270 */
[----:B------:R-:W3:Y:S01]  /*8c20*/  LDL R8, [R1+0xb1c] ;  /* 0x000b1c0001087983 */ /* 0x000ee20000100800 */
[----:B--2---:R-:W-:-:S03]  /*8c30*/  ISETP.GE.AND P4, PT, R10, RZ, PT ;  /* 0x000000ff0a00720c */ /* 0x004fc60003f86270 */
[----:B------:R-:W2:Y:S01]  /*8c40*/  LDL R10, [R1+0xb20] ;  /* 0x000b2000010a7983 */ /* 0x000ea20000100800 */
[----:B----4-:R-:W-:-:S03]  /*8c50*/  ISETP.GE.AND P0, PT, R2, RZ, PT ;  /* 0x000000ff0200720c */ /* 0x010fc60003f06270 */
[----:B------:R-:W4:Y:S01]  /*8c60*/  LDL R2, [R1+0xb24] ;  /* 0x000b240001027983 */ /* 0x000f220000100800 */
[----:B------:R-:W-:-:S03]  /*8c70*/  ISETP.GE.AND P5, PT, R11, RZ, PT ;  /* 0x000000ff0b00720c */ /* 0x000fc60003fa6270 */
[----:B------:R-:W4:Y:S01]  /*8c80*/  LDL R11, [R1+0xb2c] ;  /* 0x000b2c00010b7983 */ /* 0x000f220000100800 */
[----:B------:R-:W-:-:S03]  /*8c90*/  ISETP.GE.AND P1, PT, R13, RZ, PT ;  /* 0x000000ff0d00720c */ /* 0x000fc60003f26270 */
[----:B------:R-:W4:Y:S01]  /*8ca0*/  LDL R13, [R1+0xb30] ;  /* 0x000b3000010d7983 */ /* 0x000f220000100800 */
[----:B------:R-:W-:Y:S02]  /*8cb0*/  @!P3 IMAD.MOV R67, RZ, RZ, -R67 ;  /* 0x000000ffff43b224 */ /* 0x000fe400078e0a43 */
[----:B------:R-:W-:Y:S02]  /*8cc0*/  @!P0 IMAD.MOV R65, RZ, RZ, -R65 ;  /* 0x000000ffff418224 */ /* 0x000fe400078e0a41 */
[----:B------:R-:W-:Y:S02]  /*8cd0*/  @!P4 IMAD.MOV R66, RZ, RZ, -R66 ;  /* 0x000000ffff42c224 */ /* 0x000fe400078e0a42 */
[----:B------:R-:W-:-:S03]  /*8ce0*/  @!P5 IMAD.MOV R64, RZ, RZ, -R64 ;  /* 0x000000ffff40d224 */ /* 0x000fc600078e0a40 */
[----:B------:R-:W-:Y:S01]  /*8cf0*/  @!P1 IMAD.MOV R63, RZ, RZ, -R63 ;  /* 0x000000ffff3f9224 */ /* 0x000fe200078e0a3f */
[----:B------:R-:W-:Y:S02]  /*8d00*/  ISETP.GE.AND P3, PT, R7, RZ, PT ;  /* 0x000000ff0700720c */ /* 0x000fe40003f66270 */
[----:B------:R-:W4:Y:S01]  /*8d10*/  LDL R7, [R1+0xb34] ;  /* 0x000b340001077983 */ /* 0x000f220000100800 */
[----:B------:R-:W-:-:S03]  /*8d20*/  ISETP.GE.AND P0, PT, R9, RZ, PT ;  /* 0x000000ff0900720c */ /* 0x000fc60003f06270 */
[----:B------:R-:W4:Y:S01]  /*8d30*/  LDL R9, [R1+0xbbc] ;  /* 0x000bbc0001097983 */ /* 0x000f220000100800 */
[----:B------:R-:W-:-:S06]  /*8d40*/  ISETP.GE.AND P4, PT, R92, RZ, PT ;  /* 0x000000ff5c00720c */ /* 0x000fcc0003f86270 */
[----:B------:R-:W-:Y:S01]  /*8d50*/  @!P3 IMAD.MOV R62, RZ, RZ, -R62 ;  /* 0x000000ffff3eb224 */ /* 0x000fe200078e0a3e */
[----:B------:R-:W4:Y:S02]  /*8d60*/  LDL R92, [R1+0xca4] ;  /* 0x000ca400015c7983 */ /* 0x000f240000100800 */
        /* <DEDUP_REMOVED lines=13> */
[----:B------:R-:W-:Y:S01]  /*8e40*/  @!P1 IMAD.MOV R58, RZ, RZ, -R58 ;  /* 0x000000ffff3a9224 */ /* 0x000fe200078e0a3a */
[----:B------:R-:W-:Y:S01]  /*8e50*/  ISETP.GE.AND P1, PT, R91, RZ, PT ;  /* 0x000000ff5b00720c */ /* 0x000fe20003f26270 */
[----:B------:R-:W-:Y:S02]  /*8e60*/  @!P3 IMAD.MOV R57, RZ, RZ, -R57 ;  /* 0x000000ffff39b224 */ /* 0x000fe400078e0a39 */
[----:B------:R-:W-:-:S03]  /*8e70*/  @!P4 IMAD.MOV R56, RZ, RZ, -R56 ;  /* 0x000000ffff38c224 */ /* 0x000fc600078e0a38 */
[----:B------:R-:W-:Y:S01]  /*8e80*/  @!P0 IMAD.MOV R55, RZ, RZ, -R55 ;  /* 0x000000ffff378224 */ /* 0x000fe200078e0a37 */
[----:B------:R-:W-:Y:S02]  /*8e90*/  ISETP.GE.AND P5, PT, R7, RZ, PT ;  /* 0x000000ff0700720c */ /* 0x000fe40003fa6270 */
[----:B------:R-:W4:Y:S04]  /*8ea0*/  LDL R7, [R1+0xdb0] ;  /* 0x000db00001077983 */ /* 0x000f280000100800 */
[----:B------:R0:W5:Y:S01]  /*8eb0*/  LDL.LU R91, [R1+0xe38] ;  /* 0x000e3800015b7983 */ /* 0x0001620000300800 */
[----:B------:R-:W-:-:S03]  /*8ec0*/  ISETP.GE.AND P3, PT, R9, RZ, PT ;  /* 0x000000ff0900720c */ /* 0x000fc60003f66270 */
[----:B------:R-:W4:Y:S01]  /*8ed0*/  LDL R9, [R1+0xe08] ;  /* 0x000e080001097983 */ /* 0x000f220000100800 */
[----:B------:R-:W-:Y:S02]  /*8ee0*/  @!P1 IMAD.MOV R53, RZ, RZ, -R53 ;  /* 0x000000ffff359224 */ /* 0x000fe400078e0a35 */
[----:B------:R-:W-:Y:S01]  /*8ef0*/  @!P5 IMAD.MOV R54, RZ, RZ, -R54 ;  /* 0x000000ffff36d224 */ /* 0x000fe200078e0a36 */
[----:B------:R-:W-:-:S06]  /*8f00*/  ISETP.GE.AND P0, PT, R92, RZ, PT ;  /* 0x000000ff5c00720c */ /* 0x000fcc0003f06270 */
[----:B------:R-:W-:Y:S01]  /*8f10*/  @!P3 IMAD.MOV R52, RZ, RZ, -R52 ;  /* 0x000000ffff34b224 */ /* 0x000fe200078e0a34 */
[----:B---3--:R-:W-:Y:S02]  /*8f20*/  ISETP.GE.AND P4, PT, R8, RZ, PT ;  /* 0x000000ff0800720c */ /* 0x008fe40003f86270 */
[----:B------:R-:W3:Y:S04]  /*8f30*/  LDL R8, [R1+0xda4] ;  /* 0x000da40001087983 */ /* 0x000ee80000100800 */
[----:B------:R0:W5:Y:S01]  /*8f40*/  LDL.LU R92, [R1+0xe34] ;  /* 0x000e3400015c7983 */ /* 0x0001620000300800 */
[----:B--2---:R-:W-:-:S03]  /*8f50*/  ISETP.GE.AND P5, PT, R10, RZ, PT ;  /* 0x000000ff0a00720c */ /* 0x004fc60003fa6270 */
[----:B------:R-:W2:Y:S03]  /*8f60*/  LDL R10, [R1+0xe00] ;  /* 0x000e0000010a7983 */ /* 0x000ea60000100800 */
[----:B------:R-:W-:Y:S01]  /*8f70*/  @!P4 IMAD.MOV R51, RZ, RZ, -R51 ;  /* 0x000000ffff33c224 */ /* 0x000fe200078e0a33 */
[----:B----4-:R-:W-:Y:S02]  /*8f80*/  ISETP.GE.AND P1, PT, R2, RZ, PT ;  /* 0x000000ff0200720c */ /* 0x010fe40003f26270 */
[----:B------:R0:W5:Y:S01]  /*8f90*/  LDL.LU R2, [R1+0xe30] ;  /* 0x000e300001027983 */ /* 0x0001620000300800 */
[----:B------:R-:W-:-:S03]  /*8fa0*/  ISETP.GE.AND P3, PT, R11, RZ, PT ;  /* 0x000000ff0b00720c */ /* 0x000fc60003f66270 */
[----:B------:R-:W4:Y:S01]  /*8fb0*/  LDL R11, [R1+0xdc4] ;  /* 0x000dc400010b7983 */ /* 0x000f220000100800 */
[----:B------:R-:W-:-:S03]  /*8fc0*/  ISETP.GE.AND P4, PT, R13, RZ, PT ;  /* 0x000000ff0d00720c */ /* 0x000fc60003f86270 */
[----:B------:R-:W2:Y:S04]  /*8fd0*/  LDL R13, [R1+0xde8] ;  /* 0x000de800010d7983 */ /* 0x000ea80000100800 */
[----:B------:R1:W-:Y:S02]  /*8fe0*/  STL [R1+0x6c], R51 ;  /* 0x00006c3301007387 */ /* 0x0003e40000100800 */
[----:B-1----:R-:W-:Y:S02]  /*8ff0*/  IMAD.MOV.U32 R51, RZ, RZ, R49 ;  /* 0x000000ffff337224 */ /* 0x002fe400078e0031 */
[----:B------:R-:W2:Y:S01]  /*9000*/  LDL R49, [R1+0xddc] ;  /* 0x000ddc0001317983 */ /* 0x000ea20000100800 */
[----:B------:R-:W-:Y:S02]  /*9010*/  @!P1 IMAD.MOV R48, RZ, RZ, -R48 ;  /* 0x000000ffff309224 */ /* 0x000fe400078e0a30 */
[----:B------:R-:W-:Y:S01]  /*9020*/  @!P0 IMAD.MOV R50, RZ, RZ, -R50 ;  /* 0x000000ffff328224 */ /* 0x000fe200078e0a32 */
[----:B------:R-:W-:-:S02]  /*9030*/  ISETP.GE.AND P0, PT, R7, RZ, PT ;  /* 0x000000ff0700720c */ /* 0x000fc40003f06270 */
[----:B------:R0:W5:Y:S04]  /*9040*/  LDL.LU R7, [R1+0xe2c] ;  /* 0x000e2c0001077983 */ /* 0x0001680000300800 */
[----:B------:R1:W-:Y:S01]  /*9050*/  STL [R1+0x70], R48 ;  /* 0x0000703001007387 */ /* 0x0003e20000100800 */
[----:B------:R-:W-:Y:S01]  /*9060*/  ISETP.GE.AND P1, PT, R9, RZ, PT ;  /* 0x000000ff0900720c */ /* 0x000fe20003f26270 */
[----:B------:R-:W-:Y:S02]  /*9070*/  IMAD.MOV.U32 R9, RZ, RZ, R46 ;  /* 0x000000ffff097224 */ /* 0x000fe400078e002e */
[----:B------:R-:W4:Y:S01]  /*9080*/  LDL R46, [R1+0xdf4] ;  /* 0x000df400012e7983 */ /* 0x000f220000100800 */
[----:B------:R-:W-:-:S03]  /*9090*/  @!P5 IMAD.MOV R51, RZ, RZ, -R51 ;  /* 0x000000ffff33d224 */ /* 0x000fc600078e0a33 */
[----:B-1----:R-:W4:Y:S01]  /*90a0*/  LDL R48, [R1+0xe10] ;  /* 0x000e100001307983 */ /* 0x002f220000100800 */
[----:B------:R-:W-:Y:S01]  /*90b0*/  @!P3 IMAD.MOV R47, RZ, RZ, -R47 ;  /* 0x000000ffff2fb224 */ /* 0x000fe200078e0a2f */
[----:B--2---:R-:W-:Y:S02]  /*90c0*/  ISETP.GE.AND P5, PT, R49, RZ, PT ;  /* 0x000000ff3100720c */ /* 0x004fe40003fa6270 */
[----:B------:R-:W2:Y:S01]  /*90d0*/  LDL R49, [R1+0xe14] ;  /* 0x000e140001317983 */ /* 0x000ea20000100800 */
[----:B---3--:R-:W-:Y:S01]  /*90e0*/  ISETP.GE.AND P3, PT, R8, RZ, PT ;  /* 0x000000ff0800720c */ /* 0x008fe20003f66270 */
[----:B------:R-:W-:Y:S01]  /*90f0*/  @!P0 IMAD.MOV R45, RZ, RZ, -R45 ;  /* 0x000000ffff2d8224 */ /* 0x000fe200078e0a2d */
[----:B------:R-:W-:Y:S01]  /*9100*/  ISETP.GE.AND P0, PT, R10, RZ, PT ;  /* 0x000000ff0a00720c */ /* 0x000fe20003f06270 */
[----:B------:R-:W-:Y:S01]  /*9110*/  @!P4 IMAD.MOV R9, RZ, RZ, -R9 ;  /* 0x000000ffff09c224 */ /* 0x000fe200078e0a09 */
[----:B------:R0:W5:Y:S09]  /*9120*/  LDL.LU R8, [R1+0xe28] ;  /* 0x000e280001087983 */ /* 0x0001720000300800 */
[----:B------:R-:W-:Y:S01]  /*9130*/  @!P3 IMAD.MOV R42, RZ, RZ, -R42 ;  /* 0x000000ffff2ab224 */ /* 0x000fe200078e0a2a */
[----:B------:R-:W-:Y:S01]  /*9140*/  ISETP.GE.AND P3, PT, R13, RZ, PT ;  /* 0x000000ff0d00720c */ /* 0x000fe20003f66270 */
[----:B------:R-:W-:Y:S01]  /*9150*/  IMAD.MOV.U32 R13, RZ, RZ, R40 ;  /* 0x000000ffff0d7224 */ /* 0x000fe200078e0028 */
[----:B------:R1:W-:Y:S01]  /*9160*/  STL [R1+0x38], R9 ;  /* 0x0000380901007387 */ /* 0x0003e20000100800 */
[----:B------:R-:W-:-:S02]  /*9170*/  @!P1 IMAD.MOV R43, RZ, RZ, -R43 ;  /* 0x000000ffff2b9224 */ /* 0x000fc400078e0a2b */
[----:B------:R-:W-:Y:S01]  /*9180*/  @!P0 IMAD.MOV R13, RZ, RZ, -R13 ;  /* 0x000000ffff0d8224 */ /* 0x000fe200078e0a0d */
[----:B----4-:R-:W-:Y:S02]  /*9190*/  ISETP.GE.AND P1, PT, R11, RZ, PT ;  /* 0x000000ff0b00720c */ /* 0x010fe40003f26270 */
[----:B------:R-:W-:Y:S01]  /*91a0*/  PRMT R40, RZ, 0x7610, R40 ;  /* 0x00007610ff287816 */ /* 0x000fe20000000028 */
[----:B-1----:R0:W5:Y:S01]  /*91b0*/  LDL.LU R9, [R1+0xe24] ;  /* 0x000e240001097983 */ /* 0x0021620000300800 */
[----:B------:R-:W-:Y:S01]  /*91c0*/  ISETP.GE.AND P4, PT, R46, RZ, PT ;  /* 0x000000ff2e00720c */ /* 0x000fe20003f86270 */
[----:B------:R-:W-:Y:S02]  /*91d0*/  IMAD.MOV.U32 R46, RZ, RZ, R44 ;  /* 0x000000ffff2e7224 */ /* 0x000fe400078e002c */
[----:B------:R0:W5:Y:S01]  /*91e0*/  LDL.LU R10, [R1+0xe20] ;  /* 0x000e2000010a7983 */ /* 0x0001620000300800 */
[----:B------:R-:W1:Y:S01]  /*91f0*/  S2R R44, SR_TID.X ;  /* 0x00000000002c7919 */ /* 0x000e620000002100 */
[----:B------:R-:W-:-:S02]  /*9200*/  @!P3 IMAD.MOV R38, RZ, RZ, -R38 ;  /* 0x000000ffff26b224 */ /* 0x000fc400078e0a26 */
[----:B------:R0:W5:Y:S04]  /*9210*/  LDL.LU R11, [R1+0xe1c] ;  /* 0x000e1c00010b7983 */ /* 0x0001680000300800 */
[----:B------:R3:W-:Y:S04]  /*9220*/  STL [R1+0x64], R13 ;  /* 0x0000640d01007387 */ /* 0x0007e80000100800 */
[----:B---3--:R0:W5:Y:S04]  /*9230*/  LDL.LU R13, [R1+0xe18] ;  /* 0x000e1800010d7983 */ /* 0x0081680000300800 */
[----:B------:R3:W-:Y:S04]  /*9240*/  STL [R1+0x60], R38 ;  /* 0x0000602601007387 */ /* 0x0007e80000100800 */
[----:B------:R0:W-:Y:S01]  /*9250*/  STL.S16 [R1+0xa4c], R40 ;  /* 0x000a4c2801007387 */ /* 0x0001e20000100600 */
[----:B------:R-:W-:Y:S01]  /*9260*/  @!P5 IMAD.MOV R46, RZ, RZ, -R46 ;  /* 0x000000ffff2ed224 */ /* 0x000fe200078e0a2e */
[----:B------:R-:W-:Y:S01]  /*9270*/  USHF.L.U32 UR4, UR12, 0x15, URZ ;  /* 0x000000150c047899 */ /* 0x000fe200080006ff */
[----:B------:R-:W-:-:S02]  /*9280*/  PLOP3.LUT P0, PT, PT, PT, UP1, 0x80, 0x8 ;  /* 0x000000000008781c */ /* 0x000fc40003f0f018 */
[C---:B-1----:R-:W-:Y:S02]  /*9290*/  LOP3.LUT P5, RZ, R44.reuse, 0x7f, RZ, 0xc0, !PT ;  /* 0x0000007f2cff7812 */ /* 0x042fe400078ac0ff */
[----:B------:R-:W-:Y:S01]  /*92a0*/  LOP3.LUT R44, R44, 0x3f, RZ, 0xc0, !PT ;  /* 0x0000003f2c2c7812 */ /* 0x000fe200078ec0ff */
[----:B------:R-:W-:Y:S01]  /*92b0*/  ULOP3.LUT UR4, UR4, 0x600000, URZ, 0xc0, !UPT ;  /* 0x0060000004047892 */ /* 0x000fe2000f8ec0ff */
[----:B------:R-:W-:Y:S01]  /*92c0*/  @!P1 IMAD.MOV R39, RZ, RZ, -R39 ;  /* 0x000000ffff279224 */ /* 0x000fe200078e0a27 */
[----:B------:R-:W-:Y:S01]  /*92d0*/  ISETP.NE.AND P6, PT, RZ, UR16, PT ;  /* 0x00000010ff007c0c */ /* 0x000fe2000bfc5270 */
[----:B------:R-:W-:Y:S01]  /*92e0*/  @!P4 IMAD.MOV R41, RZ, RZ, -R41 ;  /* 0x000000ffff29c224 */ /* 0x000fe200078e0a29 */
[----:B------:R-:W-:Y:S02]  /*92f0*/  ISETP.LT.AND P0, PT, R44, UR15, P0 ;  /* 0x0000000f2c007c0c */ /* 0x000fe40008701270 */
[----:B------:R-:W-:Y:S02]  /*9300*/  ISETP.GE.AND P1, PT, R48, RZ, PT ;  /* 0x000000ff3000720c */ /* 0x000fe40003f26270 */
[----:B---3--:R-:W-:Y:S01]  /*9310*/  LOP3.LUT R38, RZ, UR16, RZ, 0x33, !PT ;  /* 0x00000010ff267c12 */ /* 0x008fe2000f8e33ff */
[----:B------:R-:W1:Y:S01]  /*9320*/  LDCU.64 UR24, c[0x0][0x358] ;  /* 0x00006b00ff1877ac */ /* 0x000e620008000a00 */
[----:B------:R-:W-:-:S02]  /*9330*/  UIADD3 UR14, UPT, UPT, UR10, 0x24000, URZ ;  /* 0x000240000a0e7890 */ /* 0x000fc4000fffe0ff */
[----:B------:R-:W-:Y:S01]  /*9340*/  UIADD3 UR11, UPT, UPT, UR9, UR4, URZ ;  /* 0x00000004090b7290 */ /* 0x000fe2000fffe0ff */
[----:B------:R-:W-:Y:S01]  /*9350*/  UMOV UR8, 0x1 ;  /* 0x0000000100087882 */ /* 0x000fe20000000000 */
[----:B--2---:R-:W-:Y:S01]  /*9360*/  ISETP.GE.AND P3, PT, R49, RZ, PT ;  /* 0x000000ff3100720c */ /* 0x004fe20003f66270 */
[----:B01----:R-:W-:-:S12]  /*9370*/  BRA.U UP0, `(.L_x_5) ;  /* 0x0000000100187547 */ /* 0x003fd8000b800000 */
[----:B------:R-:W-:Y:S01]  /*9380*/  ELECT P4, URZ, PT ;  /* 0x0000000000ff782f */ /* 0x000fe20003880000 */
[----:B------:R-:W-:Y:S01]  /*9390*/  IMAD.MOV.U32 R40, RZ, RZ, 0x1 ;  /* 0x00000001ff287424 */ /* 0x000fe200078e00ff */
[----:B------:R-:W-:Y:S01]  /*93a0*/  UMOV UR4, 0x40 ;  /* 0x0000004000047882 */ /* 0x000fe20000000000 */
[----:B------:R-:W-:Y:S01]  /*93b0*/  UVIRTCOUNT.DEALLOC.SMPOOL 0x80 ;  /* 0x000000800000784c */ /* 0x000fe20000000000 */
[----:B------:R-:W-:-:S09]  /*93c0*/  ULEA UR4, UR5, UR4, 0x18 ;  /* 0x0000000405047291 */ /* 0x000fd2000f8ec0ff */
[----:B------:R0:W-:Y:S03]  /*93d0*/  @P4 STS.U8 [UR4], R40 ;  /* 0x00000028ff004988 */ /* 0x0001e60008000004 */
.L_x_5:
[----:B------:R1:W-:Y:S01]  /*93e0*/  STL [R1+0x5c], R36 ;  /* 0x00005c2401007387 */ /* 0x0003e20000100800 */
[----:B------:R-:W-:Y:S03]  /*93f0*/  STTM.x64 tmem[UR11], RZ ;  /* 0x000000ff000079ed */ /* 0x000fe6000834000b */
[----:B0-----:R-:W2:Y:S01]  /*9400*/  LDL R40, [R1+0x5c] ;  /* 0x00005c0001287983 */ /* 0x001ea20000100800 */
[----:B------:R-:W-:Y:S01]  /*9410*/  VOTEU.ALL UP2, P5 ;  /* 0x0000000000ff7886 */ /* 0x000fe20002840000 */
[----:B------:R-:W-:Y:S01]  /*9420*/  VOTEU.ALL UP3, P5 ;  /* 0x0000000000ff7886 */ /* 0x000fe20002860000 */
[C---:B------:R-:W-:Y:S01]  /*9430*/  SEL R77, R38.reuse, R77, !P6 ;  /* 0x0000004d264d7207 */ /* 0x040fe20007000000 */
[----:B------:R-:W3:Y:S01]  /*9440*/  LDL R48, [R1+0xd8c] ;  /* 0x000d8c0001307983 */ /* 0x000ee20000100800 */
[----:B------:R-:W-:Y:S01]  /*9450*/  @!P1 IMAD.MOV R37, RZ, RZ, -R37 ;  /* 0x000000ffff259224 */ /* 0x000fe200078e0a25 */
[C---:B------:R-:W-:Y:S01]  /*9460*/  SEL R74, R38.reuse, R74, !P6 ;  /* 0x0000004a264a7207 */ /* 0x040fe20007000000 */
[----:B------:R-:W0:Y:S01]  /*9470*/  LDCU UR16, c[0x0][0x3b0] ;  /* 0x00007600ff1077ac */ /* 0x000e220008000800 */
[----:B------:R-:W4:Y:S01]  /*9480*/  LDL R49, [R1+0xd6c] ;  /* 0x000d6c0001317983 */ /* 0x000f220000100800 */
[----:B------:R-:W-:-:S02]  /*9490*/  SEL R71, R38, R71, !P6 ;  /* 0x0000004726477207 */ /* 0x000fc40007000000 */
[----:B------:R-:W-:Y:S01]  /*94a0*/  ISETP.GT.U32.AND P4, PT, R5, R12, PT ;  /* 0x0000000c0500720c */ /* 0x000fe20003f84070 */
[----:B-1----:R-:W3:Y:S01]  /*94b0*/  LDL R36, [R1+0xdd8] ;  /* 0x000dd80001247983 */ /* 0x002ee20000100800 */
[----:B------:R-:W-:Y:S01]  /*94c0*/  SEL R68, R38, R68, !P6 ;  /* 0x0000004426447207 */ /* 0x000fe20007000000 */
[----:B------:R-:W1:Y:S02]  /*94d0*/  LDCU UR17, c[0x0][0x3b0] ;  /* 0x00007600ff1177ac */ /* 0x000e640008000800 */
[----:B------:R-:W3:Y:S04]  /*94e0*/  LDL R44, [R1+0x1dc] ;  /* 0x0001dc00012c7983 */ /* 0x000ee80000100800 */
[----:B------:R-:W-:Y:S04]  /*94f0*/  STL [R1+0x1000], R19 ;  /* 0x0010001301007387 */ /* 0x000fe80000100800 */
[----:B------:R0:W-:Y:S04]  /*9500*/  STL [R1+0xffc], R50 ;  /* 0x000ffc3201007387 */ /* 0x0001e80000100800 */
[----:B0-----:R-:W3:Y:S04]  /*9510*/  LDL R50, [R1+0xa4c] ;  /* 0x000a4c0001327983 */ /* 0x001ee80000100800 */
[----:B------:R-:W-:Y:S04]  /*9520*/  STL [R1+0xff8], R47 ;  /* 0x000ff82f01007387 */ /* 0x000fe80000100800 */
[----:B------:R-:W-:Y:S04]  /*9530*/  STL [R1+0xff4], R16 ;  /* 0x000ff41001007387 */ /* 0x000fe80000100800 */
[----:B------:R-:W-:Y:S04]  /*9540*/  STL [R1+0xff0], R45 ;  /* 0x000ff02d01007387 */ /* 0x000fe80000100800 */
[----:B------:R-:W-:Y:S04]  /*9550*/  STL [R1+0xfec], R17 ;  /* 0x000fec1101007387 */ /* 0x000fe80000100800 */
[----:B-----5:R-:W-:Y:S04]  /*9560*/  STL [R1+0xfe8], R91 ;  /* 0x000fe85b01007387 */ /* 0x020fe80000100800 */
[----:B------:R-:W-:Y:S04]  /*9570*/  STL [R1+0xfe4], R43 ;  /* 0x000fe42b01007387 */ /* 0x000fe80000100800 */
        /* <DEDUP_REMOVED lines=28> */
[----:B------:R-:W-:Y:S01]  /*9740*/  STL [R1+0xf90], R42 ;  /* 0x000f902a01007387 */ /* 0x000fe20000100800 */
[----:B------:R-:W-:Y:S03]  /*9750*/  STTM.x64 tmem[UR11+0x40], RZ ;  /* 0x000040ff000079ed */ /* 0x000fe6000834000b */
[----:B------:R-:W-:Y:S01]  /*9760*/  STL [R1+0xec8], R90 ;  /* 0x000ec85a01007387 */ /* 0x000fe20000100800 */
[----:B------:R-:W-:Y:S03]  /*9770*/  STTM.x64 tmem[UR11+0x80], RZ ;  /* 0x000080ff000079ed */ /* 0x000fe6000834000b */
[----:B------:R-:W-:Y:S01]  /*9780*/  STL [R1+0xed8], R90 ;  /* 0x000ed85a01007387 */ /* 0x000fe20000100800 */
[----:B------:R-:W-:Y:S03]  /*9790*/  STTM.x64 tmem[UR11+0xc0], RZ ;  /* 0x0000c0ff000079ed */ /* 0x000fe6000834000b */
[----:B------:R0:W-:Y:S01]  /*97a0*/  STL [R1+0xf2c], R90 ;  /* 0x000f2c5a01007387 */ /* 0x0001e20000100800 */
[----:B------:R-:W0:Y:S03]  /*97b0*/  FENCE.VIEW.ASYNC.T ;  /* 0x00000000000073c6 */ /* 0x000e260000000200 */
        /* <DEDUP_REMOVED lines=9> */
[----:B------:R-:W-:-:S04]  /*9850*/  @!UP2 UIADD3 UR4, UPT, UPT, -UR8, 0x100000, URZ ;  /* 0x001000000804a890 */ /* 0x000fc8000fffe1ff */
[----:B------:R-:W-:Y:S02]  /*9860*/  @!UP2 USHF.L.U32 UR5, UR4, 0xb, URZ ;  /* 0x0000000b0405a899 */ /* 0x000fe400080006ff */
[----:B------:R-:W-:Y:S01]  /*9870*/  @!UP2 USHF.L.U32 UR4, UR4, 0x1, URZ ;  /* 0x000000010404a899 */ /* 0x000fe200080006ff */
[----:B0-----:R-:W-:Y:S06]  /*9880*/  BAR.SYNC.DEFER_BLOCKING 0x0 ;  /* 0x0000000000007b1d */ /* 0x001fec0000010000 */
[----:B------:R-:W-:Y:S04]  /*9890*/  STL [R1+0xeb0], R0 ;  /* 0x000eb00001007387 */ /* 0x000fe80000100800 */
[----:B------:R-:W-:Y:S04]  /*98a0*/  STL [R1+0xfa4], R0 ;  /* 0x000fa40001007387 */ /* 0x000fe80000100800 */
[----:B------:R-:W-:Y:S04]  /*98b0*/  STL [R1+0xfb8], R0 ;  /* 0x000fb80001007387 */ /* 0x000fe80000100800 */
[----:B------:R-:W-:Y:S04]  /*98c0*/  STL [R1+0xfc4], R0 ;  /* 0x000fc40001007387 */ /* 0x000fe80000100800 */
[----:B------:R-:W-:Y:S04]  /*98d0*/  STL [R1+0xeac], R6 ;  /* 0x000eac0601007387 */ /* 0x000fe80000100800 */
[----:B------:R-:W0:Y:S02]  /*98e0*/  FENCE.VIEW.ASYNC.S ;  /* 0x00000000000073c6 */ /* 0x000e240000000000 */
[----:B0-----:R0:W0:Y:S02]  /*98f0*/  @!UP3 SYNCS.EXCH.64 URZ, [UR14], UR4 ;  /* 0x000000040effb5b2 */ /* 0x0010240008000100 */
[----:B------:R-:W-:Y:S04]  /*9900*/  STL [R1+0xebc], R6 ;  /* 0x000ebc0601007387 */ /* 0x000fe80000100800 */
[----:B------:R-:W-:Y:S04]  /*9910*/  STL [R1+0xf3c], R6 ;  /* 0x000f3c0601007387 */ /* 0x000fe80000100800 */
[----:B------:R-:W-:Y:S01]  /*9920*/  STL [R1+0xfac], R6 ;  /* 0x000fac0601007387 */ /* 0x000fe20000100800 */
[----:B------:R-:W-:-:S02]  /*9930*/  IMAD.MOV.U32 R90, RZ, RZ, R34 ;  /* 0x000000ffff5a7224 */ /* 0x000fc400078e0022 */
[----:B------:R-:W-:Y:S01]  /*9940*/  IMAD R77, R77, UR13, RZ ;  /* 0x0000000d4d4d7c24 */ /* 0x000fe2000f8e02ff */
[----:B------:R-:W-:Y:S01]  /*9950*/  STL [R1+0xfbc], R6 ;  /* 0x000fbc0601007387 */ /* 0x000fe20000100800 */
[----:B--2---:R-:W-:-:S03]  /*9960*/  @!P3 IMAD.MOV R40, RZ, RZ, -R40 ;  /* 0x000000ffff28b224 */ /* 0x004fc600078e0a28 */
[----:B------:R-:W-:Y:S01]  /*9970*/  STL [R1+0xfc8], R6 ;  /* 0x000fc80601007387 */ /* 0x000fe20000100800 */
[----:B----4-:R-:W-:-:S03]  /*9980*/  ISETP.GE.AND P1, PT, R49, RZ, PT ;  /* 0x000000ff3100720c */ /* 0x010fc60003f26270 */
[----:B------:R2:W-:Y:S01]  /*9990*/  @!P3 STL [R1+0x5c], R40 ;  /* 0x00005c280100b387 */ /* 0x0005e20000100800 */
[----:B---3--:R-:W-:Y:S01]  /*99a0*/  ISETP.GE.AND P3, PT, R48, RZ, PT ;  /* 0x000000ff3000720c */ /* 0x008fe20003f66270 */
[----:B------:R-:W-:Y:S02]  /*99b0*/  IMAD R74, R74, UR13, RZ ;  /* 0x0000000d4a4a7c24 */ /* 0x000fe4000f8e02ff */
[----:B------:R-:W-:Y:S02]  /*99c0*/  IMAD R71, R71, UR13, RZ ;  /* 0x0000000d47477c24 */ /* 0x000fe4000f8e02ff */
[----:B------:R-:W-:Y:S02]  /*99d0*/  IMAD R68, R68, UR13, RZ ;  /* 0x0000000d44447c24 */ /* 0x000fe4000f8e02ff */
[----:B------:R-:W-:Y:S01]  /*99e0*/  @!P4 IMAD.IADD R12, R12, 0x1, -R5 ;  /* 0x000000010c0cc824 */ /* 0x000fe200078e0a05 */
[----:B------:R-:W-:Y:S01]  /*99f0*/  PRMT R19, RZ, 0x7610, R19 ;  /* 0x00007610ff137816 */ /* 0x000fe20000000013 */
[----:B--2---:R-:W2:Y:S01]  /*9a00*/  LDL R40, [R1+0xd5c] ;  /* 0x000d5c0001287983 */ /* 0x004ea20000100800 */
[----:B------:R-:W-:Y:S01]  /*9a10*/  PRMT R16, RZ, 0x7610, R16 ;  /* 0x00007610ff107816 */ /* 0x000fe20000000010 */
[----:B0-----:R-:W0:Y:S02]  /*9a20*/  LDCU UR4, c[0x0][0x3b0] ;  /* 0x00007600ff0477ac */ /* 0x001e240008000800 */
[----:B------:R-:W-:Y:S01]  /*9a30*/  @!P3 IMAD.MOV R90, RZ, RZ, -R90 ;  /* 0x000000ffff5ab224 */ /* 0x000fe200078e0a5a */
[C---:B------:R-:W-:Y:S01]  /*9a40*/  LEA R39, P3, R77.reuse, R4, 0x1 ;  /* 0x000000044d277211 */ /* 0x040fe200078608ff */
[----:B------:R-:W3:Y:S03]  /*9a50*/  LDCU UR5, c[0x0][0x3b0] ;  /* 0x00007600ff0577ac */ /* 0x000ee60008000800 */
[----:B------:R-:W-:Y:S01]  /*9a60*/  LEA.HI.X.SX32 R48, R77, R3, 0x1, P3 ;  /* 0x000000034d307211 */ /* 0x000fe200018f0eff */
[----:B------:R-:W-:Y:S04]  /*9a70*/  STL [R1+0xf30], R90 ;  /* 0x000f305a01007387 */ /* 0x000fe80000100800 */
[----:B------:R-:W-:Y:S01]  /*9a80*/  STL [R1+0xd0], R39 ;  /* 0x0000d02701007387 */ /* 0x000fe20000100800 */
[----:B------:R-:W-:-:S03]  /*9a90*/  @P0 IMAD.MOV.U32 R49, RZ, RZ, R48 ;  /* 0x000000ffff310224 */ /* 0x000fc600078e0030 */
[----:B------:R4:W-:Y:S02]  /*9aa0*/  STL [R1+0xcc], R48 ;  /* 0x0000cc3001007387 */ /* 0x0009e40000100800 */
[----:B----4-:R-:W-:Y:S01]  /*9ab0*/  @P0 IMAD.MOV.U32 R48, RZ, RZ, R39 ;  /* 0x000000ffff300224 */ /* 0x010fe200078e0027 */
[----:B------:R-:W-:Y:S06]  /*9ac0*/  BAR.SYNC.DEFER_BLOCKING 0x0 ;  /* 0x0000000000007b1d */ /* 0x000fec0000010000 */
[----:B------:R4:W3:Y:S01]  /*9ad0*/  @P0 LDG.E.U16 R50, desc[UR24][R48.64] ;  /* 0x0000001830320981 */ /* 0x0008e2000c1e1500 */
[----:B------:R-:W-:Y:S01]  /*9ae0*/  @!P1 IMAD.MOV R35, RZ, RZ, -R35 ;  /* 0x000000ffff239224 */ /* 0x000fe200078e0a23 */
[----:B------:R-:W-:-:S02]  /*9af0*/  ISETP.GT.U32.AND P1, PT, R5, R44, PT ;  /* 0x0000002c0500720c */ /* 0x000fc40003f24070 */
[----:B------:R-:W-:-:S11]  /*9b00*/  ISETP.GT.U32.AND P3, PT, R5, R13, PT ;  /* 0x0000000d0500720c */ /* 0x000fd60003f64070 */
[----:B------:R-:W-:-:S05]  /*9b10*/  @!P1 IMAD.IADD R44, R44, 0x1, -R5 ;  /* 0x000000012c2c9824 */ /* 0x000fca00078e0a05 */
[----:B------:R0:W-:Y:S01]  /*9b20*/  @!P1 STL [R1+0x1dc], R44 ;  /* 0x0001dc2c01009387 */ /* 0x0001e20000100800 */
[----:B------:R-:W-:Y:S02]  /*9b30*/  IMAD.MOV.U32 R77, RZ, RZ, R33 ;  /* 0x000000ffff4d7224 */ /* 0x000fe400078e0021 */
[----:B------:R-:W-:Y:S01]  /*9b40*/  @!P3 IMAD.IADD R13, R13, 0x1, -R5 ;  /* 0x000000010d0db824 */ /* 0x000fe200078e0a05 */
[C---:B----4-:R-:W-:Y:S01]  /*9b50*/  LEA R48, P3, R74.reuse, R4, 0x1 ;  /* 0x000000044a307211 */ /* 0x050fe200078608ff */
[----:B0-----:R-:W4:Y:S03]  /*9b60*/  LDL R44, [R1+0xdbc] ;  /* 0x000dbc00012c7983 */ /* 0x001f260000100800 */
[----:B------:R-:W-:Y:S02]  /*9b70*/  LEA.HI.X.SX32 R49, R74, R3, 0x1, P3 ;  /* 0x000000034a317211 */ /* 0x000fe400018f0eff */
[----:B------:R-:W-:-:S02]  /*9b80*/  ISETP.GE.AND P4, PT, R36, RZ, PT ;  /* 0x000000ff2400720c */ /* 0x000fc40003f86270 */
[CC--:B------:R-:W-:Y:S01]  /*9b90*/  LEA R36, P3, R68.reuse, R4.reuse, 0x1 ;  /* 0x0000000444247211 */ /* 0x0c0fe200078608ff */
[----:B------:R0:W4:Y:S01]  /*9ba0*/  @P0 LDG.E.U16 R19, desc[UR24][R48.64] ;  /* 0x0000001830130981 */ /* 0x000122000c1e1500 */
[----:B------:R-:W-:Y:S02]  /*9bb0*/  PRMT R90, RZ, 0x7610, R90 ;  /* 0x00007610ff5a7816 */ /* 0x000fe4000000005a */
[----:B------:R-:W-:Y:S02]  /*9bc0*/  LEA.HI.X.SX32 R39, R68, R3, 0x1, P3 ;  /* 0x0000000344277211 */ /* 0x000fe400018f0eff */
[----:B--2---:R-:W-:Y:S02]  /*9bd0*/  ISETP.GE.AND P1, PT, R40, RZ, PT ;  /* 0x000000ff2800720c */ /* 0x004fe40003f26270 */
[----:B------:R-:W2:Y:S11]  /*9be0*/  LDL R40, [R1+0xdcc] ;  /* 0x000dcc0001287983 */ /* 0x000eb60000100800 */
[----:B------:R-:W-:Y:S01]  /*9bf0*/  @!P1 IMAD.MOV R77, RZ, RZ, -R77 ;  /* 0x000000ffff4d9224 */ /* 0x000fe200078e0a4d */
[----:B------:R-:W-:-:S04]  /*9c00*/  LEA R91, P1, R71, R4, 0x1 ;  /* 0x00000004475b7211 */ /* 0x000fc800078208ff */
[----:B------:R-:W-:Y:S04]  /*9c10*/  STL [R1+0xf34], R77 ;  /* 0x000f344d01007387 */ /* 0x000fe80000100800 */
[----:B------:R-:W-:Y:S04]  /*9c20*/  STL [R1+0xfb4], R77 ;  /* 0x000fb44d01007387 */ /* 0x000fe80000100800 */
[----:B------:R-:W-:Y:S04]  /*9c30*/  STL [R1+0xf0], R48 ;  /* 0x0000f03001007387 */ /* 0x000fe80000100800 */
[----:B------:R-:W-:Y:S04]  /*9c40*/  STL [R1+0xfcc], R77 ;  /* 0x000fcc4d01007387 */ /* 0x000fe80000100800 */
[----:B------:R-:W-:Y:S04]  /*9c50*/  STL [R1+0xec0], R74 ;  /* 0x000ec04a01007387 */ /* 0x000fe80000100800 */
[----:B------:R-:W-:Y:S04]  /*9c60*/  STL [R1+0x110], R91 ;  /* 0x0001105b01007387 */ /* 0x000fe80000100800 */
[----:B------:R-:W-:Y:S04]  /*9c70*/  STL [R1+0xed0], R74 ;  /* 0x000ed04a01007387 */ /* 0x000fe80000100800 */
[----:B---3--:R3:W-:Y:S04]  /*9c80*/  @P0 STL [R1+0xa4c], R50 ;  /* 0x000a4c3201000387 */ /* 0x0087e80000100800 */
[----:B------:R-:W-:Y:S04]  /*9c90*/  STL [R1+0xec], R49 ;  /* 0x0000ec3101007387 */ /* 0x000fe80000100800 */
[----:B------:R-:W-:Y:S01]  /*9ca0*/  STL [R1+0xedc], R74 ;  /* 0x000edc4a01007387 */ /* 0x000fe20000100800 */
[----:B---3--:R-:W-:-:S03]  /*9cb0*/  LEA.HI.X.SX32 R50, R71, R3, 0x1, P1 ;  /* 0x0000000347327211 */ /* 0x008fc600008f0eff */
[----:B------:R-:W-:Y:S04]  /*9cc0*/  STL [R1+0xef0], R74 ;  /* 0x000ef04a01007387 */ /* 0x000fe80000100800 */
[----:B------:R-:W-:Y:S04]  /*9cd0*/  STL [R1+0xf00], R74 ;  /* 0x000f004a01007387 */ /* 0x000fe80000100800 */
[----:B------:R-:W-:Y:S04]  /*9ce0*/  STL [R1+0xf0c], R74 ;  /* 0x000f0c4a01007387 */ /* 0x000fe80000100800 */
[----:B------:R-:W-:Y:S04]  /*9cf0*/  STL [R1+0xed4], R71 ;  /* 0x000ed44701007387 */ /* 0x000fe80000100800 */
[----:B------:R3:W-:Y:S04]  /*9d00*/  STL [R1+0xee8], R71 ;  /* 0x000ee84701007387 */ /* 0x0007e80000100800 */
[----:B------:R-:W-:Y:S04]  /*9d10*/  STL [R1+0x130], R36 ;  /* 0x0001302401007387 */ /* 0x000fe80000100800 */
[----:B------:R-:W-:Y:S04]  /*9d20*/  STL [R1+0x10c], R50 ;  /* 0x00010c3201007387 */ /* 0x000fe80000100800 */
[----:B---3--:R-:W3:Y:S01]  /*9d30*/  LDL.LU R71, [R1+0x1e4] ;  /* 0x0001e40001477983 */ /* 0x008ee20000300800 */
[----:B0-----:R-:W-:-:S02]  /*9d40*/  @P0 IMAD.MOV.U32 R48, RZ, RZ, R91 ;  /* 0x000000ffff300224 */ /* 0x001fc400078e005b */
[----:B------:R-:W-:-:S05]  /*9d50*/  @P0 IMAD.MOV.U32 R49, RZ, RZ, R50 ;  /* 0x000000ffff310224 */ /* 0x000fca00078e0032 */
[----:B------:R0:W2:Y:S02]  /*9d60*/  @P0 LDG.E.U16 R90, desc[UR24][R48.64] ;  /* 0x00000018305a0981 */ /* 0x0000a4000c1e1500 */
[----:B0-----:R-:W-:Y:S02]  /*9d70*/  @P0 IMAD.MOV.U32 R48, RZ, RZ, R36 ;  /* 0x000000ffff300224 */ /* 0x001fe400078e0024 */
[----:B------:R-:W-:-:S05]  /*9d80*/  @P0 IMAD.MOV.U32 R49, RZ, RZ, R39 ;  /* 0x000000ffff310224 */ /* 0x000fca00078e0027 */
[----:B------:R0:W2:Y:S01]  /*9d90*/  @P0 LDG.E.U16 R16, desc[UR24][R48.64] ;  /* 0x0000001830100981 */ /* 0x0000a2000c1e1500 */
[C---:B------:R-:W-:Y:S01]  /*9da0*/  ISETP.GT.U32.AND P3, PT, R5.reuse, R11, PT ;  /* 0x0000000b0500720c */ /* 0x040fe20003f64070 */
[----:B------:R-:W-:Y:S01]  /*9db0*/  @!P4 IMAD.MOV R32, RZ, RZ, -R32 ;  /* 0x000000ffff20c224 */ /* 0x000fe200078e0a20 */
[----:B------:R-:W-:Y:S02]  /*9dc0*/  ISETP.GT.U32.AND P4, PT, R5, R13, PT ;  /* 0x0000000d0500720c */ /* 0x000fe40003f84070 */
[C---:B------:R-:W-:Y:S01]  /*9dd0*/  SEL R65, R38.reuse, R65, !P6 ;  /* 0x0000004126417207 */ /* 0x040fe20007000000 */
[----:B----4-:R4:W-:Y:S01]  /*9de0*/  STL [R1+0xa48], R19 ;  /* 0x000a481301007387 */ /* 0x0109e20000100800 */
[----:B------:R-:W-:Y:S01]  /*9df0*/  SEL R62, R38, R62, !P6 ;  /* 0x0000003e263e7207 */ /* 0x000fe20007000000 */
[----:B------:R-:W-:Y:S02]  /*9e00*/  IMAD.MOV.U32 R68, RZ, RZ, R31 ;  /* 0x000000ffff447224 */ /* 0x000fe400078e001f */
[----:B------:R-:W-:-:S02]  /*9e10*/  IMAD R65, R65, UR13, RZ ;  /* 0x0000000d41417c24 */ /* 0x000fc4000f8e02ff */
[----:B------:R-:W-:Y:S01]  /*9e20*/  IMAD R62, R62, UR13, RZ ;  /* 0x0000000d3e3e7c24 */ /* 0x000fe2000f8e02ff */
[----:B----4-:R-:W4:Y:S01]  /*9e30*/  LDL.LU R19, [R1+0x1000] ;  /* 0x0010000001137983 */ /* 0x010f220000300800 */
[----:B------:R-:W-:-:S03]  /*9e40*/  @!P3 IMAD.IADD R11, R11, 0x1, -R5 ;  /* 0x000000010b0bb824 */ /* 0x000fc600078e0a05 */
[----:B------:R1:W-:Y:S01]  /*9e50*/  STL [R1+0x12c], R39 ;  /* 0x00012c2701007387 */ /* 0x0003e20000100800 */
[----:B0-----:R-:W-:-:S03]  /*9e60*/  LEA R48, P3, R65, R4, 0x1 ;  /* 0x0000000441307211 */ /* 0x001fc600078608ff */
[----:B------:R-:W4:Y:S01]  /*9e70*/  LDL.LU R50, [R1+0xffc] ;  /* 0x000ffc0001327983 */ /* 0x000f220000300800 */
[----:B------:R-:W-:Y:S01]  /*9e80*/  @!P4 IMAD.IADD R13, R13, 0x1, -R5 ;  /* 0x000000010d0dc824 */ /* 0x000fe200078e0a05 */
[----:B------:R-:W-:Y:S02]  /*9e90*/  ISETP.GE.AND P4, PT, R44, RZ, PT ;  /* 0x000000ff2c00720c */ /* 0x000fe40003f86270 */
[----:B------:R-:W-:Y:S02]  /*9ea0*/  LEA.HI.X.SX32 R49, R65, R3, 0x1, P3 ;  /* 0x0000000341317211 */ /* 0x000fe400018f0eff */
[----:B------:R-:W-:Y:S02]  /*9eb0*/  SEL R59, R38, R59, !P6 ;  /* 0x0000003b263b7207 */ /* 0x000fe40007000000 */
[----:B------:R-:W-:-:S03]  /*9ec0*/  PRMT R47, RZ, 0x7610, R47 ;  /* 0x00007610ff2f7816 */ /* 0x000fc6000000002f */
[----:B------:R-:W-:Y:S01]  /*9ed0*/  IMAD R59, R59, UR13, RZ ;  /* 0x0000000d3b3b7c24 */ /* 0x000fe2000f8e02ff */
[----:B------:R-:W-:Y:S02]  /*9ee0*/  PRMT R86, RZ, 0x7610, R86 ;  /* 0x00007610ff567816 */ /* 0x000fe40000000056 */
[----:B------:R0:W4:Y:S02]  /*9ef0*/  @P0 LDG.E.U16 R47, desc[UR24][R48.64] ;  /* 0x00000018302f0981 */ /* 0x000124000c1e1500 */
[----:B------:R-:W-:-:S04]  /*9f00*/  LEA R36, P3, R59, R4, 0x1 ;  /* 0x000000043b247211 */ /* 0x000fc800078608ff */
[----:B-1----:R-:W-:Y:S02]  /*9f10*/  LEA.HI.X.SX32 R39, R59, R3, 0x1, P3 ;  /* 0x000000033b277211 */ /* 0x002fe400018f0eff */
[----:B------:R-:W-:Y:S02]  /*9f20*/  PRMT R34, RZ, 0x7610, R34 ;  /* 0x00007610ff227816 */ /* 0x000fe40000000022 */
[----:B---3--:R-:W-:-:S13]  /*9f30*/  ISETP.GT.U32.AND P1, PT, R5, R71, PT ;  /* 0x000000470500720c */ /* 0x008fda0003f24070 */
[----:B------:R-:W-:Y:S01]  /*9f40*/  @!P1 IMAD.IADD R71, R71, 0x1, -R5 ;  /* 0x0000000147479824 */ /* 0x000fe200078e0a05 */
[----:B--2---:R-:W-:Y:S01]  /*9f50*/  ISETP.GE.AND P1, PT, R40, RZ, PT ;  /* 0x000000ff2800720c */ /* 0x004fe20003f26270 */
[----:B------:R1:W-:Y:S04]  /*9f60*/  STL [R1+0xa44], R90 ;  /* 0x000a445a01007387 */ /* 0x0003e80000100800 */
[----:B-1----:R-:W2:Y:S08]  /*9f70*/  LDL.LU R90, [R1+0x1f0] ;  /* 0x0001f000015a7983 */ /* 0x002eb00000300800 */
[----:B------:R-:W-:Y:S01]  /*9f80*/  @!P1 IMAD.MOV R68, RZ, RZ, -R68 ;  /* 0x000000ffff449224 */ /* 0x000fe200078e0a44 */
[----:B------:R-:W3:Y:S01]  /*9f90*/  LDL R40, [R1+0xd98] ;  /* 0x000d980001287983 */ /* 0x000ee20000100800 */
[----:B------:R-:W-:-:S03]  /*9fa0*/  LEA R91, P1, R62, R4, 0x1 ;  /* 0x000000043e5b7211 */ /* 0x000fc600078208ff */
[----:B------:R-:W3:Y:S04]  /*9fb0*/  LDL R44, [R1+0xd7c] ;  /* 0x000d7c00012c7983 */ /* 0x000ee80000100800 */
[----:B------:R-:W-:Y:S04]  /*9fc0*/  STL [R1+0xf38], R68 ;  /* 0x000f384401007387 */ /* 0x000fe80000100800 */
[----:B------:R0:W-:Y:S04]  /*9fd0*/  STL [R1+0x150], R48 ;  /* 0x0001503001007387 */ /* 0x0001e80000100800 */
[----:B------:R-:W-:Y:S04]  /*9fe0*/  STL [R1+0xee0], R65 ;  /* 0x000ee04101007387 */ /* 0x000fe80000100800 */
[----:B------:R-:W-:Y:S04]  /*9ff0*/  STL [R1+0x170], R91 ;  /* 0x0001705b01007387 */ /* 0x000fe80000100800 */
[----:B------:R-:W-:Y:S04]  /*a000*/  STL [R1+0x14c], R49 ;  /* 0x00014c3101007387 */ /* 0x000fe80000100800 */
[----:B------:R1:W-:Y:S01]  /*a010*/  STL [R1+0xa40], R16 ;  /* 0x000a401001007387 */ /* 0x0003e20000100800 */
[----:B0-----:R-:W-:Y:S01]  /*a020*/  @P0 IMAD.MOV.U32 R48, RZ, RZ, R91 ;  /* 0x000000ffff300224 */ /* 0x001fe200078e005b */
[----:B-1----:R-:W-:-:S05]  /*a030*/  LEA.HI.X.SX32 R16, R62, R3, 0x1, P1 ;  /* 0x000000033e107211 */ /* 0x002fca00008f0eff */
[----:B------:R-:W-:-:S05]  /*a040*/  @P0 IMAD.MOV.U32 R49, RZ, RZ, R16 ;  /* 0x000000ffff310224 */ /* 0x000fca00078e0010 */
[----:B------:R0:W3:Y:S02]  /*a050*/  @P0 LDG.E.U16 R86, desc[UR24][R48.64] ;  /* 0x0000001830560981 */ /* 0x0000e4000c1e1500 */
[----:B0-----:R-:W-:Y:S02]  /*a060*/  @P0 IMAD.MOV.U32 R48, RZ, RZ, R36 ;  /* 0x000000ffff300224 */ /* 0x001fe400078e0024 */
[----:B------:R-:W-:-:S05]  /*a070*/  @P0 IMAD.MOV.U32 R49, RZ, RZ, R39 ;  /* 0x000000ffff310224 */ /* 0x000fca00078e0027 */
[----:B------:R0:W3:Y:S01]  /*a080*/  @P0 LDG.E.U16 R34, desc[UR24][R48.64] ;  /* 0x0000001830220981 */ /* 0x0000e2000c1e1500 */
[C---:B------:R-:W-:Y:S01]  /*a090*/  ISETP.GT.U32.AND P1, PT, R5.reuse, R11, PT ;  /* 0x0000000b0500720c */ /* 0x040fe20003f24070 */
[----:B------:R-:W-:Y:S01]  /*a0a0*/  @!P4 IMAD.MOV R30, RZ, RZ, -R30 ;  /* 0x000000ffff1ec224 */ /* 0x000fe200078e0a1e */
[----:B------:R-:W-:Y:S01]  /*a0b0*/  ISETP.GT.U32.AND P4, PT, R5, R71, PT ;  /* 0x000000470500720c */ /* 0x000fe20003f84070 */
[----:B------:R-:W-:Y:S01]  /*a0c0*/  STL [R1+0xee4], R62 ;  /* 0x000ee43e01007387 */ /* 0x000fe20000100800 */
[----:B------:R-:W-:-:S09]  /*a0d0*/  SEL R56, R38, R56, !P6 ;  /* 0x0000003826387207 */ /* 0x000fd20007000000 */
[----:B------:R-:W-:Y:S01]  /*a0e0*/  @!P1 IMAD.IADD R11, R11, 0x1, -R5 ;  /* 0x000000010b0b9824 */ /* 0x000fe200078e0a05 */
[----:B------:R-:W-:Y:S01]  /*a0f0*/  STL [R1+0xef4], R62 ;  /* 0x000ef43e01007387 */ /* 0x000fe20000100800 */
[----:B------:R-:W-:-:S03]  /*a100*/  IMAD R56, R56, UR13, RZ ;  /* 0x0000000d38387c24 */ /* 0x000fc6000f8e02ff */
[----:B------:R1:W-:Y:S01]  /*a110*/  STL [R1+0x190], R36 ;  /* 0x0001902401007387 */ /* 0x0003e20000100800 */
[----:B------:R-:W-:Y:S01]  /*a120*/  @!P4 IMAD.IADD R71, R71, 0x1, -R5 ;  /* 0x000000014747c824 */ /* 0x000fe200078e0a05 */
[----:B------:R-:W-:Y:S02]  /*a130*/  SEL R76, R38, R76, !P6 ;  /* 0x0000004c264c7207 */ /* 0x000fe40007000000 */
[----:B------:R-:W-:Y:S04]  /*a140*/  STL [R1+0x16c], R16 ;  /* 0x00016c1001007387 */ /* 0x000fe80000100800 */
[----:B------:R-:W-:Y:S01]  /*a150*/  STL [R1+0xeec], R59 ;  /* 0x000eec3b01007387 */ /* 0x000fe20000100800 */
[----:B-1----:R-:W-:-:S03]  /*a160*/  IMAD.MOV.U32 R36, RZ, RZ, R29 ;  /* 0x000000ffff247224 */ /* 0x002fc600078e001d */
[----:B------:R-:W-:Y:S04]  /*a170*/  STL [R1+0x18c], R39 ;  /* 0x00018c2701007387 */ /* 0x000fe80000100800 */
[----:B----4-:R1:W-:Y:S01]  /*a180*/  STL [R1+0xa3c], R47 ;  /* 0x000a3c2f01007387 */ /* 0x0103e20000100800 */
[----:B------:R-:W-:Y:S01]  /*a190*/  IMAD R76, R76, UR13, RZ ;  /* 0x0000000d4c4c7c24 */ /* 0x000fe2000f8e02ff */
[----:B------:R-:W-:Y:S02]  /*a1a0*/  SEL R73, R38, R73, !P6 ;  /* 0x0000004926497207 */ /* 0x000fe40007000000 */
[----:B-1----:R-:W4:Y:S04]  /*a1b0*/  LDL.LU R47, [R1+0xff8] ;  /* 0x000ff800012f7983 */ /* 0x002f280000300800 */
[----:B------:R-:W4:Y:S04]  /*a1c0*/  LDL.LU R16, [R1+0xff4] ;  /* 0x000ff40001107983 */ /* 0x000f280000300800 */
[----:B------:R-:W-:Y:S01]  /*a1d0*/  STL [R1+0xf40], R71 ;  /* 0x000f404701007387 */ /* 0x000fe20000100800 */
[----:B------:R-:W-:Y:S01]  /*a1e0*/  PRMT R45, RZ, 0x7610, R45 ;  /* 0x00007610ff2d7816 */ /* 0x000fe2000000002d */
[----:B------:R-:W-:Y:S01]  /*a1f0*/  IMAD R73, R73, UR13, RZ ;  /* 0x0000000d49497c24 */ /* 0x000fe2000f8e02ff */
[----:B------:R-:W-:-:S02]  /*a200*/  PRMT R59, RZ, 0x7610, R59 ;  /* 0x00007610ff3b7816 */ /* 0x000fc4000000003b */
[----:B------:R-:W-:Y:S02]  /*a210*/  PRMT R31, RZ, 0x7610, R31 ;  /* 0x00007610ff1f7816 */ /* 0x000fe4000000001f */
[----:B--2---:R-:W-:Y:S02]  /*a220*/  ISETP.GT.U32.AND P3, PT, R5, R90, PT ;  /* 0x0000005a0500720c */ /* 0x004fe40003f64070 */
[----:B---3--:R-:W-:Y:S02]  /*a230*/  ISETP.GE.AND P1, PT, R40, RZ, PT ;  /* 0x000000ff2800720c */ /* 0x008fe40003f26270 */
[----:B------:R-:W2:Y:S01]  /*a240*/  LDL R40, [R1+0xd64] ;  /* 0x000d640001287983 */ /* 0x000ea20000100800 */
[----:B------:R-:W-:-:S03]  /*a250*/  ISETP.GE.AND P4, PT, R44, RZ, PT ;  /* 0x000000ff2c00720c */ /* 0x000fc60003f86270 */
[----:B------:R-:W3:Y:S05]  /*a260*/  LDL R44, [R1+0xd3c] ;  /* 0x000d3c00012c7983 */ /* 0x000eea0000100800 */
[----:B------:R-:W-:Y:S01]  /*a270*/  @!P3 IMAD.IADD R90, R90, 0x1, -R5 ;  /* 0x000000015a5ab824 */ /* 0x000fe200078e0a05 */
[----:B0-----:R-:W-:Y:S01]  /*a280*/  LEA R48, P3, R56, R4, 0x1 ;  /* 0x0000000438307211 */ /* 0x001fe200078608ff */
[----:B------:R-:W-:-:S05]  /*a290*/  @!P1 IMAD.MOV R36, RZ, RZ, -R36 ;  /* 0x000000ffff249224 */ /* 0x000fca00078e0a24 */
[----:B------:R0:W-:Y:S01]  /*a2a0*/  STL [R1+0xf28], R36 ;  /* 0x000f282401007387 */ /* 0x0001e20000100800 */
[----:B------:R-:W-:-:S05]  /*a2b0*/  LEA.HI.X.SX32 R49, R56, R3, 0x1, P3 ;  /* 0x0000000338317211 */ /* 0x000fca00018f0eff */
[----:B------:R1:W4:Y:S04]  /*a2c0*/  @P0 LDG.E.U16 R45, desc[UR24][R48.64] ;  /* 0x00000018302d0981 */ /* 0x000328000c1e1500 */
[----:B0-----:R-:W4:Y:S04]  /*a2d0*/  LDL.LU R36, [R1+0x1fc] ;  /* 0x0001fc0001247983 */ /* 0x001f280000300800 */
[----:B------:R-:W-:Y:S04]  /*a2e0*/  STL [R1+0x1b0], R48 ;  /* 0x0001b03001007387 */ /* 0x000fe80000100800 */
[----:B------:R0:W-:Y:S04]  /*a2f0*/  STL [R1+0xa38], R86 ;  /* 0x000a385601007387 */ /* 0x0001e80000100800 */
[----:B------:R-:W-:Y:S01]  /*a300*/  STL [R1+0xefc], R56 ;  /* 0x000efc3801007387 */ /* 0x000fe20000100800 */
[----:B0-----:R-:W-:-:S04]  /*a310*/  LEA R86, P1, R76, R4, 0x1 ;  /* 0x000000044c567211 */ /* 0x001fc800078208ff */
[----:B------:R-:W-:Y:S01]  /*a320*/  LEA.HI.X.SX32 R91, R76, R3, 0x1, P1 ;  /* 0x000000034c5b7211 */ /* 0x000fe200008f0eff */
[----:B------:R-:W-:Y:S04]  /*a330*/  STL [R1+0xd8], R86 ;  /* 0x0000d85601007387 */ /* 0x000fe80000100800 */
[----:B------:R-:W-:Y:S04]  /*a340*/  STL [R1+0xf20], R56 ;  /* 0x000f203801007387 */ /* 0x000fe80000100800 */
[----:B------:R0:W-:Y:S01]  /*a350*/  STL [R1+0x1ac], R49 ;  /* 0x0001ac3101007387 */ /* 0x0001e20000100800 */
[----:B-1----:R-:W-:-:S03]  /*a360*/  @P0 IMAD.MOV.U32 R48, RZ, RZ, R86 ;  /* 0x000000ffff300224 */ /* 0x002fc600078e0056 */
[----:B------:R1:W-:Y:S01]  /*a370*/  STL [R1+0xa34], R34 ;  /* 0x000a342201007387 */ /* 0x0003e20000100800 */
[----:B0-----:R-:W-:Y:S01]  /*a380*/  @P0 IMAD.MOV.U32 R49, RZ, RZ, R91 ;  /* 0x000000ffff310224 */ /* 0x001fe200078e005b */
[----:B-1----:R-:W-:-:S04]  /*a390*/  LEA R34, P3, R73, R4, 0x1 ;  /* 0x0000000449227211 */ /* 0x002fc800078608ff */
[----:B------:R0:W4:Y:S01]  /*a3a0*/  @P0 LDG.E.U16 R59, desc[UR24][R48.64] ;  /* 0x00000018303b0981 */ /* 0x000122000c1e1500 */
[----:B------:R-:W-:Y:S01]  /*a3b0*/  LEA.HI.X.SX32 R39, R73, R3, 0x1, P3 ;  /* 0x0000000349277211 */ /* 0x000fe200018f0eff */
[----:B0-----:R-:W-:-:S04]  /*a3c0*/  @P0 IMAD.MOV.U32 R48, RZ, RZ, R34 ;  /* 0x000000ffff300224 */ /* 0x001fc800078e0022 */
[----:B------:R-:W-:-:S05]  /*a3d0*/  @P0 IMAD.MOV.U32 R49, RZ, RZ, R39 ;  /* 0x000000ffff310224 */ /* 0x000fca00078e0027 */
[----:B------:R0:W4:Y:S01]  /*a3e0*/  @P0 LDG.E.U16 R31, desc[UR24][R48.64] ;  /* 0x00000018301f0981 */ /* 0x000122000c1e1500 */
[----:B------:R-:W-:Y:S01]  /*a3f0*/  @!P4 IMAD.MOV R28, RZ, RZ, -R28 ;  /* 0x000000ffff1cc224 */ /* 0x000fe200078e0a1c */
[C---:B------:R-:W-:Y:S02]  /*a400*/  ISETP.GT.U32.AND P4, PT, R5.reuse, R90, PT ;  /* 0x0000005a0500720c */ /* 0x040fe40003f84070 */
[----:B------:R-:W-:Y:S02]  /*a410*/  ISETP.GT.U32.AND P1, PT, R5, R10, PT ;  /* 0x0000000a0500720c */ /* 0x000fe40003f24070 */
[C---:B------:R-:W-:Y:S02]  /*a420*/  SEL R70, R38.reuse, R70, !P6 ;  /* 0x0000004626467207 */ /* 0x040fe40007000000 */
[----:B------:R-:W-:-:S07]  /*a430*/  SEL R67, R38, R67, !P6 ;  /* 0x0000004326437207 */ /* 0x000fce0007000000 */
[----:B------:R-:W-:Y:S01]  /*a440*/  @!P4 IMAD.IADD R90, R90, 0x1, -R5 ;  /* 0x000000015a5ac824 */ /* 0x000fe200078e0a05 */
[----:B------:R-:W-:Y:S01]  /*a450*/  STL [R1+0xf44], R56 ;  /* 0x000f443801007387 */ /* 0x000fe20000100800 */
[----:B------:R-:W-:-:S03]  /*a460*/  IMAD R70, R70, UR13, RZ ;  /* 0x0000000d46467c24 */ /* 0x000fc6000f8e02ff */
[----:B------:R-:W-:Y:S01]  /*a470*/  STL [R1+0xf04], R76 ;  /* 0x000f044c01007387 */ /* 0x000fe20000100800 */
[----:B------:R-:W-:-:S03]  /*a480*/  IMAD R67, R67, UR13, RZ ;  /* 0x0000000d43437c24 */ /* 0x000fc6000f8e02ff */
[----:B------:R-:W-:Y:S01]  /*a490*/  STL [R1+0xf8], R34 ;  /* 0x0000f82201007387 */ /* 0x000fe20000100800 */
[----:B------:R-:W-:-:S03]  /*a4a0*/  @!P1 IMAD.IADD R10, R10, 0x1, -R5 ;  /* 0x000000010a0a9824 */ /* 0x000fc600078e0a05 */
[----:B------:R-:W-:Y:S01]  /*a4b0*/  STL [R1+0xd4], R91 ;  /* 0x0000d45b01007387 */ /* 0x000fe20000100800 */
[----:B------:R-:W-:-:S03]  /*a4c0*/  SEL R64, R38, R64, !P6 ;  /* 0x0000004026407207 */ /* 0x000fc60007000000 */
[----:B------:R-:W-:Y:S04]  /*a4d0*/  STL [R1+0xf10], R73 ;  /* 0x000f104901007387 */ /* 0x000fe80000100800 */
[----:B------:R-:W-:Y:S01]  /*a4e0*/  STL [R1+0xf4], R39 ;  /* 0x0000f42701007387 */ /* 0x000fe20000100800 */
[----:B------:R-:W-:Y:S01]  /*a4f0*/  IMAD R64, R64, UR13, RZ ;  /* 0x0000000d40407c24 */ /* 0x000fe2000f8e02ff */
[----:B------:R-:W-:Y:S02]  /*a500*/  PRMT R17, RZ, 0x7610, R17 ;  /* 0x00007610ff117816 */ /* 0x000fe40000000011 */
[----:B------:R-:W-:Y:S02]  /*a510*/  PRMT R41, RZ, 0x7610, R41 ;  /* 0x00007610ff297816 */ /* 0x000fe40000000029 */
[----:B------:R-:W-:-:S02]  /*a520*/  PRMT R29, RZ, 0x7610, R29 ;  /* 0x00007610ff1d7816 */ /* 0x000fc4000000001d */
[----:B---3--:R-:W-:Y:S02]  /*a530*/  ISETP.GE.AND P4, PT, R44, RZ, PT ;  /* 0x000000ff2c00720c */ /* 0x008fe40003f86270 */
[----:B--2---:R-:W-:Y:S02]  /*a540*/  ISETP.GE.AND P1, PT, R40, RZ, PT ;  /* 0x000000ff2800720c */ /* 0x004fe40003f26270 */
[----:B----4-:R-:W-:Y:S01]  /*a550*/  ISETP.GT.U32.AND P3, PT, R5, R36, PT ;  /* 0x000000240500720c */ /* 0x010fe20003f64070 */
[----:B------:R1:W-:Y:S08]  /*a560*/  STL [R1+0xa2c], R45 ;  /* 0x000a2c2d01007387 */ /* 0x0003f00000100800 */
[----:B------:R-:W-:Y:S01]  /*a570*/  @!P4 IMAD.MOV R26, RZ, RZ, -R26 ;  /* 0x000000ffff1ac224 */ /* 0x000fe200078e0a1a */
[-C--:B------:R-:W-:Y:S01]  /*a580*/  LEA R86, P4, R67, R4.reuse, 0x1 ;  /* 0x0000000443567211 */ /* 0x080fe200078808ff */
[----:B-1----:R-:W2:Y:S02]  /*a590*/  LDL.LU R45, [R1+0xff0] ;  /* 0x000ff000012d7983 */ /* 0x002ea40000300800 */
[----:B------:R-:W-:Y:S01]  /*a5a0*/  @!P3 IMAD.IADD R36, R36, 0x1, -R5 ;  /* 0x000000012424b824 */ /* 0x000fe200078e0a05 */
[C---:B0-----:R-:W-:Y:S01]  /*a5b0*/  LEA R48, P3, R70.reuse, R4, 0x1 ;  /* 0x0000000446307211 */ /* 0x041fe200078608ff */
[----:B------:R-:W3:Y:S04]  /*a5c0*/  LDL R44, [R1+0xd1c] ;  /* 0x000d1c00012c7983 */ /* 0x000ee80000100800 */
[----:B------:R-:W4:Y:S01]  /*a5d0*/  LDL R40, [R1+0xd28] ;  /* 0x000d280001287983 */ /* 0x000f220000100800 */
[----:B------:R-:W-:-:S02]  /*a5e0*/  LEA.HI.X.SX32 R49, R70, R3, 0x1, P3 ;  /* 0x0000000346317211 */ /* 0x000fc400018f0eff */
[----:B------:R-:W-:-:S03]  /*a5f0*/  LEA.HI.X.SX32 R91, R67, R3, 0x1, P4 ;  /* 0x00000003435b7211 */ /* 0x000fc600020f0eff */
[----:B------:R0:W2:Y:S04]  /*a600*/  @P0 LDG.E.U16 R17, desc[UR24][R48.64] ;  /* 0x0000001830110981 */ /* 0x0000a8000c1e1500 */
[----:B------:R1:W-:Y:S04]  /*a610*/  STL [R1+0xa30], R59 ;  /* 0x000a303b01007387 */ /* 0x0003e80000100800 */
[----:B-1----:R-:W2:Y:S04]  /*a620*/  LDL.LU R59, [R1+0x208] ;  /* 0x00020800013b7983 */ /* 0x002ea80000300800 */
[----:B------:R0:W-:Y:S04]  /*a630*/  STL [R1+0x118], R48 ;  /* 0x0001183001007387 */ /* 0x0001e80000100800 */
[----:B------:R-:W-:Y:S04]  /*a640*/  STL [R1+0xf14], R70 ;  /* 0x000f144601007387 */ /* 0x000fe80000100800 */
[----:B------:R-:W-:Y:S04]  /*a650*/  STL [R1+0x138], R86 ;  /* 0x0001385601007387 */ /* 0x000fe80000100800 */
[----:B------:R-:W-:Y:S04]  /*a660*/  STL [R1+0xf24], R70 ;  /* 0x000f244601007387 */ /* 0x000fe80000100800 */
[----:B------:R1:W-:Y:S04]  /*a670*/  STL [R1+0x114], R49 ;  /* 0x0001143101007387 */ /* 0x0003e80000100800 */
[----:B------:R1:W-:Y:S01]  /*a680*/  STL [R1+0xa28], R31 ;  /* 0x000a281f01007387 */ /* 0x0003e20000100800 */
[----:B0-----:R-:W-:-:S02]  /*a690*/  @P0 IMAD.MOV.U32 R48, RZ, RZ, R86 ;  /* 0x000000ffff300224 */ /* 0x001fc400078e0056 */
[----:B-1----:R-:W-:Y:S01]  /*a6a0*/  @P0 IMAD.MOV.U32 R49, RZ, RZ, R91 ;  /* 0x000000ffff310224 */ /* 0x002fe200078e005b */
[----:B------:R-:W-:-:S04]  /*a6b0*/  LEA R31, P3, R64, R4, 0x1 ;  /* 0x00000004401f7211 */ /* 0x000fc800078608ff */
[----:B------:R0:W2:Y:S01]  /*a6c0*/  @P0 LDG.E.U16 R41, desc[UR24][R48.64] ;  /* 0x0000001830290981 */ /* 0x0000a2000c1e1500 */
[----:B------:R-:W-:Y:S01]  /*a6d0*/  LEA.HI.X.SX32 R39, R64, R3, 0x1, P3 ;  /* 0x0000000340277211 */ /* 0x000fe200018f0eff */
[----:B0-----:R-:W-:-:S04]  /*a6e0*/  @P0 IMAD.MOV.U32 R48, RZ, RZ, R31 ;  /* 0x000000ffff300224 */ /* 0x001fc800078e001f */
[----:B------:R-:W-:-:S05]  /*a6f0*/  @P0 IMAD.MOV.U32 R49, RZ, RZ, R39 ;  /* 0x000000ffff310224 */ /* 0x000fca00078e0027 */
[----:B------:R0:W2:Y:S01]  /*a700*/  @P0 LDG.E.U16 R29, desc[UR24][R48.64] ;  /* 0x00000018301d0981 */ /* 0x0000a2000c1e1500 */
[----:B------:R-:W-:Y:S01]  /*a710*/  IMAD.MOV.U32 R34, RZ, RZ, R27 ;  /* 0x000000ffff227224 */ /* 0x000fe200078e001b */
[----:B------:R-:W-:-:S03]  /*a720*/  ISETP.GT.U32.AND P4, PT, R5, R36, PT ;  /* 0x000000240500720c */ /* 0x000fc60003f84070 */
[----:B------:R-:W-:Y:S01]  /*a730*/  @!P1 IMAD.MOV R34, RZ, RZ, -R34 ;  /* 0x000000ffff229224 */ /* 0x000fe200078e0a22 */
[----:B------:R-:W-:Y:S02]  /*a740*/  ISETP.GT.U32.AND P1, PT, R5, R10, PT ;  /* 0x0000000a0500720c */ /* 0x000fe40003f24070 */
[C---:B------:R-:W-:Y:S02]  /*a750*/  SEL R61, R38.reuse, R61, !P6 ;  /* 0x0000003d263d7207 */ /* 0x040fe40007000000 */
[----:B------:R-:W-:-:S05]  /*a760*/  SEL R58, R38, R58, !P6 ;  /* 0x0000003a263a7207 */ /* 0x000fca0007000000 */
[----:B------:R-:W-:-:S04]  /*a770*/  @!P4 IMAD.IADD R36, R36, 0x1, -R5 ;  /* 0x000000012424c824 */ /* 0x000fc800078e0a05 */
[----:B------:R-:W-:Y:S01]  /*a780*/  @!P1 IMAD.IADD R10, R10, 0x1, -R5 ;  /* 0x000000010a0a9824 */ /* 0x000fe200078e0a05 */
[----:B------:R-:W-:Y:S01]  /*a790*/  STL [R1+0xf18], R67 ;  /* 0x000f184301007387 */ /* 0x000fe20000100800 */
[----:B------:R-:W-:Y:S02]  /*a7a0*/  IMAD R61, R61, UR13, RZ ;  /* 0x0000000d3d3d7c24 */ /* 0x000fe4000f8e02ff */
[----:B------:R-:W-:Y:S01]  /*a7b0*/  IMAD R58, R58, UR13, RZ ;  /* 0x0000000d3a3a7c24 */ /* 0x000fe2000f8e02ff */
[----:B------:R1:W-:Y:S01]  /*a7c0*/  STL [R1+0x158], R31 ;  /* 0x0001581f01007387 */ /* 0x0003e20000100800 */
[----:B------:R-:W-:-:S03]  /*a7d0*/  SEL R55, R38, R55, !P6 ;  /* 0x0000003726377207 */ /* 0x000fc60007000000 */
[----:B------:R-:W-:Y:S01]  /*a7e0*/  STL [R1+0x134], R91 ;  /* 0x0001345b01007387 */ /* 0x000fe20000100800 */
[----:B-1----:R-:W-:Y:S01]  /*a7f0*/  IMAD.MOV.U32 R31, RZ, RZ, R25 ;  /* 0x000000ffff1f7224 */ /* 0x002fe200078e0019 */
[----:B------:R-:W-:Y:S01]  /*a800*/  PRMT R43, RZ, 0x7610, R43 ;  /* 0x00007610ff2b7816 */ /* 0x000fe2000000002b */
[----:B------:R-:W-:Y:S01]  /*a810*/  IMAD R55, R55, UR13, RZ ;  /* 0x0000000d37377c24 */ /* 0x000fe2000f8e02ff */
[----:B------:R-:W-:Y:S02]  /*a820*/  PRMT R79, RZ, 0x7610, R79 ;  /* 0x00007610ff4f7816 */ /* 0x000fe4000000004f */
[----:B------:R-:W-:Y:S02]  /*a830*/  PRMT R15, RZ, 0x7610, R15 ;  /* 0x00007610ff0f7816 */ /* 0x000fe4000000000f */
[----:B---3--:R-:W-:Y:S02]  /*a840*/  ISETP.GE.AND P1, PT, R44, RZ, PT ;  /* 0x000000ff2c00720c */ /* 0x008fe40003f26270 */
[----:B----4-:R-:W-:Y:S01]  /*a850*/  ISETP.GE.AND P4, PT, R40, RZ, PT ;  /* 0x000000ff2800720c */ /* 0x010fe20003f86270 */
[----:B--2---:R1:W-:Y:S10]  /*a860*/  STL [R1+0xa24], R17 ;  /* 0x000a241101007387 */ /* 0x0043f40000100800 */
[----:B------:R-:W-:Y:S01]  /*a870*/  @!P1 IMAD.MOV R24, RZ, RZ, -R24 ;  /* 0x000000ffff189224 */ /* 0x000fe200078e0a18 */
[CC--:B0-----:R-:W-:Y:S01]  /*a880*/  LEA R48, P1, R61.reuse, R4.reuse, 0x1 ;  /* 0x000000043d307211 */ /* 0x0c1fe200078208ff */
[----:B------:R-:W-:Y:S01]  /*a890*/  @!P4 IMAD.MOV R31, RZ, RZ, -R31 ;  /* 0x000000ffff1fc224 */ /* 0x000fe200078e0a1f */
[----:B------:R-:W-:Y:S01]  /*a8a0*/  LEA R86, P4, R58, R4, 0x1 ;  /* 0x000000043a567211 */ /* 0x000fe200078808ff */
[----:B-1----:R-:W2:Y:S04]  /*a8b0*/  LDL.LU R17, [R1+0xfec] ;  /* 0x000fec0001117983 */ /* 0x002ea80000300800 */
[----:B------:R-:W-:Y:S04]  /*a8c0*/  STL [R1+0x154], R39 ;  /* 0x0001542701007387 */ /* 0x000fe80000100800 */
[----:B------:R-:W3:Y:S04]  /*a8d0*/  LDL.LU R91, [R1+0xfe8] ;  /* 0x000fe800015b7983 */ /* 0x000ee80000300800 */
[----:B------:R-:W4:Y:S04]  /*a8e0*/  LDL R44, [R1+0xd90] ;  /* 0x000d9000012c7983 */ /* 0x000f280000100800 */
[----:B------:R-:W2:Y:S01]  /*a8f0*/  LDL R40, [R1+0xcf8] ;  /* 0x000cf80001287983 */ /* 0x000ea20000100800 */
[----:B------:R-:W-:-:S03]  /*a900*/  LEA.HI.X.SX32 R49, R61, R3, 0x1, P1 ;  /* 0x000000033d317211 */ /* 0x000fc600008f0eff */
[----:B------:R0:W-:Y:S04]  /*a910*/  STL [R1+0x178], R48 ;  /* 0x0001783001007387 */ /* 0x0001e80000100800 */
[----:B------:R0:W3:Y:S02]  /*a920*/  @P0 LDG.E.U16 R43, desc[UR24][R48.64] ;  /* 0x00000018302b0981 */ /* 0x0000e4000c1e1500 */
[----:B0-----:R-:W-:Y:S02]  /*a930*/  @P0 IMAD.MOV.U32 R48, RZ, RZ, R86 ;  /* 0x000000ffff300224 */ /* 0x001fe400078e0056 */
[----:B------:R0:W-:Y:S04]  /*a940*/  STL [R1+0xa1c], R29 ;  /* 0x000a1c1d01007387 */ /* 0x0001e80000100800 */
[----:B------:R-:W-:Y:S04]  /*a950*/  STL [R1+0x198], R86 ;  /* 0x0001985601007387 */ /* 0x000fe80000100800 */
[----:B------:R1:W-:Y:S01]  /*a960*/  STL [R1+0xa20], R41 ;  /* 0x000a202901007387 */ /* 0x0003e20000100800 */
[----:B0-----:R-:W-:-:S03]  /*a970*/  LEA R29, P1, R55, R4, 0x1 ;  /* 0x00000004371d7211 */ /* 0x001fc600078208ff */
[----:B------:R0:W-:Y:S01]  /*a980*/  STL [R1+0x174], R49 ;  /* 0x0001743101007387 */ /* 0x0001e20000100800 */
[-C--:B-1----:R-:W-:Y:S02]  /*a990*/  LEA.HI.X.SX32 R41, R58, R3.reuse, 0x1, P4 ;  /* 0x000000033a297211 */ /* 0x082fe400020f0eff */
[----:B------:R-:W-:-:S03]  /*a9a0*/  LEA.HI.X.SX32 R39, R55, R3, 0x1, P1 ;  /* 0x0000000337277211 */ /* 0x000fc600008f0eff */
[----:B0-----:R-:W-:-:S05]  /*a9b0*/  @P0 IMAD.MOV.U32 R49, RZ, RZ, R41 ;  /* 0x000000ffff310224 */ /* 0x001fca00078e0029 */
[----:B------:R0:W3:Y:S02]  /*a9c0*/  @P0 LDG.E.U16 R79, desc[UR24][R48.64] ;  /* 0x00000018304f0981 */ /* 0x0000e4000c1e1500 */
[----:B0-----:R-:W-:Y:S02]  /*a9d0*/  @P0 IMAD.MOV.U32 R48, RZ, RZ, R29 ;  /* 0x000000ffff300224 */ /* 0x001fe400078e001d */
[----:B------:R-:W-:-:S05]  /*a9e0*/  @P0 IMAD.MOV.U32 R49, RZ, RZ, R39 ;  /* 0x000000ffff310224 */ /* 0x000fca00078e0027 */
[----:B------:R0:W3:Y:S01]  /*a9f0*/  @P0 LDG.E.U16 R15, desc[UR24][R48.64] ;  /* 0x00000018300f0981 */ /* 0x0000e2000c1e1500 */
[C---:B------:R-:W-:Y:S02]  /*aa00*/  ISETP.GT.U32.AND P3, PT, R5.reuse, R9, PT ;  /* 0x000000090500720c */ /* 0x040fe40003f64070 */
[C---:B------:R-:W-:Y:S02]  /*aa10*/  ISETP.GT.U32.AND P4, PT, R5.reuse, R59, PT ;  /* 0x0000003b0500720c */ /* 0x040fe40003f84070 */
[----:B------:R-:W-:-:S09]  /*aa20*/  ISETP.GT.U32.AND P1, PT, R5, R8, PT ;  /* 0x000000080500720c */ /* 0x000fd20003f24070 */
[--C-:B------:R-:W-:Y:S02]  /*aa30*/  @!P3 IMAD.IADD R9, R9, 0x1, -R5.reuse ;  /* 0x000000010909b824 */ /* 0x100fe400078e0a05 */
[----:B------:R-:W-:-:S03]  /*aa40*/  @!P4 IMAD.IADD R59, R59, 0x1, -R5 ;  /* 0x000000013b3bc824 */ /* 0x000fc600078e0a05 */
[----:B------:R-:W-:Y:S02]  /*aa50*/  ISETP.GT.U32.AND P3, PT, R5, R9, PT ;  /* 0x000000090500720c */ /* 0x000fe40003f64070 */
[C---:B------:R-:W-:Y:S02]  /*aa60*/  SEL R75, R38.reuse, R75, !P6 ;  /* 0x0000004b264b7207 */ /* 0x040fe40007000000 */
[C---:B------:R-:W-:Y:S01]  /*aa70*/  SEL R72, R38.reuse, R72, !P6 ;  /* 0x0000004826487207 */ /* 0x040fe20007000000 */
[----:B------:R1:W-:Y:S02]  /*aa80*/  STL [R1+0x1b8], R29 ;  /* 0x0001b81d01007387 */ /* 0x0003e40000100800 */
[----:B------:R-:W-:Y:S02]  /*aa90*/  IMAD R75, R75, UR13, RZ ;  /* 0x0000000d4b4b7c24 */ /* 0x000fe4000f8e02ff */
[----:B------:R-:W-:Y:S01]  /*aaa0*/  STL [R1+0x194], R41 ;  /* 0x0001942901007387 */ /* 0x000fe20000100800 */
[----:B------:R-:W-:Y:S01]  /*aab0*/  SEL R69, R38, R69, !P6 ;  /* 0x0000004526457207 */ /* 0x000fe20007000000 */
[----:B------:R-:W-:-:S02]  /*aac0*/  IMAD R72, R72, UR13, RZ ;  /* 0x0000000d48487c24 */ /* 0x000fc4000f8e02ff */
[----:B------:R-:W-:Y:S02]  /*aad0*/  @!P3 IMAD.IADD R9, R9, 0x1, -R5 ;  /* 0x000000010909b824 */ /* 0x000fe400078e0a05 */
[----:B-1----:R-:W-:Y:S02]  /*aae0*/  IMAD.MOV.U32 R29, RZ, RZ, R23 ;  /* 0x000000ffff1d7224 */ /* 0x002fe400078e0017 */
[----:B------:R-:W-:Y:S01]  /*aaf0*/  @!P1 IMAD.IADD R8, R8, 0x1, -R5 ;  /* 0x0000000108089824 */ /* 0x000fe200078e0a05 */
[----:B0-----:R-:W-:Y:S01]  /*ab00*/  LEA R48, P1, R75, R4, 0x1 ;  /* 0x000000044b307211 */ /* 0x001fe200078208ff */
[----:B------:R-:W-:Y:S01]  /*ab10*/  IMAD R69, R69, UR13, RZ ;  /* 0x0000000d45457c24 */ /* 0x000fe2000f8e02ff */
[----:B------:R-:W-:Y:S02]  /*ab20*/  PRMT R14, RZ, 0x7610, R14 ;  /* 0x00007610ff0e7816 */ /* 0x000fe4000000000e */
[----:B------:R-:W-:Y:S02]  /*ab30*/  LEA.HI.X.SX32 R49, R75, R3, 0x1, P1 ;  /* 0x000000034b317211 */ /* 0x000fe400008f0eff */
[----:B------:R-:W-:-:S03]  /*ab40*/  PRMT R93, RZ, 0x7610, R93 ;  /* 0x00007610ff5d7816 */ /* 0x000fc6000000005d */
[----:B------:R0:W3:Y:S01]  /*ab50*/  @P0 LDG.E.U16 R14, desc[UR24][R48.64] ;  /* 0x00000018300e0981 */ /* 0x0000e2000c1e1500 */
[----:B------:R-:W-:Y:S02]  /*ab60*/  PRMT R25, RZ, 0x7610, R25 ;  /* 0x00007610ff197816 */ /* 0x000fe40000000019 */
[----:B------:R-:W-:-:S05]  /*ab70*/  SEL R66, R38, R66, !P6 ;  /* 0x0000004226427207 */ /* 0x000fca0007000000 */
[----:B------:R-:W-:Y:S01]  /*ab80*/  IMAD R66, R66, UR13, RZ ;  /* 0x0000000d42427c24 */ /* 0x000fe2000f8e02ff */
[----:B------:R-:W-:Y:S02]  /*ab90*/  PRMT R78, RZ, 0x7610, R78 ;  /* 0x00007610ff4e7816 */ /* 0x000fe4000000004e */
[----:B--2---:R-:W-:Y:S02]  /*aba0*/  ISETP.GE.AND P4, PT, R40, RZ, PT ;  /* 0x000000ff2800720c */ /* 0x004fe40003f86270 */
[----:B----4-:R-:W-:Y:S01]  /*abb0*/  ISETP.GE.AND P3, PT, R44, RZ, PT ;  /* 0x000000ff2c00720c */ /* 0x010fe20003f66270 */
[----:B---3--:R1:W-:Y:S10]  /*abc0*/  STL [R1+0xa18], R43 ;  /* 0x000a182b01007387 */ /* 0x0083f40000100800 */
[----:B------:R-:W-:Y:S01]  /*abd0*/  @!P4 IMAD.MOV R29, RZ, RZ, -R29 ;  /* 0x000000ffff1dc224 */ /* 0x000fe200078e0a1d */
[----:B-1----:R-:W2:Y:S04]  /*abe0*/  LDL.LU R43, [R1+0xfe4] ;  /* 0x000fe400012b7983 */ /* 0x002ea80000300800 */
[----:B------:R-:W-:Y:S04]  /*abf0*/  STL [R1+0x1b4], R39 ;  /* 0x0001b42701007387 */ /* 0x000fe80000100800 */
[----:B------:R-:W3:Y:S04]  /*ac00*/  LDL.LU R41, [R1+0xfe0] ;  /* 0x000fe00001297983 */ /* 0x000ee80000300800 */
[----:B------:R-:W4:Y:S04]  /*ac10*/  LDL R40, [R1+0xd54] ;  /* 0x000d540001287983 */ /* 0x000f280000100800 */
[----:B------:R-:W2:Y:S04]  /*ac20*/  LDL R44, [R1+0xd74] ;  /* 0x000d7400012c7983 */ /* 0x000ea80000100800 */
[----:B------:R1:W-:Y:S04]  /*ac30*/  STL [R1+0xa10], R15 ;  /* 0x000a100f01007387 */ /* 0x0003e80000100800 */
[----:B------:R0:W-:Y:S01]  /*ac40*/  STL [R1+0xe0], R48 ;  /* 0x0000e03001007387 */ /* 0x0001e20000100800 */
[----:B-1----:R-:W-:-:S03]  /*ac50*/  LEA R15, P4, R72, R4, 0x1 ;  /* 0x00000004480f7211 */ /* 0x002fc600078808ff */
[----:B------:R1:W-:Y:S01]  /*ac60*/  STL [R1+0xa14], R79 ;  /* 0x000a144f01007387 */ /* 0x0003e20000100800 */
[----:B------:R-:W-:-:S03]  /*ac70*/  LEA.HI.X.SX32 R39, R72, R3, 0x1, P4 ;  /* 0x0000000348277211 */ /* 0x000fc600020f0eff */
[----:B------:R-:W-:Y:S01]  /*ac80*/  STL [R1+0x100], R15 ;  /* 0x0001000f01007387 */ /* 0x000fe20000100800 */
[----:B0-----:R-:W-:Y:S01]  /*ac90*/  @P0 IMAD.MOV.U32 R48, RZ, RZ, R15 ;  /* 0x000000ffff300224 */ /* 0x001fe200078e000f */
[C---:B-1----:R-:W-:Y:S02]  /*aca0*/  LEA R79, P1, R69.reuse, R4, 0x1 ;  /* 0x00000004454f7211 */ /* 0x042fe400078208ff */
[----:B------:R0:W-:Y:S02]  /*acb0*/  STL [R1+0xdc], R49 ;  /* 0x0000dc3101007387 */ /* 0x0001e40000100800 */
[----:B------:R-:W-:Y:S02]  /*acc0*/  LEA.HI.X.SX32 R86, R69, R3, 0x1, P1 ;  /* 0x0000000345567211 */ /* 0x000fe400008f0eff */
[----:B------:R-:W-:Y:S01]  /*acd0*/  ISETP.GT.U32.AND P1, PT, R5, R7, PT ;  /* 0x000000070500720c */ /* 0x000fe20003f24070 */
[----:B0-----:R-:W-:-:S05]  /*ace0*/  @P0 IMAD.MOV.U32 R49, RZ, RZ, R39 ;  /* 0x000000ffff310224 */ /* 0x001fca00078e0027 */
[----:B------:R0:W3:Y:S02]  /*acf0*/  @P0 LDG.E.U16 R93, desc[UR24][R48.64] ;  /* 0x00000018305d0981 */ /* 0x0000e4000c1e1500 */
[----:B0-----:R-:W-:Y:S02]  /*ad00*/  @P0 IMAD.MOV.U32 R48, RZ, RZ, R79 ;  /* 0x000000ffff300224 */ /* 0x001fe400078e004f */
[----:B------:R-:W-:-:S03]  /*ad10*/  @P0 IMAD.MOV.U32 R49, RZ, RZ, R86 ;  /* 0x000000ffff310224 */ /* 0x000fc600078e0056 */
[----:B------:R-:W-:Y:S02]  /*ad20*/  @!P1 IMAD.IADD R7, R7, 0x1, -R5 ;  /* 0x0000000107079824 */ /* 0x000fe400078e0a05 */
[----:B------:R0:W3:Y:S02]  /*ad30*/  @P0 LDG.E.U16 R25, desc[UR24][R48.64] ;  /* 0x0000001830190981 */ /* 0x0000e4000c1e1500 */
[----:B0-----:R-:W-:-:S04]  /*ad40*/  LEA R48, P1, R66, R4, 0x1 ;  /* 0x0000000442307211 */ /* 0x001fc800078208ff */
[----:B------:R-:W-:-:S05]  /*ad50*/  LEA.HI.X.SX32 R49, R66, R3, 0x1, P1 ;  /* 0x0000000342317211 */ /* 0x000fca00008f0eff */
[----:B------:R0:W3:Y:S01]  /*ad60*/  @P0 LDG.E.U16 R78, desc[UR24][R48.64] ;  /* 0x00000018304e0981 */ /* 0x0000e2000c1e1500 */
[----:B------:R-:W-:Y:S01]  /*ad70*/  @!P3 IMAD.MOV R22, RZ, RZ, -R22 ;  /* 0x000000ffff16b224 */ /* 0x000fe200078e0a16 */
[C---:B------:R-:W-:Y:S02]  /*ad80*/  ISETP.GT.U32.AND P3, PT, R5.reuse, R59, PT ;  /* 0x0000003b0500720c */ /* 0x040fe40003f64070 */
[----:B------:R-:W-:Y:S02]  /*ad90*/  ISETP.GT.U32.AND P4, PT, R5, R8, PT ;  /* 0x000000080500720c */ /* 0x000fe40003f84070 */
[----:B------:R-:W-:Y:S01]  /*ada0*/  SEL R63, R38, R63, !P6 ;  /* 0x0000003f263f7207 */ /* 0x000fe20007000000 */
[----:B------:R-:W-:Y:S08]  /*adb0*/  STL [R1+0x120], R79 ;  /* 0x0001204f01007387 */ /* 0x000ff00000100800 */
[----:B------:R-:W-:-:S02]  /*adc0*/  @!P3 IMAD.IADD R59, R59, 0x1, -R5 ;  /* 0x000000013b3bb824 */ /* 0x000fc400078e0a05 */
[----:B------:R-:W-:Y:S01]  /*add0*/  @!P4 IMAD.IADD R8, R8, 0x1, -R5 ;  /* 0x000000010808c824 */ /* 0x000fe200078e0a05 */
[----:B------:R-:W-:Y:S01]  /*ade0*/  STL [R1+0xfc], R39 ;  /* 0x0000fc2701007387 */ /* 0x000fe20000100800 */
[----:B------:R-:W-:Y:S01]  /*adf0*/  IMAD R63, R63, UR13, RZ ;  /* 0x0000000d3f3f7c24 */ /* 0x000fe2000f8e02ff */
[----:B------:R-:W-:Y:S02]  /*ae00*/  SEL R60, R38, R60, !P6 ;  /* 0x0000003c263c7207 */ /* 0x000fe40007000000 */
[----:B------:R1:W-:Y:S03]  /*ae10*/  STL [R1+0xa0c], R14 ;  /* 0x000a0c0e01007387 */ /* 0x0003e60000100800 */
[----:B------:R-:W-:Y:S01]  /*ae20*/  IMAD R60, R60, UR13, RZ ;  /* 0x0000000d3c3c7c24 */ /* 0x000fe2000f8e02ff */
[----:B-1----:R-:W3:Y:S04]  /*ae30*/  LDL.LU R14, [R1+0xfdc] ;  /* 0x000fdc00010e7983 */ /* 0x002ee80000300800 */
[----:B------:R1:W-:Y:S04]  /*ae40*/  STL [R1+0x11c], R86 ;  /* 0x00011c5601007387 */ /* 0x0003e80000100800 */
[----:B------:R-:W3:Y:S04]  /*ae50*/  LDL.LU R39, [R1+0xfd8] ;  /* 0x000fd80001277983 */ /* 0x000ee80000300800 */
[----:B------:R-:W3:Y:S04]  /*ae60*/  LDL.LU R15, [R1+0xfd4] ;  /* 0x000fd400010f7983 */ /* 0x000ee80000300800 */
[----:B------:R-:W3:Y:S01]  /*ae70*/  LDL R79, [R1+0xd34] ;  /* 0x000d3400014f7983 */ /* 0x000ee20000100800 */
[----:B------:R-:W-:-:S02]  /*ae80*/  PRMT R84, RZ, 0x7610, R84 ;  /* 0x00007610ff547816 */ /* 0x000fc40000000054 */
[----:B------:R-:W-:Y:S02]  /*ae90*/  PRMT R23, RZ, 0x7610, R23 ;  /* 0x00007610ff177816 */ /* 0x000fe40000000017 */
[----:B----4-:R-:W-:Y:S02]  /*aea0*/  ISETP.GE.AND P3, PT, R40, RZ, PT ;  /* 0x000000ff2800720c */ /* 0x010fe40003f66270 */
[----:B------:R-:W4:Y:S01]  /*aeb0*/  LDL R40, [R1+0xd44] ;  /* 0x000d440001287983 */ /* 0x000f220000100800 */
[----:B--2---:R-:W-:-:S10]  /*aec0*/  ISETP.GE.AND P4, PT, R44, RZ, PT ;  /* 0x000000ff2c00720c */ /* 0x004fd40003f86270 */
[----:B------:R-:W-:Y:S01]  /*aed0*/  @!P3 IMAD.MOV R20, RZ, RZ, -R20 ;  /* 0x000000ffff14b224 */ /* 0x000fe200078e0a14 */
[----:B-1----:R-:W-:Y:S01]  /*aee0*/  LEA R86, P3, R63, R4, 0x1 ;  /* 0x000000043f567211 */ /* 0x002fe200078608ff */
[----:B---3--:R1:W-:Y:S04]  /*aef0*/  STL [R1+0x8a0], R25 ;  /* 0x0008a01901007387 */ /* 0x0083e80000100800 */
[----:B------:R0:W-:Y:S01]  /*af00*/  STL [R1+0x140], R48 ;  /* 0x0001403001007387 */ /* 0x0001e20000100800 */
[----:B-1----:R-:W-:-:S03]  /*af10*/  IMAD.MOV.U32 R25, RZ, RZ, R21 ;  /* 0x000000ffff197224 */ /* 0x002fc600078e0015 */
[----:B------:R-:W-:Y:S01]  /*af20*/  STL [R1+0x160], R86 ;  /* 0x0001605601007387 */ /* 0x000fe20000100800 */
[----:B------:R-:W-:-:S03]  /*af30*/  @!P4 IMAD.MOV R25, RZ, RZ, -R25 ;  /* 0x000000ffff19c224 */ /* 0x000fc600078e0a19 */
[----:B------:R-:W-:Y:S01]  /*af40*/  STL [R1+0x13c], R49 ;  /* 0x00013c3101007387 */ /* 0x000fe20000100800 */
[----:B------:R-:W-:-:S03]  /*af50*/  LEA R44, P4, R60, R4, 0x1 ;  /* 0x000000043c2c7211 */ /* 0x000fc600078808ff */
[----:B------:R1:W-:Y:S01]  /*af60*/  STL [R1+0x8a4], R93 ;  /* 0x0008a45d01007387 */ /* 0x0003e20000100800 */
[----:B0-----:R-:W-:-:S03]  /*af70*/  @P0 IMAD.MOV.U32 R48, RZ, RZ, R86 ;  /* 0x000000ffff300224 */ /* 0x001fc600078e0056 */
[----:B------:R-:W-:Y:S01]  /*af80*/  STL [R1+0x180], R44 ;  /* 0x0001802c01007387 */ /* 0x000fe20000100800 */
[----:B-1----:R-:W-:-:S05]  /*af90*/  LEA.HI.X.SX32 R93, R63, R3, 0x1, P3 ;  /* 0x000000033f5d7211 */ /* 0x002fca00018f0eff */
[----:B------:R-:W-:Y:S01]  /*afa0*/  STL [R1+0x15c], R93 ;  /* 0x00015c5d01007387 */ /* 0x000fe20000100800 */
[----:B------:R-:W-:-:S03]  /*afb0*/  @P0 IMAD.MOV.U32 R49, RZ, RZ, R93 ;  /* 0x000000ffff310224 */ /* 0x000fc600078e005d */
[----:B------:R0:W-:Y:S04]  /*afc0*/  STL [R1+0x88c], R78 ;  /* 0x00088c4e01007387 */ /* 0x0001e80000100800 */
[----:B------:R1:W2:Y:S01]  /*afd0*/  @P0 LDG.E.U16 R84, desc[UR24][R48.64] ;  /* 0x0000001830540981 */ /* 0x0002a2000c1e1500 */
[----:B0-----:R-:W-:Y:S01]  /*afe0*/  LEA.HI.X.SX32 R78, R60, R3, 0x1, P4 ;  /* 0x000000033c4e7211 */ /* 0x001fe200020f0eff */
[----:B-1----:R-:W-:-:S04]  /*aff0*/  @P0 IMAD.MOV.U32 R48, RZ, RZ, R44 ;  /* 0x000000ffff300224 */ /* 0x002fc800078e002c */
[----:B------:R-:W-:-:S05]  /*b000*/  @P0 IMAD.MOV.U32 R49, RZ, RZ, R78 ;  /* 0x000000ffff310224 */ /* 0x000fca00078e004e */
[----:B------:R-:W3:Y:S01]  /*b010*/  @P0 LDG.E.U16 R23, desc[UR24][R48.64] ;  /* 0x0000001830170981 */ /* 0x000ee2000c1e1500 */
[C---:B------:R-:W-:Y:S02]  /*b020*/  ISETP.GT.U32.AND P1, PT, R5.reuse, R2, PT ;  /* 0x000000020500720c */ /* 0x040fe40003f24070 */
[----:B------:R-:W-:Y:S02]  /*b030*/  ISETP.GT.U32.AND P3, PT, R5, R92, PT ;  /* 0x0000005c0500720c */ /* 0x000fe40003f64070 */
[C---:B------:R-:W-:Y:S02]  /*b040*/  SEL R53, R38.reuse, R53, !P6 ;  /* 0x0000003526357207 */ /* 0x040fe40007000000 */
[----:B------:R-:W-:-:S03]  /*b050*/  SEL R57, R38, R57, !P6 ;  /* 0x0000003926397207 */ /* 0x000fc60007000000 */
[----:B------:R-:W-:-:S04]  /*b060*/  IMAD R53, R53, UR13, RZ ;  /* 0x0000000d35357c24 */ /* 0x000fc8000f8e02ff */
[--C-:B------:R-:W-:Y:S01]  /*b070*/  @!P1 IMAD.IADD R2, R2, 0x1, -R5.reuse ;  /* 0x0000000102029824 */ /* 0x100fe200078e0a05 */
[----:B------:R-:W-:Y:S01]  /*b080*/  SEL R54, R38, R54, !P6 ;  /* 0x0000003626367207 */ /* 0x000fe20007000000 */
[----:B------:R0:W-:Y:S01]  /*b090*/  STL [R1+0x17c], R78 ;  /* 0x00017c4e01007387 */ /* 0x0001e20000100800 */
[----:B------:R-:W-:-:S03]  /*b0a0*/  @!P3 IMAD.IADD R92, R92, 0x1, -R5 ;  /* 0x000000015c5cb824 */ /* 0x000fc600078e0a05 */
[----:B------:R-:W2:Y:S01]  /*b0b0*/  LDL R44, [R1+0xcf0] ;  /* 0x000cf000012c7983 */ /* 0x000ea20000100800 */
[----:B------:R-:W-:-:S03]  /*b0c0*/  IMAD R57, R57, UR13, RZ ;  /* 0x0000000d39397c24 */ /* 0x000fc6000f8e02ff */
[----:B------:R-:W2:Y:S01]  /*b0d0*/  LDL R86, [R1+0x8] ;  /* 0x0000080001567983 */ /* 0x000ea20000100800 */
[----:B0-----:R-:W-:Y:S01]  /*b0e0*/  LEA R78, P3, R53, R4, 0x1 ;  /* 0x00000004354e7211 */ /* 0x001fe200078608ff */
[----:B------:R-:W-:Y:S01]  /*b0f0*/  IMAD R54, R54, UR13, RZ ;  /* 0x0000000d36367c24 */ /* 0x000fe2000f8e02ff */
[----:B------:R-:W-:Y:S02]  /*b100*/  ISETP.GE.AND P4, PT, R79, RZ, PT ;  /* 0x000000ff4f00720c */ /* 0x000fe40003f86270 */
[----:B------:R-:W-:Y:S02]  /*b110*/  LEA.HI.X.SX32 R79, R53, R3, 0x1, P3 ;  /* 0x00000003354f7211 */ /* 0x000fe400018f0eff */
[----:B------:R-:W-:Y:S02]  /*b120*/  PRMT R83, RZ, 0x7610, R83 ;  /* 0x00007610ff537816 */ /* 0x000fe40000000053 */
[----:B------:R-:W-:Y:S02]  /*b130*/  PRMT R81, RZ, 0x7610, R81 ;  /* 0x00007610ff517816 */ /* 0x000fe40000000051 */
[----:B------:R-:W-:-:S02]  /*b140*/  PRMT R33, RZ, 0x7610, R33 ;  /* 0x00007610ff217816 */ /* 0x000fc40000000021 */
[----:B----4-:R-:W-:Y:S02]  /*b150*/  ISETP.GE.AND P1, PT, R40, RZ, PT ;  /* 0x000000ff2800720c */ /* 0x010fe40003f26270 */
[----:B------:R-:W4:Y:S04]  /*b160*/  LDL R40, [R1+0xc94] ;  /* 0x000c940001287983 */ /* 0x000f280000100800 */
[----:B---3--:R0:W-:Y:S04]  /*b170*/  STL [R1+0x874], R23 ;  /* 0x0008741701007387 */ /* 0x0081e80000100800 */
[----:B------:R-:W-:Y:S01]  /*b180*/  STL [R1+0x1d0], R78 ;  /* 0x0001d04e01007387 */ /* 0x000fe20000100800 */
[----:B0-----:R-:W-:-:S03]  /*b190*/  IMAD.MOV.U32 R23, RZ, RZ, R19 ;  /* 0x000000ffff177224 */ /* 0x001fc600078e0013 */
[----:B--2---:R0:W-:Y:S01]  /*b1a0*/  STL [R1+0x888], R84 ;  /* 0x0008885401007387 */ /* 0x0041e20000100800 */
[----:B------:R-:W-:Y:S01]  /*b1b0*/  @!P1 IMAD.MOV R23, RZ, RZ, -R23 ;  /* 0x000000ffff179224 */ /* 0x000fe200078e0a17 */
[CC--:B------:R-:W-:Y:S02]  /*b1c0*/  LEA R48, P1, R57.reuse, R4.reuse, 0x1 ;  /* 0x0000000439307211 */ /* 0x0c0fe400078208ff */
[C---:B0-----:R-:W-:Y:S02]  /*b1d0*/  LEA R84, P3, R54.reuse, R4, 0x1 ;  /* 0x0000000436547211 */ /* 0x041fe400078608ff */
[-C--:B------:R-:W-:Y:S01]  /*b1e0*/  LEA.HI.X.SX32 R49, R57, R3.reuse, 0x1, P1 ;  /* 0x0000000339317211 */ /* 0x080fe200008f0eff */
[----:B------:R0:W-:Y:S01]  /*b1f0*/  STL [R1+0x1a0], R48 ;  /* 0x0001a03001007387 */ /* 0x0001e20000100800 */
[----:B------:R-:W-:-:S03]  /*b200*/  LEA.HI.X.SX32 R93, R54, R3, 0x1, P3 ;  /* 0x00000003365d7211 */ /* 0x000fc600018f0eff */
[----:B------:R-:W-:Y:S04]  /*b210*/  STL [R1+0x1cc], R79 ;  /* 0x0001cc4f01007387 */ /* 0x000fe80000100800 */
[----:B------:R-:W-:Y:S04]  /*b220*/  STL [R1+0x1c0], R84 ;  /* 0x0001c05401007387 */ /* 0x000fe80000100800 */
[----:B------:R1:W-:Y:S04]  /*b230*/  STL [R1+0x19c], R49 ;  /* 0x00019c3101007387 */ /* 0x0003e80000100800 */
[----:B------:R0:W2:Y:S02]  /*b240*/  @P0 LDG.E.U16 R83, desc[UR24][R48.64] ;  /* 0x0000001830530981 */ /* 0x0000a4000c1e1500 */
[----:B0-----:R-:W-:-:S02]  /*b250*/  @P0 IMAD.MOV.U32 R48, RZ, RZ, R84 ;  /* 0x000000ffff300224 */ /* 0x001fc400078e0054 */
[----:B-1----:R-:W-:-:S05]  /*b260*/  @P0 IMAD.MOV.U32 R49, RZ, RZ, R93 ;  /* 0x000000ffff310224 */ /* 0x002fca00078e005d */
[----:B------:R0:W3:Y:S02]  /*b270*/  @P0 LDG.E.U16 R81, desc[UR24][R48.64] ;  /* 0x0000001830510981 */ /* 0x0000e4000c1e1500 */
[----:B0-----:R-:W-:Y:S02]  /*b280*/  @P0 IMAD.MOV.U32 R48, RZ, RZ, R78 ;  /* 0x000000ffff300224 */ /* 0x001fe400078e004e */
[----:B------:R-:W-:-:S05]  /*b290*/  @P0 IMAD.MOV.U32 R49, RZ, RZ, R79 ;  /* 0x000000ffff310224 */ /* 0x000fca00078e004f */
[----:B------:R-:W3:Y:S01]  /*b2a0*/  @P0 LDG.E.U16 R33, desc[UR24][R48.64] ;  /* 0x0000001830210981 */ /* 0x000ee2000c1e1500 */
[C---:B------:R-:W-:Y:S01]  /*b2b0*/  ISETP.GT.U32.AND P1, PT, R5.reuse, R2, PT ;  /* 0x000000020500720c */ /* 0x040fe20003f24070 */
[----:B------:R-:W-:Y:S01]  /*b2c0*/  @!P4 IMAD.MOV R18, RZ, RZ, -R18 ;  /* 0x000000ffff12c224 */ /* 0x000fe200078e0a12 */
[C---:B------:R-:W-:Y:S02]  /*b2d0*/  ISETP.GT.U32.AND P4, PT, R5.reuse, R7, PT ;  /* 0x000000070500720c */ /* 0x040fe40003f84070 */
[----:B------:R-:W-:Y:S02]  /*b2e0*/  ISETP.GT.U32.AND P3, PT, R5, R92, PT ;  /* 0x0000005c0500720c */ /* 0x000fe40003f64070 */
[C---:B------:R-:W-:Y:S02]  /*b2f0*/  SEL R50, R38.reuse, R50, !P6 ;  /* 0x0000003226327207 */ /* 0x040fe40007000000 */
[----:B------:R-:W-:-:S03]  /*b300*/  SEL R45, R38, R45, !P6 ;  /* 0x0000002d262d7207 */ /* 0x000fc60007000000 */
[----:B------:R-:W-:Y:S02]  /*b310*/  IMAD R50, R50, UR13, RZ ;  /* 0x0000000d32327c24 */ /* 0x000fe4000f8e02ff */
[--C-:B------:R-:W-:Y:S01]  /*b320*/  @!P1 IMAD.IADD R2, R2, 0x1, -R5.reuse ;  /* 0x0000000102029824 */ /* 0x100fe200078e0a05 */
[----:B------:R-:W-:Y:S01]  /*b330*/  SEL R47, R38, R47, !P6 ;  /* 0x0000002f262f7207 */ /* 0x000fe20007000000 */
[--C-:B------:R-:W-:Y:S01]  /*b340*/  @!P4 IMAD.IADD R7, R7, 0x1, -R5.reuse ;  /* 0x000000010707c824 */ /* 0x100fe200078e0a05 */
[----:B------:R-:W-:Y:S01]  /*b350*/  ISETP.GE.AND P4, PT, R44, RZ, PT ;  /* 0x000000ff2c00720c */ /* 0x000fe20003f86270 */
[----:B------:R-:W-:Y:S01]  /*b360*/  @!P3 IMAD.IADD R92, R92, 0x1, -R5 ;  /* 0x000000015c5cb824 */ /* 0x000fe200078e0a05 */
[----:B------:R-:W-:Y:S01]  /*b370*/  LEA R44, P3, R50, R4, 0x1 ;  /* 0x00000004322c7211 */ /* 0x000fe200078608ff */
[----:B------:R0:W-:Y:S01]  /*b380*/  STL [R1+0x1bc], R93 ;  /* 0x0001bc5d01007387 */ /* 0x0001e20000100800 */
[----:B------:R-:W-:Y:S02]  /*b390*/  IMAD R45, R45, UR13, RZ ;  /* 0x0000000d2d2d7c24 */ /* 0x000fe4000f8e02ff */
[----:B------:R-:W-:Y:S01]  /*b3a0*/  IMAD R47, R47, UR13, RZ ;  /* 0x0000000d2f2f7c24 */ /* 0x000fe2000f8e02ff */
[----:B----4-:R-:W-:-:S02]  /*b3b0*/  ISETP.GE.AND P1, PT, R40, RZ, PT ;  /* 0x000000ff2800720c */ /* 0x010fc40003f26270 */
[----:B0-----:R-:W-:Y:S02]  /*b3c0*/  LEA.HI.X.SX32 R93, R50, R3, 0x1, P3 ;  /* 0x00000003325d7211 */ /* 0x001fe400018f0eff */
[----:B------:R-:W-:-:S09]  /*b3d0*/  PRMT R85, RZ, 0x7610, R85 ;  /* 0x00007610ff557816 */ /* 0x000fd20000000055 */
[----:B------:R-:W-:Y:S01]  /*b3e0*/  @!P1 IMAD.MOV R17, RZ, RZ, -R17 ;  /* 0x000000ffff119224 */ /* 0x000fe200078e0a11 */
[----:B------:R-:W-:Y:S02]  /*b3f0*/  PRMT R80, RZ, 0x7610, R80 ;  /* 0x00007610ff507816 */ /* 0x000fe40000000050 */
[----:B------:R-:W-:Y:S01]  /*b400*/  PRMT R27, RZ, 0x7610, R27 ;  /* 0x00007610ff1b7816 */ /* 0x000fe2000000001b */
[----:B--2---:R0:W-:Y:S04]  /*b410*/  STL [R1+0x85c], R83 ;  /* 0x00085c5301007387 */ /* 0x0041e80000100800 */
[----:B------:R-:W2:Y:S04]  /*b420*/  LDL R78, [R1+0xd4c] ;  /* 0x000d4c00014e7983 */ /* 0x000ea80000100800 */
[----:B------:R-:W4:Y:S04]  /*b430*/  LDL R40, [R1+0xcfc] ;  /* 0x000cfc0001287983 */ /* 0x000f280000100800 */
[----:B0-----:R-:W2:Y:S04]  /*b440*/  LDL R83, [R1+0x4] ;  /* 0x0000040001537983 */ /* 0x001ea80000100800 */
[----:B---3--:R0:W-:Y:S04]  /*b450*/  STL [R1+0x858], R81 ;  /* 0x0008585101007387 */ /* 0x0081e80000100800 */
[----:B------:R-:W-:Y:S01]  /*b460*/  STL [R1+0x210], R44 ;  /* 0x0002102c01007387 */ /* 0x000fe20000100800 */
[----:B0-----:R-:W-:-:S03]  /*b470*/  LEA R81, P1, R47, R4, 0x1 ;  /* 0x000000042f517211 */ /* 0x001fc600078208ff */
[----:B------:R0:W-:Y:S01]  /*b480*/  STL [R1+0x870], R33 ;  /* 0x0008702101007387 */ /* 0x0001e20000100800 */
[----:B------:R-:W-:Y:S02]  /*b490*/  LEA.HI.X.SX32 R84, R47, R3, 0x1, P1 ;  /* 0x000000032f547211 */ /* 0x000fe400008f0eff */
[----:B0-----:R-:W-:-:S04]  /*b4a0*/  LEA R33, P3, R45, R4, 0x1 ;  /* 0x000000042d217211 */ /* 0x001fc800078608ff */
[----:B------:R-:W-:Y:S01]  /*b4b0*/  LEA.HI.X.SX32 R79, R45, R3, 0x1, P3 ;  /* 0x000000032d4f7211 */ /* 0x000fe200018f0eff */
[----:B------:R-:W-:-:S05]  /*b4c0*/  @P0 IMAD.MOV.U32 R45, RZ, RZ, R93 ;  /* 0x000000ffff2d0224 */ /* 0x000fca00078e005d */
[----:B------:R0:W3:Y:S02]  /*b4d0*/  @P0 LDG.E.U16 R85, desc[UR24][R44.64] ;  /* 0x000000182c550981 */ /* 0x0000e4000c1e1500 */
[----:B0-----:R-:W-:Y:S02]  /*b4e0*/  @P0 IMAD.MOV.U32 R44, RZ, RZ, R81 ;  /* 0x000000ffff2c0224 */ /* 0x001fe400078e0051 */
[----:B------:R-:W-:-:S05]  /*b4f0*/  @P0 IMAD.MOV.U32 R45, RZ, RZ, R84 ;  /* 0x000000ffff2d0224 */ /* 0x000fca00078e0054 */
[----:B------:R0:W3:Y:S02]  /*b500*/  @P0 LDG.E.U16 R80, desc[UR24][R44.64] ;  /* 0x000000182c500981 */ /* 0x0000e4000c1e1500 */
[----:B0-----:R-:W-:Y:S02]  /*b510*/  @P0 IMAD.MOV.U32 R44, RZ, RZ, R33 ;  /* 0x000000ffff2c0224 */ /* 0x001fe400078e0021 */
[----:B------:R-:W-:-:S05]  /*b520*/  @P0 IMAD.MOV.U32 R45, RZ, RZ, R79 ;  /* 0x000000ffff2d0224 */ /* 0x000fca00078e004f */
[----:B------:R-:W3:Y:S01]  /*b530*/  @P0 LDG.E.U16 R27, desc[UR24][R44.64] ;  /* 0x000000182c1b0981 */ /* 0x000ee2000c1e1500 */
[C---:B------:R-:W-:Y:S01]  /*b540*/  ISETP.GT.U32.AND P1, PT, R5.reuse, R86, PT ;  /* 0x000000560500720c */ /* 0x040fe20003f24070 */
[----:B------:R-:W-:Y:S01]  /*b550*/  @!P4 IMAD.MOV R16, RZ, RZ, -R16 ;  /* 0x000000ffff10c224 */ /* 0x000fe200078e0a10 */
[----:B------:R-:W-:Y:S02]  /*b560*/  ISETP.GT.U32.AND P4, PT, R5, R91, PT ;  /* 0x0000005b0500720c */ /* 0x000fe40003f84070 */
[C---:B------:R-:W-:Y:S01]  /*b570*/  SEL R43, R38.reuse, R43, !P6 ;  /* 0x0000002b262b7207 */ /* 0x040fe20007000000 */
[----:B------:R-:W-:Y:S01]  /*b580*/  STL [R1+0x230], R81 ;  /* 0x0002305101007387 */ /* 0x000fe20000100800 */
[----:B------:R-:W-:-:S07]  /*b590*/  SEL R41, R38, R41, !P6 ;  /* 0x0000002926297207 */ /* 0x000fce0007000000 */
[--C-:B------:R-:W-:Y:S01]  /*b5a0*/  @!P1 IMAD.IADD R86, R86, 0x1, -R5.reuse ;  /* 0x0000000156569824 */ /* 0x100fe200078e0a05 */
[----:B------:R-:W-:Y:S01]  /*b5b0*/  STL [R1+0x20c], R93 ;  /* 0x00020c5d01007387 */ /* 0x000fe20000100800 */
[----:B------:R-:W-:Y:S02]  /*b5c0*/  IMAD R43, R43, UR13, RZ ;  /* 0x0000000d2b2b7c24 */ /* 0x000fe4000f8e02ff */
[----:B------:R-:W-:Y:S01]  /*b5d0*/  @!P4 IMAD.IADD R91, R91, 0x1, -R5 ;  /* 0x000000015b5bc824 */ /* 0x000fe200078e0a05 */
[----:B------:R-:W-:Y:S01]  /*b5e0*/  STL [R1+0x250], R33 ;  /* 0x0002502101007387 */ /* 0x000fe20000100800 */
[----:B------:R-:W-:-:S03]  /*b5f0*/  IMAD R41, R41, UR13, RZ ;  /* 0x0000000d29297c24 */ /* 0x000fc6000f8e02ff */
[----:B------:R-:W-:Y:S04]  /*b600*/  STL [R1+0x22c], R84 ;  /* 0x00022c5401007387 */ /* 0x000fe80000100800 */
[----:B------:R0:W-:Y:S01]  /*b610*/  STL [R1+0x24c], R79 ;  /* 0x00024c4f01007387 */ /* 0x0001e20000100800 */
[----:B------:R-:W-:-:S03]  /*b620*/  SEL R39, R38, R39, !P6 ;  /* 0x0000002726277207 */ /* 0x000fc60007000000 */
[----:B0-----:R-:W3:Y:S02]  /*b630*/  LDL R79, [R1+0xcb0] ;  /* 0x000cb000014f7983 */ /* 0x001ee40000100800 */
[----:B------:R-:W-:Y:S01]  /*b640*/  IMAD R39, R39, UR13, RZ ;  /* 0x0000000d27277c24 */ /* 0x000fe2000f8e02ff */
[----:B------:R-:W-:Y:S02]  /*b650*/  PRMT R82, RZ, 0x7610, R82 ;  /* 0x00007610ff527816 */ /* 0x000fe40000000052 */
[----:B------:R-:W-:Y:S02]  /*b660*/  PRMT R77, RZ, 0x7610, R77 ;  /* 0x00007610ff4d7816 */ /* 0x000fe4000000004d */
[----:B------:R-:W-:Y:S02]  /*b670*/  PRMT R21, RZ, 0x7610, R21 ;  /* 0x00007610ff157816 */ /* 0x000fe40000000015 */
[----:B----4-:R-:W-:Y:S02]  /*b680*/  ISETP.GE.AND P1, PT, R40, RZ, PT ;  /* 0x000000ff2800720c */ /* 0x010fe40003f26270 */
[----:B--2---:R-:W-:-:S02]  /*b690*/  ISETP.GT.U32.AND P3, PT, R5, R83, PT ;  /* 0x000000530500720c */ /* 0x004fc40003f64070 */
[----:B------:R-:W-:Y:S02]  /*b6a0*/  ISETP.GE.AND P4, PT, R78, RZ, PT ;  /* 0x000000ff4e00720c */ /* 0x000fe40003f86270 */
[----:B------:R-:W2:Y:S04]  /*b6b0*/  LDL R78, [R1+0xcb4] ;  /* 0x000cb400014e7983 */ /* 0x000ea80000100800 */
[----:B------:R-:W4:Y:S03]  /*b6c0*/  LDL.LU R81, [R1+0x14] ;  /* 0x0000140001517983 */ /* 0x000f260000300800 */
[----:B------:R-:W-:Y:S02]  /*b6d0*/  @!P1 IMAD.MOV R15, RZ, RZ, -R15 ;  /* 0x000000ffff0f9224 */ /* 0x000fe400078e0a0f */
[----:B------:R-:W-:Y:S01]  /*b6e0*/  @!P3 IMAD.IADD R83, R83, 0x1, -R5 ;  /* 0x000000015353b824 */ /* 0x000fe200078e0a05 */
[----:B------:R-:W-:-:S04]  /*b6f0*/  LEA R40, P3, R43, R4, 0x1 ;  /* 0x000000042b287211 */ /* 0x000fc800078608ff */
[----:B------:R-:W-:Y:S01]  /*b700*/  LEA.HI.X.SX32 R84, R43, R3, 0x1, P3 ;  /* 0x000000032b547211 */ /* 0x000fe200018f0eff */
[----:B---3--:R0:W-:Y:S04]  /*b710*/  STL [R1+0x840], R80 ;  /* 0x0008405001007387 */ /* 0x0081e80000100800 */
[----:B0-----:R-:W3:Y:S04]  /*b720*/  LDL.LU R80, [R1+0x10] ;  /* 0x0000100001507983 */ /* 0x001ee80000300800 */
[----:B------:R0:W-:Y:S04]  /*b730*/  STL [R1+0x844], R85 ;  /* 0x0008445501007387 */ /* 0x0001e80000100800 */
[----:B------:R-:W-:Y:S01]  /*b740*/  STL [R1+0x270], R40 ;  /* 0x0002702801007387 */ /* 0x000fe20000100800 */
[----:B0-----:R-:W-:-:S03]  /*b750*/  LEA R85, P1, R41, R4, 0x1 ;  /* 0x0000000429557211 */ /* 0x001fc600078208ff */
[----:B------:R0:W-:Y:S01]  /*b760*/  STL [R1+0x83c], R27 ;  /* 0x00083c1b01007387 */ /* 0x0001e20000100800 */
[----:B------:R-:W-:Y:S01]  /*b770*/  LEA.HI.X.SX32 R93, R41, R3, 0x1, P1 ;  /* 0x00000003295d7211 */ /* 0x000fe200008f0eff */
[----:B------:R-:W-:-:S05]  /*b780*/  @P0 IMAD.MOV.U32 R41, RZ, RZ, R84 ;  /* 0x000000ffff290224 */ /* 0x000fca00078e0054 */
[----:B------:R1:W3:Y:S01]  /*b790*/  @P0 LDG.E.U16 R82, desc[UR24][R40.64] ;  /* 0x0000001828520981 */ /* 0x0002e2000c1e1500 */
[----:B0-----:R-:W-:-:S04]  /*b7a0*/  LEA R27, P3, R39, R4, 0x1 ;  /* 0x00000004271b7211 */ /* 0x001fc800078608ff */
[----:B------:R-:W-:Y:S01]  /*b7b0*/  LEA.HI.X.SX32 R33, R39, R3, 0x1, P3 ;  /* 0x0000000327217211 */ /* 0x000fe200018f0eff */
[----:B-1----:R-:W-:Y:S02]  /*b7c0*/  @P0 IMAD.MOV.U32 R40, RZ, RZ, R85 ;  /* 0x000000ffff280224 */ /* 0x002fe400078e0055 */
[----:B------:R-:W-:-:S05]  /*b7d0*/  @P0 IMAD.MOV.U32 R41, RZ, RZ, R93 ;  /* 0x000000ffff290224 */ /* 0x000fca00078e005d */
[----:B------:R0:W4:Y:S02]  /*b7e0*/  @P0 LDG.E.U16 R77, desc[UR24][R40.64] ;  /* 0x00000018284d0981 */ /* 0x000124000c1e1500 */
[----:B0-----:R-:W-:Y:S02]  /*b7f0*/  @P0 IMAD.MOV.U32 R40, RZ, RZ, R27 ;  /* 0x000000ffff280224 */ /* 0x001fe400078e001b */
[----:B------:R-:W-:-:S05]  /*b800*/  @P0 IMAD.MOV.U32 R41, RZ, RZ, R33 ;  /* 0x000000ffff290224 */ /* 0x000fca00078e0021 */
[----:B------:R-:W4:Y:S01]  /*b810*/  @P0 LDG.E.U16 R21, desc[UR24][R40.64] ;  /* 0x0000001828150981 */ /* 0x000f22000c1e1500 */
[C---:B------:R-:W-:Y:S01]  /*b820*/  ISETP.GT.U32.AND P1, PT, R5.reuse, R86, PT ;  /* 0x000000560500720c */ /* 0x040fe20003f24070 */
[----:B------:R-:W-:Y:S01]  /*b830*/  @!P4 IMAD.MOV R14, RZ, RZ, -R14 ;  /* 0x000000ffff0ec224 */ /* 0x000fe200078e0a0e */
[C---:B------:R-:W-:Y:S02]  /*b840*/  ISETP.GT.U32.AND P3, PT, R5.reuse, R83, PT ;  /* 0x000000530500720c */ /* 0x040fe40003f64070 */
[----:B------:R-:W-:Y:S02]  /*b850*/  ISETP.GT.U32.AND P4, PT, R5, R91, PT ;  /* 0x0000005b0500720c */ /* 0x000fe40003f84070 */
[C---:B------:R-:W-:Y:S01]  /*b860*/  SEL R37, R38.reuse, R37, !P6 ;  /* 0x0000002526257207 */ /* 0x040fe20007000000 */
[----:B------:R-:W-:Y:S01]  /*b870*/  STL [R1+0x290], R85 ;  /* 0x0002905501007387 */ /* 0x000fe20000100800 */
[----:B------:R-:W-:-:S03]  /*b880*/  SEL R32, R38, R32, !P6 ;  /* 0x0000002026207207 */ /* 0x000fc60007000000 */
[----:B------:R0:W-:Y:S01]  /*b890*/  STL [R1+0x26c], R84 ;  /* 0x00026c5401007387 */ /* 0x0001e20000100800 */
[----:B------:R-:W-:Y:S02]  /*b8a0*/  IMAD R37, R37, UR13, RZ ;  /* 0x0000000d25257c24 */ /* 0x000fe4000f8e02ff */
[--C-:B------:R-:W-:Y:S01]  /*b8b0*/  @!P1 IMAD.IADD R86, R86, 0x1, -R5.reuse ;  /* 0x0000000156569824 */ /* 0x100fe200078e0a05 */
[----:B------:R-:W-:Y:S01]  /*b8c0*/  STL [R1+0x2b0], R27 ;  /* 0x0002b01b01007387 */ /* 0x000fe20000100800 */
[----:B------:R-:W-:-:S03]  /*b8d0*/  @!P3 IMAD.IADD R83, R83, 0x1, -R5 ;  /* 0x000000015353b824 */ /* 0x000fc600078e0a05 */
[----:B------:R-:W-:Y:S01]  /*b8e0*/  STL [R1+0x28c], R93 ;  /* 0x00028c5d01007387 */ /* 0x000fe20000100800 */
[----:B------:R-:W-:-:S03]  /*b8f0*/  SEL R35, R38, R35, !P6 ;  /* 0x0000002326237207 */ /* 0x000fc60007000000 */
[----:B0-----:R-:W4:Y:S01]  /*b900*/  LDL.LU R84, [R1+0xfd0] ;  /* 0x000fd00001547983 */ /* 0x001f220000300800 */
[----:B------:R-:W-:-:S03]  /*b910*/  @!P4 IMAD.IADD R91, R91, 0x1, -R5 ;  /* 0x000000015b5bc824 */ /* 0x000fc600078e0a05 */
[----:B------:R0:W-:Y:S01]  /*b920*/  STL [R1+0x2ac], R33 ;  /* 0x0002ac2101007387 */ /* 0x0001e20000100800 */
[----:B------:R-:W-:Y:S01]  /*b930*/  ISETP.GE.AND P4, PT, R79, RZ, PT ;  /* 0x000000ff4f00720c */ /* 0x000fe20003f86270 */
[----:B------:R-:W-:Y:S02]  /*b940*/  IMAD R32, R32, UR13, RZ ;  /* 0x0000000d20207c24 */ /* 0x000fe4000f8e02ff */
[----:B------:R-:W-:Y:S01]  /*b950*/  IMAD R35, R35, UR13, RZ ;  /* 0x0000000d23237c24 */ /* 0x000fe2000f8e02ff */
[----:B0-----:R-:W-:-:S04]  /*b960*/  LEA R33, P3, R37, R4, 0x1 ;  /* 0x0000000425217211 */ /* 0x001fc800078608ff */
[----:B------:R-:W-:Y:S02]  /*b970*/  LEA.HI.X.SX32 R93, R37, R3, 0x1, P3 ;  /* 0x00000003255d7211 */ /* 0x000fe400018f0eff */
[----:B------:R-:W-:Y:S02]  /*b980*/  PRMT R87, RZ, 0x7610, R87 ;  /* 0x00007610ff577816 */ /* 0x000fe40000000057 */
[----:B------:R-:W-:Y:S02]  /*b990*/  PRMT R51, RZ, 0x7610, R51 ;  /* 0x00007610ff337816 */ /* 0x000fe40000000033 */
[----:B------:R-:W-:Y:S02]  /*b9a0*/  PRMT R19, RZ, 0x7610, R19 ;  /* 0x00007610ff137816 */ /* 0x000fe40000000013 */
[----:B--2---:R-:W-:-:S13]  /*b9b0*/  ISETP.GE.AND P1, PT, R78, RZ, PT ;  /* 0x000000ff4e00720c */ /* 0x004fda0003f26270 */
[----:B------:R-:W-:Y:S01]  /*b9c0*/  @!P1 IMAD.MOV R13, RZ, RZ, -R13 ;  /* 0x000000ffff0d9224 */ /* 0x000fe200078e0a0d */
[----:B---3--:R0:W-:Y:S04]  /*b9d0*/  STL [R1+0x838], R82 ;  /* 0x0008385201007387 */ /* 0x0081e80000100800 */
[----:B0-----:R-:W2:Y:S04]  /*b9e0*/  LDL.LU R82, [R1+0x24] ;  /* 0x0000240001527983 */ /* 0x001ea80000300800 */
[----:B------:R-:W3:Y:S04]  /*b9f0*/  LDL R79, [R1+0xc58] ;  /* 0x000c5800014f7983 */ /* 0x000ee80000100800 */
[----:B------:R-:W3:Y:S04]  /*ba00*/  LDL R78, [R1+0xcec] ;  /* 0x000cec00014e7983 */ /* 0x000ee80000100800 */
[----:B----4-:R0:W-:Y:S04]  /*ba10*/  STL [R1+0x824], R77 ;  /* 0x0008244d01007387 */ /* 0x0101e80000100800 */
[----:B------:R-:W-:Y:S04]  /*ba20*/  STL [R1+0x2d0], R33 ;  /* 0x0002d02101007387 */ /* 0x000fe80000100800 */
[----:B------:R1:W-:Y:S01]  /*ba30*/  STL [R1+0x820], R21 ;  /* 0x0008201501007387 */ /* 0x0003e20000100800 */
[----:B0-----:R-:W-:-:S02]  /*ba40*/  LEA R77, P1, R35, R4, 0x1 ;  /* 0x00000004234d7211 */ /* 0x001fc400078208ff */
[----:B-1----:R-:W-:-:S04]  /*ba50*/  LEA R21, P3, R32, R4, 0x1 ;  /* 0x0000000420157211 */ /* 0x002fc800078608ff */
[-C--:B------:R-:W-:Y:S01]  /*ba60*/  LEA.HI.X.SX32 R27, R32, R3.reuse, 0x1, P3 ;  /* 0x00000003201b7211 */ /* 0x080fe200018f0eff */
[----:B------:R-:W-:Y:S01]  /*ba70*/  @P0 IMAD.MOV.U32 R32, RZ, RZ, R33 ;  /* 0x000000ffff200224 */ /* 0x000fe200078e0021 */
[----:B------:R-:W-:Y:S01]  /*ba80*/  LEA.HI.X.SX32 R85, R35, R3, 0x1, P1 ;  /* 0x0000000323557211 */ /* 0x000fe200008f0eff */
[----:B------:R-:W-:-:S05]  /*ba90*/  @P0 IMAD.MOV.U32 R33, RZ, RZ, R93 ;  /* 0x000000ffff210224 */ /* 0x000fca00078e005d */
[----:B------:R0:W4:Y:S02]  /*baa0*/  @P0 LDG.E.U16 R87, desc[UR24][R32.64] ;  /* 0x0000001820570981 */ /* 0x000124000c1e1500 */
[----:B0-----:R-:W-:Y:S02]  /*bab0*/  @P0 IMAD.MOV.U32 R32, RZ, RZ, R77 ;  /* 0x000000ffff200224 */ /* 0x001fe400078e004d */
[----:B------:R-:W-:-:S05]  /*bac0*/  @P0 IMAD.MOV.U32 R33, RZ, RZ, R85 ;  /* 0x000000ffff210224 */ /* 0x000fca00078e0055 */
[----:B------:R0:W4:Y:S02]  /*bad0*/  @P0 LDG.E.U16 R51, desc[UR24][R32.64] ;  /* 0x0000001820330981 */ /* 0x000124000c1e1500 */
[----:B0-----:R-:W-:Y:S02]  /*bae0*/  @P0 IMAD.MOV.U32 R32, RZ, RZ, R21 ;  /* 0x000000ffff200224 */ /* 0x001fe400078e0015 */
[----:B------:R-:W-:-:S05]  /*baf0*/  @P0 IMAD.MOV.U32 R33, RZ, RZ, R27 ;  /* 0x000000ffff210224 */ /* 0x000fca00078e001b */
[----:B------:R-:W4:Y:S01]  /*bb00*/  @P0 LDG.E.U16 R19, desc[UR24][R32.64] ;  /* 0x0000001820130981 */ /* 0x000f22000c1e1500 */
[C---:B------:R-:W-:Y:S01]  /*bb10*/  ISETP.GT.U32.AND P1, PT, R5.reuse, R80, PT ;  /* 0x000000500500720c */ /* 0x040fe20003f24070 */
[----:B------:R-:W-:Y:S01]  /*bb20*/  @!P4 IMAD.MOV R12, RZ, RZ, -R12 ;  /* 0x000000ffff0cc224 */ /* 0x000fe200078e0a0c */
[----:B------:R-:W-:Y:S02]  /*bb30*/  ISETP.GT.U32.AND P4, PT, R5, R81, PT ;  /* 0x000000510500720c */ /* 0x000fe40003f84070 */
[C---:B------:R-:W-:Y:S01]  /*bb40*/  SEL R30, R38.reuse, R30, !P6 ;  /* 0x0000001e261e7207 */ /* 0x040fe20007000000 */
[----:B------:R-:W-:Y:S01]  /*bb50*/  STL [R1+0x2f0], R77 ;  /* 0x0002f04d01007387 */ /* 0x000fe20000100800 */
[----:B------:R-:W-:-:S03]  /*bb60*/  SEL R26, R38, R26, !P6 ;  /* 0x0000001a261a7207 */ /* 0x000fc60007000000 */
[----:B------:R-:W-:Y:S01]  /*bb70*/  IMAD R30, R30, UR13, RZ ;  /* 0x0000000d1e1e7c24 */ /* 0x000fe2000f8e02ff */
[----:B------:R-:W-:Y:S03]  /*bb80*/  STL [R1+0x2cc], R93 ;  /* 0x0002cc5d01007387 */ /* 0x000fe60000100800 */
[----:B------:R-:W-:Y:S01]  /*bb90*/  @!P1 IMAD.IADD R80, R80, 0x1, -R5 ;  /* 0x0000000150509824 */ /* 0x000fe200078e0a05 */
[----:B------:R-:W-:Y:S01]  /*bba0*/  STL [R1+0x8c8], R21 ;  /* 0x0008c81501007387 */ /* 0x000fe20000100800 */
[----:B------:R-:W-:-:S03]  /*bbb0*/  SEL R28, R38, R28, !P6 ;  /* 0x0000001c261c7207 */ /* 0x000fc60007000000 */
[----:B------:R-:W-:Y:S01]  /*bbc0*/  STL [R1+0x2ec], R85 ;  /* 0x0002ec5501007387 */ /* 0x000fe20000100800 */
[----:B------:R-:W-:-:S03]  /*bbd0*/  @!P4 IMAD.IADD R81, R81, 0x1, -R5 ;  /* 0x000000015151c824 */ /* 0x000fc600078e0a05 */
[----:B------:R0:W-:Y:S01]  /*bbe0*/  STL [R1+0x30c], R27 ;  /* 0x00030c1b01007387 */ /* 0x0001e20000100800 */
[----:B------:R-:W-:Y:S02]  /*bbf0*/  IMAD R26, R26, UR13, RZ ;  /* 0x0000000d1a1a7c24 */ /* 0x000fe4000f8e02ff */
[----:B------:R-:W-:Y:S01]  /*bc00*/  IMAD R28, R28, UR13, RZ ;  /* 0x0000000d1c1c7c24 */ /* 0x000fe2000f8e02ff */
[----:B------:R-:W-:Y:S02]  /*bc10*/  PRMT R84, RZ, 0x7610, R84 ;  /* 0x00007610ff547816 */ /* 0x000fe40000000054 */
[----:B------:R-:W-:Y:S02]  /*bc20*/  PRMT R42, RZ, 0x7610, R42 ;  /* 0x00007610ff2a7816 */ /* 0x000fe4000000002a */
[----:B------:R-:W-:Y:S02]  /*bc30*/  PRMT R6, RZ, 0x7610, R6 ;  /* 0x00007610ff067816 */ /* 0x000fe40000000006 */
[----:B--2---:R-:W-:-:S02]  /*bc40*/  ISETP.GT.U32.AND P3, PT, R5, R82, PT ;  /* 0x000000520500720c */ /* 0x004fc40003f64070 */
[----:B---3--:R-:W-:Y:S02]  /*bc50*/  ISETP.GE.AND P1, PT, R78, RZ, PT ;  /* 0x000000ff4e00720c */ /* 0x008fe40003f26270 */
[----:B------:R-:W-:-:S09]  /*bc60*/  ISETP.GE.AND P4, PT, R79, RZ, PT ;  /* 0x000000ff4f00720c */ /* 0x000fd20003f86270 */
[----:B------:R-:W-:Y:S01]  /*bc70*/  @!P3 IMAD.IADD R82, R82, 0x1, -R5 ;  /* 0x000000015252b824 */ /* 0x000fe200078e0a05 */
[----:B0-----:R-:W-:-:S04]  /*bc80*/  LEA R27, P3, R30, R4, 0x1 ;  /* 0x000000041e1b7211 */ /* 0x001fc800078608ff */
[----:B------:R-:W-:Y:S01]  /*bc90*/  LEA.HI.X.SX32 R93, R30, R3, 0x1, P3 ;  /* 0x000000031e5d7211 */ /* 0x000fe200018f0eff */
[----:B------:R-:W-:Y:S01]  /*bca0*/  @!P1 IMAD.MOV R10, RZ, RZ, -R10 ;  /* 0x000000ffff0a9224 */ /* 0x000fe200078e0a0a */
[----:B----4-:R0:W-:Y:S04]  /*bcb0*/  STL [R1+0x81c], R87 ;  /* 0x00081c5701007387 */ /* 0x0101e80000100800 */
[----:B------:R-:W2:Y:S04]  /*bcc0*/  LDL R85, [R1+0xc6c] ;  /* 0x000c6c0001557983 */ /* 0x000ea80000100800 */
[----:B0-----:R-:W3:Y:S04]  /*bcd0*/  LDL R87, [R1+0xcc8] ;  /* 0x000cc80001577983 */ /* 0x001ee80000100800 */
[----:B------:R-:W4:Y:S04]  /*bce0*/  LDL.LU R78, [R1+0x20] ;  /* 0x00002000014e7983 */ /* 0x000f280000300800 */
[----:B------:R-:W4:Y:S04]  /*bcf0*/  LDL.LU R79, [R1+0x3c] ;  /* 0x00003c00014f7983 */ /* 0x000f280000300800 */
[----:B------:R0:W-:Y:S04]  /*bd00*/  STL [R1+0x818], R51 ;  /* 0x0008183301007387 */ /* 0x0001e80000100800 */
        /* <DEDUP_REMOVED lines=15> */
[C---:B------:R-:W-:Y:S02]  /*be00*/  ISETP.GT.U32.AND P1, PT, R5.reuse, R80, PT ;  /* 0x000000500500720c */ /* 0x040fe40003f24070 */
[C---:B------:R-:W-:Y:S01]  /*be10*/  ISETP.GT.U32.AND P3, PT, R5.reuse, R82, PT ;  /* 0x000000520500720c */ /* 0x040fe20003f64070 */
[----:B------:R-:W-:Y:S01]  /*be20*/  @!P4 IMAD.MOV R11, RZ, RZ, -R11 ;  /* 0x000000ffff0bc224 */ /* 0x000fe200078e0a0b */
[----:B------:R-:W-:Y:S02]  /*be30*/  ISETP.GT.U32.AND P4, PT, R5, R81, PT ;  /* 0x000000510500720c */ /* 0x000fe40003f84070 */
[C---:B------:R-:W-:Y:S02]  /*be40*/  SEL R24, R38.reuse, R24, !P6 ;  /* 0x0000001826187207 */ /* 0x040fe40007000000 */
[----:B------:R-:W-:-:S05]  /*be50*/  SEL R22, R38, R22, !P6 ;  /* 0x0000001626167207 */ /* 0x000fca0007000000 */
[----:B------:R-:W-:Y:S01]  /*be60*/  @!P1 IMAD.IADD R80, R80, 0x1, -R5 ;  /* 0x0000000150509824 */ /* 0x000fe200078e0a05 */
[----:B------:R-:W-:Y:S01]  /*be70*/  STL [R1+0x8bc], R51 ;  /* 0x0008bc3301007387 */ /* 0x000fe20000100800 */
[----:B------:R-:W-:Y:S01]  /*be80*/  IMAD R24, R24, UR13, RZ ;  /* 0x0000000d18187c24 */ /* 0x000fe2000f8e02ff */
[----:B------:R-:W-:Y:S02]  /*be90*/  SEL R20, R38, R20, !P6 ;  /* 0x0000001426147207 */ /* 0x000fe40007000000 */
[----:B------:R-:W-:Y:S01]  /*bea0*/  STL [R1+0x328], R93 ;  /* 0x0003285d01007387 */ /* 0x000fe20000100800 */
[----:B------:R-:W-:-:S03]  /*beb0*/  IMAD R22, R22, UR13, RZ ;  /* 0x0000000d16167c24 */ /* 0x000fc6000f8e02ff */
[----:B------:R-:W-:Y:S01]  /*bec0*/  STL [R1+0x8c4], R19 ;  /* 0x0008c41301007387 */ /* 0x000fe20000100800 */
[----:B------:R-:W-:-:S03]  /*bed0*/  @!P3 IMAD.IADD R82, R82, 0x1, -R5 ;  /* 0x000000015252b824 */ /* 0x000fc600078e0a05 */
[----:B------:R-:W-:Y:S01]  /*bee0*/  STL [R1+0x8b8], R77 ;  /* 0x0008b84d01007387 */ /* 0x000fe20000100800 */
[----:B------:R-:W-:-:S03]  /*bef0*/  @!P4 IMAD.IADD R81, R81, 0x1, -R5 ;  /* 0x000000015151c824 */ /* 0x000fc600078e0a05 */
[----:B------:R0:W-:Y:S01]  /*bf00*/  STL [R1+0x8c0], R21 ;  /* 0x0008c01501007387 */ /* 0x0001e20000100800 */
[----:B------:R-:W-:Y:S01]  /*bf10*/  IMAD R20, R20, UR13, RZ ;  /* 0x0000000d14147c24 */ /* 0x000fe2000f8e02ff */
[----:B0-----:R-:W-:-:S04]  /*bf20*/  LEA R21, P3, R24, R4, 0x1 ;  /* 0x0000000418157211 */ /* 0x001fc800078608ff */
[----:B------:R-:W-:Y:S02]  /*bf30*/  LEA.HI.X.SX32 R93, R24, R3, 0x1, P3 ;  /* 0x00000003185d7211 */ /* 0x000fe400018f0eff */
[----:B------:R-:W-:Y:S02]  /*bf40*/  PRMT R88, RZ, 0x7610, R88 ;  /* 0x00007610ff587816 */ /* 0x000fe40000000058 */
[----:B------:R-:W-:Y:S02]  /*bf50*/  PRMT R46, RZ, 0x7610, R46 ;  /* 0x00007610ff2e7816 */ /* 0x000fe4000000002e */
[----:B------:R-:W-:Y:S02]  /*bf60*/  PRMT R0, RZ, 0x7610, R0 ;  /* 0x00007610ff007816 */ /* 0x000fe40000000000 */
[----:B--2---:R-:W-:Y:S02]  /*bf70*/  ISETP.GE.AND P1, PT, R85, RZ, PT ;  /* 0x000000ff5500720c */ /* 0x004fe40003f26270 */
[----:B---3--:R-:W-:-:S11]  /*bf80*/  ISETP.GE.AND P4, PT, R87, RZ, PT ;  /* 0x000000ff5700720c */ /* 0x008fd60003f86270 */
[----:B------:R-:W-:Y:S01]  /*bf90*/  @!P1 IMAD.MOV R8, RZ, RZ, -R8 ;  /* 0x000000ffff089224 */ /* 0x000fe200078e0a08 */
[----:B------:R-:W-:-:S04]  /*bfa0*/  LEA R51, P1, R22, R4, 0x1 ;  /* 0x0000000416337211 */ /* 0x000fc800078208ff */
[----:B------:R-:W-:Y:S01]  /*bfb0*/  LEA.HI.X.SX32 R77, R22, R3, 0x1, P1 ;  /* 0x00000003164d7211 */ /* 0x000fe200008f0eff */
[----:B----4-:R0:W-:Y:S04]  /*bfc0*/  STL [R1+0x800], R84 ;  /* 0x0008005401007387 */ /* 0x0101e80000100800 */
[----:B0-----:R-:W2:Y:S04]  /*bfd0*/  LDL.LU R84, [R1+0x40] ;  /* 0x0000400001547983 */ /* 0x001ea80000300800 */
[----:B------:R-:W3:Y:S04]  /*bfe0*/  LDL R87, [R1+0xc18] ;  /* 0x000c180001577983 */ /* 0x000ee80000100800 */
[----:B------:R-:W4:Y:S04]  /*bff0*/  LDL R85, [R1+0xbf4] ;  /* 0x000bf40001557983 */ /* 0x000f280000100800 */
[----:B------:R-:W-:Y:S04]  /*c000*/  STL [R1+0x37c], R21 ;  /* 0x00037c1501007387 */ /* 0x000fe80000100800 */
[----:B------:R0:W-:Y:S04]  /*c010*/  STL [R1+0x7f8], R6 ;  /* 0x0007f80601007387 */ /* 0x0001e80000100800 */
[----:B------:R-:W-:Y:S04]  /*c020*/  STL [R1+0x8ac], R51 ;  /* 0x0008ac3301007387 */ /* 0x000fe80000100800 */
[----:B------:R-:W-:Y:S01]  /*c030*/  STL [R1+0x378], R93 ;  /* 0x0003785d01007387 */ /* 0x000fe20000100800 */
[----:B0-----:R-:W-:-:S03]  /*c040*/  LEA R6, P3, R20, R4, 0x1 ;  /* 0x0000000414067211 */ /* 0x001fc600078608ff */
[----:B------:R0:W-:Y:S02]  /*c050*/  STL [R1+0x7fc], R42 ;  /* 0x0007fc2a01007387 */ /* 0x0001e40000100800 */
[----:B0-----:R-:W-:Y:S01]  /*c060*/  LEA.HI.X.SX32 R42, R20, R3, 0x1, P3 ;  /* 0x00000003142a7211 */ /* 0x001fe200018f0eff */
[----:B------:R-:W-:Y:S02]  /*c070*/  @P0 IMAD.MOV.U32 R20, RZ, RZ, R21 ;  /* 0x000000ffff140224 */ /* 0x000fe400078e0015 */
[----:B------:R-:W-:-:S05]  /*c080*/  @P0 IMAD.MOV.U32 R21, RZ, RZ, R93 ;  /* 0x000000ffff150224 */ /* 0x000fca00078e005d */
[----:B------:R0:W2:Y:S02]  /*c090*/  @P0 LDG.E.U16 R88, desc[UR24][R20.64] ;  /* 0x0000001814580981 */ /* 0x0000a4000c1e1500 */
[----:B0-----:R-:W-:Y:S02]  /*c0a0*/  @P0 IMAD.MOV.U32 R20, RZ, RZ, R51 ;  /* 0x000000ffff140224 */ /* 0x001fe400078e0033 */
[----:B------:R-:W-:-:S05]  /*c0b0*/  @P0 IMAD.MOV.U32 R21, RZ, RZ, R77 ;  /* 0x000000ffff150224 */ /* 0x000fca00078e004d */
[----:B------:R0:W2:Y:S02]  /*c0c0*/  @P0 LDG.E.U16 R46, desc[UR24][R20.64] ;  /* 0x00000018142e0981 */ /* 0x0000a4000c1e1500 */
[----:B0-----:R-:W-:Y:S02]  /*c0d0*/  @P0 IMAD.MOV.U32 R20, RZ, RZ, R6 ;  /* 0x000000ffff140224 */ /* 0x001fe400078e0006 */
[----:B------:R-:W-:-:S05]  /*c0e0*/  @P0 IMAD.MOV.U32 R21, RZ, RZ, R42 ;  /* 0x000000ffff150224 */ /* 0x000fca00078e002a */
[----:B------:R-:W2:Y:S01]  /*c0f0*/  @P0 LDG.E.U16 R0, desc[UR24][R20.64] ;  /* 0x0000001814000981 */ /* 0x000ea2000c1e1500 */
        /* <DEDUP_REMOVED lines=8> */
[----:B------:R-:W-:Y:S01]  /*c180*/  SEL R17, R38, R17, !P6 ;  /* 0x0000001126117207 */ /* 0x000fe20007000000 */
[----:B------:R-:W-:Y:S01]  /*c190*/  IMAD R18, R18, UR13, RZ ;  /* 0x0000000d12127c24 */ /* 0x000fe2000f8e02ff */
[----:B------:R0:W-:Y:S01]  /*c1a0*/  STL [R1+0x8b4], R6 ;  /* 0x0008b40601007387 */ /* 0x0001e20000100800 */
[----:B------:R-:W-:Y:S02]  /*c1b0*/  IMAD R16, R16, UR13, RZ ;  /* 0x0000000d10107c24 */ /* 0x000fe4000f8e02ff */
[----:B------:R-:W-:Y:S01]  /*c1c0*/  IMAD R17, R17, UR13, RZ ;  /* 0x0000000d11117c24 */ /* 0x000fe2000f8e02ff */
[----:B------:R1:W-:Y:S04]  /*c1d0*/  STL [R1+0x8a8], R77 ;  /* 0x0008a84d01007387 */ /* 0x0003e80000100800 */
[----:B------:R0:W-:Y:S01]  /*c1e0*/  STL [R1+0x8b0], R42 ;  /* 0x0008b02a01007387 */ /* 0x0001e20000100800 */
[----:B------:R-:W-:-:S02]  /*c1f0*/  PRMT R52, RZ, 0x7610, R52 ;  /* 0x00007610ff347816 */ /* 0x000fc40000000034 */
[----:B---3--:R-:W-:Y:S02]  /*c200*/  ISETP.GE.AND P4, PT, R87, RZ, PT ;  /* 0x000000ff5700720c */ /* 0x008fe40003f86270 */
[----:B----4-:R-:W-:-:S11]  /*c210*/  ISETP.GE.AND P1, PT, R85, RZ, PT ;  /* 0x000000ff5500720c */ /* 0x010fd60003f26270 */
[----:B------:R-:W-:Y:S01]  /*c220*/  @!P4 IMAD.MOV R7, RZ, RZ, -R7 ;  /* 0x000000ffff07c224 */ /* 0x000fe200078e0a07 */
[-C--:B0-----:R-:W-:Y:S01]  /*c230*/  LEA R6, P4, R18, R4.reuse, 0x1 ;  /* 0x0000000412067211 */ /* 0x081fe200078808ff */
[----:B------:R-:W-:Y:S01]  /*c240*/  @!P1 IMAD.MOV R2, RZ, RZ, -R2 ;  /* 0x000000ffff029224 */ /* 0x000fe200078e0a02 */
[-C--:B------:R-:W-:Y:S02]  /*c250*/  LEA R93, P1, R16, R4.reuse, 0x1 ;  /* 0x00000004105d7211 */ /* 0x080fe400078208ff */
[-C--:B-1----:R-:W-:Y:S02]  /*c260*/  LEA.HI.X.SX32 R77, R18, R3.reuse, 0x1, P4 ;  /* 0x00000003124d7211 */ /* 0x082fe400020f0eff */
[C---:B------:R-:W-:Y:S01]  /*c270*/  LEA R42, P4, R17.reuse, R4, 0x1 ;  /* 0x00000004112a7211 */ /* 0x040fe200078808ff */
[----:B--2---:R0:W-:Y:S04]  /*c280*/  STL [R1+0x7e0], R46 ;  /* 0x0007e02e01007387 */ /* 0x0041e80000100800 */
[----:B------:R-:W2:Y:S04]  /*c290*/  LDL R51, [R1+0xc30] ;  /* 0x000c300001337983 */ /* 0x000ea80000100800 */
[----:B0-----:R-:W3:Y:S04]  /*c2a0*/  LDL R46, [R1+0xc88] ;  /* 0x000c8800012e7983 */ /* 0x001ee80000100800 */
[----:B------:R-:W4:Y:S04]  /*c2b0*/  LDL.LU R87, [R1+0x4c] ;  /* 0x00004c0001577983 */ /* 0x000f280000300800 */
[----:B------:R-:W2:Y:S04]  /*c2c0*/  LDL.LU R85, [R1+0x48] ;  /* 0x0000480001557983 */ /* 0x000ea80000300800 */
[----:B------:R-:W-:Y:S04]  /*c2d0*/  STL [R1+0x3cc], R6 ;  /* 0x0003cc0601007387 */ /* 0x000fe80000100800 */
[----:B------:R0:W-:Y:S04]  /*c2e0*/  STL [R1+0x7e4], R88 ;  /* 0x0007e45801007387 */ /* 0x0001e80000100800 */
[----:B------:R-:W-:Y:S04]  /*c2f0*/  STL [R1+0x3ec], R93 ;  /* 0x0003ec5d01007387 */ /* 0x000fe80000100800 */
[----:B------:R1:W-:Y:S01]  /*c300*/  STL [R1+0x7dc], R0 ;  /* 0x0007dc0001007387 */ /* 0x0003e20000100800 */
[-C--:B0-----:R-:W-:Y:S01]  /*c310*/  LEA.HI.X.SX32 R88, R17, R3.reuse, 0x1, P4 ;  /* 0x0000000311587211 */ /* 0x081fe200020f0eff */
[----:B------:R-:W-:Y:S01]  /*c320*/  @P0 IMAD.MOV.U32 R17, RZ, RZ, R77 ;  /* 0x000000ffff110224 */ /* 0x000fe200078e004d */
[----:B-1----:R-:W-:Y:S01]  /*c330*/  LEA.HI.X.SX32 R0, R16, R3, 0x1, P1 ;  /* 0x0000000310007211 */ /* 0x002fe200008f0eff */
[----:B------:R-:W-:-:S05]  /*c340*/  @P0 IMAD.MOV.U32 R16, RZ, RZ, R6 ;  /* 0x000000ffff100224 */ /* 0x000fca00078e0006 */
[----:B------:R0:W2:Y:S01]  /*c350*/  @P0 LDG.E.U16 R52, desc[UR24][R16.64] ;  /* 0x0000001810340981 */ /* 0x0000a2000c1e1500 */
[----:B------:R-:W-:Y:S02]  /*c360*/  PRMT R89, RZ, 0x7610, R89 ;  /* 0x00007610ff597816 */ /* 0x000fe40000000059 */
[----:B------:R-:W-:Y:S01]  /*c370*/  PRMT R9, RZ, 0x7610, R9 ;  /* 0x00007610ff097816 */ /* 0x000fe20000000009 */
[----:B0-----:R-:W-:Y:S02]  /*c380*/  @P0 IMAD.MOV.U32 R16, RZ, RZ, R93 ;  /* 0x000000ffff100224 */ /* 0x001fe400078e005d */
[----:B------:R-:W-:-:S05]  /*c390*/  @P0 IMAD.MOV.U32 R17, RZ, RZ, R0 ;  /* 0x000000ffff110224 */ /* 0x000fca00078e0000 */
[----:B------:R0:W3:Y:S04]  /*c3a0*/  @P0 LDG.E.U16 R89, desc[UR24][R16.64] ;  /* 0x0000001810590981 */ /* 0x0000e8000c1e1500 */
[----:B------:R1:W-:Y:S01]  /*c3b0*/  STL [R1+0x3c8], R77 ;  /* 0x0003c84d01007387 */ /* 0x0003e20000100800 */
[----:B0-----:R-:W-:Y:S02]  /*c3c0*/  @P0 IMAD.MOV.U32 R16, RZ, RZ, R42 ;  /* 0x000000ffff100224 */ /* 0x001fe400078e002a */
[----:B------:R-:W-:Y:S01]  /*c3d0*/  @P0 IMAD.MOV.U32 R17, RZ, RZ, R88 ;  /* 0x000000ffff110224 */ /* 0x000fe200078e0058 */
[----:B------:R-:W-:Y:S04]  /*c3e0*/  STL [R1+0x40c], R42 ;  /* 0x00040c2a01007387 */ /* 0x000fe80000100800 */
[----:B------:R-:W-:Y:S04]  /*c3f0*/  STL [R1+0x3e8], R0 ;  /* 0x0003e80001007387 */ /* 0x000fe80000100800 */
[----:B------:R-:W4:Y:S04]  /*c400*/  @P0 LDG.E.U16 R9, desc[UR24][R16.64] ;  /* 0x0000001810090981 */ /* 0x000f28000c1e1500 */
[----:B-1----:R-:W4:Y:S04]  /*c410*/  LDL.LU R77, [R1+0xfcc] ;  /* 0x000fcc00014d7983 */ /* 0x002f280000300800 */
[----:B------:R-:W4:Y:S04]  /*c420*/  LDL.LU R6, [R1+0xfc8] ;  /* 0x000fc80001067983 */ /* 0x000f280000300800 */
[----:B------:R-:W-:Y:S01]  /*c430*/  STL [R1+0x408], R88 ;  /* 0x0004085801007387 */ /* 0x000fe20000100800 */
[----:B------:R-:W-:-:S03]  /*c440*/  ISETP.GT.U32.AND P3, PT, R5, R84, PT ;  /* 0x000000540500720c */ /* 0x000fc60003f64070 */
[----:B--2---:R0:W-:Y:S04]  /*c450*/  STL [R1+0x7d8], R52 ;  /* 0x0007d83401007387 */ /* 0x0041e80000100800 */
[----:B0-----:R-:W2:Y:S04]  /*c460*/  LDL.LU R52, [R1+0x58] ;  /* 0x0000580001347983 */ /* 0x001ea80000300800 */
[----:B------:R-:W2:Y:S02]  /*c470*/  LDL.LU R0, [R1+0xfc4] ;  /* 0x000fc40001007983 */ /* 0x000ea40000300800 */
[----:B------:R-:W-:Y:S01]  /*c480*/  @!P3 IMAD.IADD R84, R84, 0x1, -R5 ;  /* 0x000000015454b824 */ /* 0x000fe200078e0a05 */
[----:B------:R-:W-:-:S02]  /*c490*/  ISETP.GT.U32.AND P3, PT, R5, R78, PT ;  /* 0x0000004e0500720c */ /* 0x000fc40003f64070 */
[C---:B------:R-:W-:Y:S02]  /*c4a0*/  ISETP.GT.U32.AND P1, PT, R5.reuse, R79, PT ;  /* 0x0000004f0500720c */ /* 0x040fe40003f24070 */
[----:B------:R-:W-:Y:S02]  /*c4b0*/  ISETP.GT.U32.AND P4, PT, R5, R84, PT ;  /* 0x000000540500720c */ /* 0x000fe40003f84070 */
[----:B------:R-:W-:-:S07]  /*c4c0*/  SEL R14, R38, R14, !P6 ;  /* 0x0000000e260e7207 */ /* 0x000fce0007000000 */
[--C-:B------:R-:W-:Y:S01]  /*c4d0*/  @!P3 IMAD.IADD R78, R78, 0x1, -R5.reuse ;  /* 0x000000014e4eb824 */ /* 0x100fe200078e0a05 */
[----:B---3--:R-:W-:Y:S02]  /*c4e0*/  ISETP.GE.AND P3, PT, R46, RZ, PT ;  /* 0x000000ff2e00720c */ /* 0x008fe40003f66270 */
[----:B------:R-:W-:Y:S01]  /*c4f0*/  SEL R15, R38, R15, !P6 ;  /* 0x0000000f260f7207 */ /* 0x000fe20007000000 */
[----:B------:R-:W-:Y:S01]  /*c500*/  IMAD R14, R14, UR13, RZ ;  /* 0x0000000d0e0e7c24 */ /* 0x000fe2000f8e02ff */
[----:B------:R-:W3:Y:S01]  /*c510*/  LDL R46, [R1+0xc10] ;  /* 0x000c1000012e7983 */ /* 0x000ee20000100800 */
[--C-:B------:R-:W-:Y:S01]  /*c520*/  @!P1 IMAD.IADD R79, R79, 0x1, -R5.reuse ;  /* 0x000000014f4f9824 */ /* 0x100fe200078e0a05 */
[----:B------:R-:W-:Y:S01]  /*c530*/  ISETP.GE.AND P1, PT, R51, RZ, PT ;  /* 0x000000ff3300720c */ /* 0x000fe20003f26270 */
[----:B------:R-:W-:Y:S01]  /*c540*/  IMAD R15, R15, UR13, RZ ;  /* 0x0000000d0f0f7c24 */ /* 0x000fe2000f8e02ff */
[----:B------:R-:W3:Y:S01]  /*c550*/  LDL R51, [R1+0xbc8] ;  /* 0x000bc80001337983 */ /* 0x000ee20000100800 */
[----:B------:R-:W-:-:S03]  /*c560*/  @!P4 IMAD.IADD R84, R84, 0x1, -R5 ;  /* 0x000000015454c824 */ /* 0x000fc600078e0a05 */
[----:B------:R0:W-:Y:S01]  /*c570*/  STL [R1+0x7c4], R89 ;  /* 0x0007c45901007387 */ /* 0x0001e20000100800 */
[----:B------:R-:W-:Y:S01]  /*c580*/  @!P3 IMAD.MOV R92, RZ, RZ, -R92 ;  /* 0x000000ffff5cb224 */ /* 0x000fe200078e0a5c */
[----:B------:R-:W-:Y:S02]  /*c590*/  SEL R12, R38, R12, !P6 ;  /* 0x0000000c260c7207 */ /* 0x000fe40007000000 */
[-C--:B------:R-:W-:Y:S02]  /*c5a0*/  LEA R88, P4, R15, R4.reuse, 0x1 ;  /* 0x000000040f587211 */ /* 0x080fe400078808ff */
[----:B0-----:R-:W-:-:S04]  /*c5b0*/  LEA R89, P3, R14, R4, 0x1 ;  /* 0x000000040e597211 */ /* 0x001fc800078608ff */
[-C--:B------:R-:W-:Y:S01]  /*c5c0*/  LEA.HI.X.SX32 R14, R14, R3.reuse, 0x1, P3 ;  /* 0x000000030e0e7211 */ /* 0x080fe200018f0eff */
[----:B------:R-:W-:Y:S01]  /*c5d0*/  STL [R1+0x42c], R89 ;  /* 0x00042c5901007387 */ /* 0x000fe20000100800 */
[----:B------:R-:W-:Y:S01]  /*c5e0*/  IMAD R12, R12, UR13, RZ ;  /* 0x0000000d0c0c7c24 */ /* 0x000fe2000f8e02ff */
[----:B------:R-:W-:Y:S02]  /*c5f0*/  LEA.HI.X.SX32 R93, R15, R3, 0x1, P4 ;  /* 0x000000030f5d7211 */ /* 0x000fe400020f0eff */
[----:B----4-:R0:W-:Y:S01]  /*c600*/  STL [R1+0x7c0], R9 ;  /* 0x0007c00901007387 */ /* 0x0101e20000100800 */
[----:B------:R-:W-:Y:S01]  /*c610*/  PRMT R6, RZ, 0x7610, R6 ;  /* 0x00007610ff067816 */ /* 0x000fe20000000006 */
[----:B------:R-:W-:Y:S02]  /*c620*/  @P0 IMAD.MOV.U32 R15, RZ, RZ, R14 ;  /* 0x000000ffff0f0224 */ /* 0x000fe400078e000e */
[----:B------:R-:W-:Y:S04]  /*c630*/  STL [R1+0x44c], R88 ;  /* 0x00044c5801007387 */ /* 0x000fe80000100800 */
[----:B------:R1:W-:Y:S01]  /*c640*/  STL [R1+0x428], R14 ;  /* 0x0004280e01007387 */ /* 0x0003e20000100800 */
[----:B0-----:R-:W-:-:S02]  /*c650*/  LEA R9, P3, R12, R4, 0x1 ;  /* 0x000000040c097211 */ /* 0x001fc400078608ff */
[----:B------:R-:W-:Y:S01]  /*c660*/  PRMT R77, RZ, 0x7610, R77 ;  /* 0x00007610ff4d7816 */ /* 0x000fe2000000004d */
[----:B-1----:R-:W-:Y:S01]  /*c670*/  @P0 IMAD.MOV.U32 R14, RZ, RZ, R89 ;  /* 0x000000ffff0e0224 */ /* 0x002fe200078e0059 */
[----:B------:R-:W-:-:S04]  /*c680*/  LEA.HI.X.SX32 R42, R12, R3, 0x1, P3 ;  /* 0x000000030c2a7211 */ /* 0x000fc800018f0eff */
[----:B------:R0:W4:Y:S02]  /*c690*/  @P0 LDG.E.U16 R6, desc[UR24][R14.64] ;  /* 0x000000180e060981 */ /* 0x000124000c1e1500 */
[----:B0-----:R-:W-:Y:S02]  /*c6a0*/  @P0 IMAD.MOV.U32 R14, RZ, RZ, R88 ;  /* 0x000000ffff0e0224 */ /* 0x001fe400078e0058 */
[----:B------:R-:W-:-:S05]  /*c6b0*/  @P0 IMAD.MOV.U32 R15, RZ, RZ, R93 ;  /* 0x000000ffff0f0224 */ /* 0x000fca00078e005d */
[----:B------:R0:W4:Y:S02]  /*c6c0*/  @P0 LDG.E.U16 R77, desc[UR24][R14.64] ;  /* 0x000000180e4d0981 */ /* 0x000124000c1e1500 */
[----:B0-----:R-:W-:Y:S02]  /*c6d0*/  @P0 IMAD.MOV.U32 R14, RZ, RZ, R9 ;  /* 0x000000ffff0e0224 */ /* 0x001fe400078e0009 */
[----:B------:R-:W-:Y:S01]  /*c6e0*/  @P0 IMAD.MOV.U32 R15, RZ, RZ, R42 ;  /* 0x000000ffff0f0224 */ /* 0x000fe200078e002a */
[----:B------:R0:W-:Y:S04]  /*c6f0*/  STL [R1+0x46c], R9 ;  /* 0x00046c0901007387 */ /* 0x0001e80000100800 */
[----:B------:R-:W-:Y:S04]  /*c700*/  STL [R1+0x448], R93 ;  /* 0x0004485d01007387 */ /* 0x000fe80000100800 */
[----:B------:R-:W4:Y:S01]  /*c710*/  LDL.LU R89, [R1+0xfc0] ;  /* 0x000fc00001597983 */ /* 0x000f220000300800 */
[----:B--2---:R-:W-:-:S06]  /*c720*/  PRMT R0, RZ, 0x7610, R0 ;  /* 0x00007610ff007816 */ /* 0x004fcc0000000000 */
[----:B------:R-:W2:Y:S01]  /*c730*/  @P0 LDG.E.U16 R0, desc[UR24][R14.64] ;  /* 0x000000180e000981 */ /* 0x000ea2000c1e1500 */
[----:B------:R-:W-:Y:S01]  /*c740*/  @!P1 IMAD.MOV R91, RZ, RZ, -R91 ;  /* 0x000000ffff5b9224 */ /* 0x000fe200078e0a5b */
[C---:B------:R-:W-:Y:S02]  /*c750*/  ISETP.GT.U32.AND P1, PT, R5.reuse, R87, PT ;  /* 0x000000570500720c */ /* 0x040fe40003f24070 */
[----:B------:R-:W-:Y:S02]  /*c760*/  ISETP.GT.U32.AND P4, PT, R5, R85, PT ;  /* 0x000000550500720c */ /* 0x000fe40003f84070 */
[C---:B------:R-:W-:Y:S02]  /*c770*/  SEL R13, R38.reuse, R13, !P6 ;  /* 0x0000000d260d7207 */ /* 0x040fe40007000000 */
[----:B------:R-:W-:-:S07]  /*c780*/  SEL R12, R38, R11, !P6 ;  /* 0x0000000b260c7207 */ /* 0x000fce0007000000 */
[--C-:B------:R-:W-:Y:S01]  /*c790*/  @!P1 IMAD.IADD R87, R87, 0x1, -R5.reuse ;  /* 0x0000000157579824 */ /* 0x100fe200078e0a05 */
[----:B---3--:R-:W-:Y:S01]  /*c7a0*/  ISETP.GE.AND P1, PT, R46, RZ, PT ;  /* 0x000000ff2e00720c */ /* 0x008fe20003f26270 */
[----:B------:R-:W-:Y:S01]  /*c7b0*/  @!P4 IMAD.IADD R85, R85, 0x1, -R5 ;  /* 0x000000015555c824 */ /* 0x000fe200078e0a05 */
[----:B------:R-:W-:Y:S01]  /*c7c0*/  ISETP.GE.AND P4, PT, R51, RZ, PT ;  /* 0x000000ff3300720c */ /* 0x000fe20003f86270 */
[----:B------:R-:W-:Y:S02]  /*c7d0*/  IMAD.MOV.U32 R11, RZ, RZ, R86 ;  /* 0x000000ffff0b7224 */ /* 0x000fe400078e0056 */
[----:B------:R-:W-:Y:S02]  /*c7e0*/  IMAD R13, R13, UR13, RZ ;  /* 0x0000000d0d0d7c24 */ /* 0x000fe4000f8e02ff */
[----:B0-----:R-:W-:Y:S02]  /*c7f0*/  IMAD.MOV.U32 R9, RZ, RZ, R83 ;  /* 0x000000ffff097224 */ /* 0x001fe400078e0053 */
[----:B------:R-:W-:-:S04]  /*c800*/  IMAD R12, R12, UR13, RZ ;  /* 0x0000000d0c0c7c24 */ /* 0x000fc8000f8e02ff */
[----:B------:R-:W-:Y:S02]  /*c810*/  @!P1 IMAD.MOV R11, RZ, RZ, -R11 ;  /* 0x000000ffff0b9224 */ /* 0x000fe400078e0a0b */
[----:B------:R-:W-:Y:S01]  /*c820*/  @!P4 IMAD.MOV R9, RZ, RZ, -R9 ;  /* 0x000000ffff09c224 */ /* 0x000fe200078e0a09 */
[----:B------:R-:W-:Y:S01]  /*c830*/  LEA R83, P4, R12, R4, 0x1 ;  /* 0x000000040c537211 */ /* 0x000fe200078808ff */
[----:B----4-:R0:W-:Y:S04]  /*c840*/  STL [R1+0x7bc], R6 ;  /* 0x0007bc0601007387 */ /* 0x0101e80000100800 */
[----:B0-----:R-:W3:Y:S04]  /*c850*/  LDL.LU R6, [R1+0xfbc] ;  /* 0x000fbc0001067983 */ /* 0x001ee80000300800 */
[----:B------:R0:W-:Y:S04]  /*c860*/  STL [R1+0x468], R42 ;  /* 0x0004682a01007387 */ /* 0x0001e80000100800 */
[----:B------:R-:W4:Y:S04]  /*c870*/  LDL R86, [R1+0xc28] ;  /* 0x000c280001567983 */ /* 0x000f280000100800 */
[----:B0-----:R-:W4:Y:S04]  /*c880*/  LDL R42, [R1+0xba4] ;  /* 0x000ba400012a7983 */ /* 0x001f280000100800 */
[----:B------:R-:W4:Y:S04]  /*c890*/  LDL.LU R46, [R1+0x54] ;  /* 0x00005400012e7983 */ /* 0x000f280000300800 */
[----:B------:R-:W4:Y:S01]  /*c8a0*/  LDL.LU R51, [R1+0x44] ;  /* 0x0000440001337983 */ /* 0x000f220000300800 */
[----:B------:R-:W-:-:S03]  /*c8b0*/  PRMT R89, RZ, 0x7610, R89 ;  /* 0x00007610ff597816 */ /* 0x000fc60000000059 */
[----:B--2---:R0:W-:Y:S02]  /*c8c0*/  STL [R1+0x7a4], R0 ;  /* 0x0007a40001007387 */ /* 0x0041e40000100800 */
[----:B0-----:R-:W-:-:S05]  /*c8d0*/  LEA R0, P1, R13, R4, 0x1 ;  /* 0x000000040d007211 */ /* 0x001fca00078208ff */
[----:B------:R-:W-:Y:S01]  /*c8e0*/  STL [R1+0x48c], R0 ;  /* 0x00048c0001007387 */ /* 0x000fe20000100800 */
[----:B------:R-:W-:-:S03]  /*c8f0*/  LEA.HI.X.SX32 R13, R13, R3, 0x1, P1 ;  /* 0x000000030d0d7211 */ /* 0x000fc600008f0eff */
[----:B------:R-:W-:Y:S04]  /*c900*/  STL [R1+0x4ac], R83 ;  /* 0x0004ac5301007387 */ /* 0x000fe80000100800 */
[----:B------:R0:W-:Y:S02]  /*c910*/  STL [R1+0x7b8], R77 ;  /* 0x0007b84d01007387 */ /* 0x0001e40000100800 */
[----:B0-----:R-:W-:Y:S01]  /*c920*/  LEA.HI.X.SX32 R77, R12, R3, 0x1, P4 ;  /* 0x000000030c4d7211 */ /* 0x001fe200020f0eff */
[----:B------:R-:W-:-:S05]  /*c930*/  @P0 IMAD.MOV.U32 R12, RZ, RZ, R0 ;  /* 0x000000ffff0c0224 */ /* 0x000fca00078e0000 */
[----:B------:R0:W2:Y:S01]  /*c940*/  @P0 LDG.E.U16 R89, desc[UR24][R12.64] ;  /* 0x000000180c590981 */ /* 0x0000a2000c1e1500 */
[----:B------:R-:W-:-:S05]  /*c950*/  SEL R10, R38, R10, !P6 ;  /* 0x0000000a260a7207 */ /* 0x000fca0007000000 */
[----:B------:R-:W-:Y:S01]  /*c960*/  IMAD R10, R10, UR13, RZ ;  /* 0x0000000d0a0a7c24 */ /* 0x000fe2000f8e02ff */
[----:B------:R1:W-:Y:S01]  /*c970*/  STL [R1+0x488], R13 ;  /* 0x0004880d01007387 */ /* 0x0003e20000100800 */
[----:B0-----:R-:W-:-:S03]  /*c980*/  @P0 IMAD.MOV.U32 R12, RZ, RZ, R83 ;  /* 0x000000ffff0c0224 */ /* 0x001fc600078e0053 */
[----:B------:R-:W-:Y:S01]  /*c990*/  LEA R88, P1, R10, R4, 0x1 ;  /* 0x000000040a587211 */ /* 0x000fe200078208ff */
[----:B-1----:R-:W-:-:S03]  /*c9a0*/  @P0 IMAD.MOV.U32 R13, RZ, RZ, R77 ;  /* 0x000000ffff0d0224 */ /* 0x002fc600078e004d */
[----:B------:R-:W-:Y:S01]  /*c9b0*/  LEA.HI.X.SX32 R93, R10, R3, 0x1, P1 ;  /* 0x000000030a5d7211 */ /* 0x000fe200008f0eff */
[----:B------:R-:W-:Y:S01]  /*c9c0*/  STL [R1+0x4cc], R88 ;  /* 0x0004cc5801007387 */ /* 0x000fe20000100800 */
[----:B------:R-:W-:-:S03]  /*c9d0*/  PRMT R15, RZ, 0x7610, R15 ;  /* 0x00007610ff0f7816 */ /* 0x000fc6000000000f */
[----:B------:R-:W-:Y:S04]  /*c9e0*/  STL [R1+0x4a8], R77 ;  /* 0x0004a84d01007387 */ /* 0x000fe80000100800 */
[----:B------:R-:W4:Y:S01]  /*c9f0*/  LDL.LU R0, [R1+0xfb8] ;  /* 0x000fb80001007983 */ /* 0x000f220000300800 */
[----:B---3--:R-:W-:-:S06]  /*ca00*/  PRMT R6, RZ, 0x7610, R6 ;  /* 0x00007610ff067816 */ /* 0x008fcc0000000006 */
[----:B------:R0:W3:Y:S04]  /*ca10*/  @P0 LDG.E.U16 R6, desc[UR24][R12.64] ;  /* 0x000000180c060981 */ /* 0x0000e8000c1e1500 */
[----:B------:R-:W-:Y:S01]  /*ca20*/  STL [R1+0x4c8], R93 ;  /* 0x0004c85d01007387 */ /* 0x000fe20000100800 */
[----:B0-----:R-:W-:Y:S02]  /*ca30*/  @P0 IMAD.MOV.U32 R12, RZ, RZ, R88 ;  /* 0x000000ffff0c0224 */ /* 0x001fe400078e0058 */
[----:B------:R-:W-:-:S05]  /*ca40*/  @P0 IMAD.MOV.U32 R13, RZ, RZ, R93 ;  /* 0x000000ffff0d0224 */ /* 0x000fca00078e005d */
[----:B------:R0:W3:Y:S04]  /*ca50*/  @P0 LDG.E.U16 R15, desc[UR24][R12.64] ;  /* 0x000000180c0f0981 */ /* 0x0000e8000c1e1500 */
[----:B--2---:R1:W-:Y:S04]  /*ca60*/  STL [R1+0x7a0], R89 ;  /* 0x0007a05901007387 */ /* 0x0043e80000100800 */
[----:B-1----:R-:W2:Y:S04]  /*ca70*/  LDL.LU R89, [R1+0x50] ;  /* 0x0000500001597983 */ /* 0x002ea80000300800 */
[----:B------:R-:W2:Y:S04]  /*ca80*/  LDL.LU R77, [R1+0xfb4] ;  /* 0x000fb400014d7983 */ /* 0x000ea80000300800 */
[----:B------:R-:W2:Y:S01]  /*ca90*/  LDL.LU R83, [R1+0xfb0] ;  /* 0x000fb00001537983 */ /* 0x000ea20000300800 */
[----:B------:R-:W-:-:S02]  /*caa0*/  ISETP.GT.U32.AND P3, PT, R5, R52, PT ;  /* 0x000000340500720c */ /* 0x000fc40003f64070 */
[----:B------:R-:W-:Y:S02]  /*cab0*/  ISETP.GT.U32.AND P4, PT, R5, R85, PT ;  /* 0x000000550500720c */ /* 0x000fe40003f84070 */
[----:B------:R-:W-:-:S09]  /*cac0*/  SEL R19, R38, R19, !P6 ;  /* 0x0000001326137207 */ /* 0x000fd20007000000 */
[--C-:B------:R-:W-:Y:S02]  /*cad0*/  @!P3 IMAD.IADD R52, R52, 0x1, -R5.reuse ;  /* 0x000000013434b824 */ /* 0x100fe400078e0a05 */
[----:B------:R-:W-:-:S03]  /*cae0*/  @!P4 IMAD.IADD R85, R85, 0x1, -R5 ;  /* 0x000000015555c824 */ /* 0x000fc600078e0a05 */
[C---:B------:R-:W-:Y:S02]  /*caf0*/  ISETP.GT.U32.AND P1, PT, R5.reuse, R52, PT ;  /* 0x000000340500720c */ /* 0x040fe40003f24070 */
[----:B----4-:R-:W-:Y:S02]  /*cb00*/  ISETP.GE.AND P4, PT, R86, RZ, PT ;  /* 0x000000ff5600720c */ /* 0x010fe40003f86270 */
[----:B------:R-:W-:Y:S02]  /*cb10*/  ISETP.GT.U32.AND P3, PT, R5, R87, PT ;  /* 0x000000570500720c */ /* 0x000fe40003f64070 */
[----:B0-----:R-:W-:Y:S01]  /*cb20*/  SEL R12, R38, R8, !P6 ;  /* 0x00000008260c7207 */ /* 0x001fe20007000000 */
[----:B------:R-:W-:Y:S02]  /*cb30*/  IMAD R19, R19, UR13, RZ ;  /* 0x0000000d13137c24 */ /* 0x000fe4000f8e02ff */
[----:B------:R-:W-:Y:S02]  /*cb40*/  IMAD.MOV.U32 R10, RZ, RZ, R80 ;  /* 0x000000ffff0a7224 */ /* 0x000fe400078e0050 */
[----:B------:R-:W-:-:S02]  /*cb50*/  IMAD R12, R12, UR13, RZ ;  /* 0x0000000d0c0c7c24 */ /* 0x000fc4000f8e02ff */
[----:B------:R-:W-:Y:S01]  /*cb60*/  @!P1 IMAD.IADD R52, R52, 0x1, -R5 ;  /* 0x0000000134349824 */ /* 0x000fe200078e0a05 */
[CC--:B------:R-:W-:Y:S01]  /*cb70*/  LEA R13, P1, R19.reuse, R4.reuse, 0x1 ;  /* 0x00000004130d7211 */ /* 0x0c0fe200078208ff */
[----:B------:R-:W-:Y:S01]  /*cb80*/  @!P4 IMAD.MOV R10, RZ, RZ, -R10 ;  /* 0x000000ffff0ac224 */ /* 0x000fe200078e0a0a */
[----:B------:R-:W-:Y:S01]  /*cb90*/  LEA R80, P4, R12, R4, 0x1 ;  /* 0x000000040c507211 */ /* 0x000fe200078808ff */
[----:B------:R-:W-:Y:S01]  /*cba0*/  IMAD.MOV.U32 R8, RZ, RZ, R81 ;  /* 0x000000ffff087224 */ /* 0x000fe200078e0051 */
[----:B------:R-:W-:Y:S01]  /*cbb0*/  SEL R7, R38, R7, !P6 ;  /* 0x0000000726077207 */ /* 0x000fe20007000000 */
[----:B---3--:R0:W-:Y:S01]  /*cbc0*/  STL [R1+0x79c], R6 ;  /* 0x00079c0601007387 */ /* 0x0081e20000100800 */
[-C--:B------:R-:W-:Y:S01]  /*cbd0*/  LEA.HI.X.SX32 R81, R19, R3.reuse, 0x1, P1 ;  /* 0x0000000313517211 */ /* 0x080fe200008f0eff */
[----:B------:R-:W-:Y:S01]  /*cbe0*/  @!P3 IMAD.IADD R87, R87, 0x1, -R5 ;  /* 0x000000015757b824 */ /* 0x000fe200078e0a05 */
[----:B------:R-:W-:Y:S02]  /*cbf0*/  ISETP.GE.AND P3, PT, R42, RZ, PT ;  /* 0x000000ff2a00720c */ /* 0x000fe40003f66270 */
[----:B------:R-:W-:Y:S01]  /*cc00*/  LEA.HI.X.SX32 R88, R12, R3, 0x1, P4 ;  /* 0x000000030c587211 */ /* 0x000fe200020f0eff */
[----:B------:R-:W-:Y:S01]  /*cc10*/  @P0 IMAD.MOV.U32 R12, RZ, RZ, R13 ;  /* 0x000000ffff0c0224 */ /* 0x000fe200078e000d */
[----:B------:R-:W-:Y:S01]  /*cc20*/  PRMT R0, RZ, 0x7610, R0 ;  /* 0x00007610ff007816 */ /* 0x000fe20000000000 */
[----:B0-----:R-:W3:Y:S01]  /*cc30*/  LDL.LU R6, [R1+0xfac] ;  /* 0x000fac0001067983 */ /* 0x001ee20000300800 */
[----:B------:R-:W-:-:S03]  /*cc40*/  IMAD R7, R7, UR13, RZ ;  /* 0x0000000d07077c24 */ /* 0x000fc6000f8e02ff */
[----:B------:R-:W4:Y:S04]  /*cc50*/  LDL R42, [R1+0xbd8] ;  /* 0x000bd800012a7983 */ /* 0x000f280000100800 */
[----:B------:R-:W3:Y:S04]  /*cc60*/  LDL R86, [R1+0xbac] ;  /* 0x000bac0001567983 */ /* 0x000ee80000100800 */
[----:B------:R0:W-:Y:S04]  /*cc70*/  STL [R1+0x4ec], R13 ;  /* 0x0004ec0d01007387 */ /* 0x0001e80000100800 */
[----:B------:R1:W-:Y:S01]  /*cc80*/  STL [R1+0x798], R15 ;  /* 0x0007980f01007387 */ /* 0x0003e20000100800 */
[----:B0-----:R-:W-:Y:S01]  /*cc90*/  @P0 IMAD.MOV.U32 R13, RZ, RZ, R81 ;  /* 0x000000ffff0d0224 */ /* 0x001fe200078e0051 */
[----:B-1----:R-:W-:-:S04]  /*cca0*/  LEA R15, P1, R7, R4, 0x1 ;  /* 0x00000004070f7211 */ /* 0x002fc800078208ff */
[----:B------:R0:W3:Y:S01]  /*ccb0*/  @P0 LDG.E.U16 R0, desc[UR24][R12.64] ;  /* 0x000000180c000981 */ /* 0x0000e2000c1e1500 */
[----:B------:R-:W-:Y:S02]  /*ccc0*/  LEA.HI.X.SX32 R93, R7, R3, 0x1, P1 ;  /* 0x00000003075d7211 */ /* 0x000fe400008f0eff */
[----:B------:R-:W-:Y:S01]  /*ccd0*/  PRMT R14, RZ, 0x7610, R14 ;  /* 0x00007610ff0e7816 */ /* 0x000fe2000000000e */
[----:B0-----:R-:W-:Y:S02]  /*cce0*/  @P0 IMAD.MOV.U32 R12, RZ, RZ, R80 ;  /* 0x000000ffff0c0224 */ /* 0x001fe400078e0050 */
[----:B------:R-:W-:Y:S01]  /*ccf0*/  @P0 IMAD.MOV.U32 R13, RZ, RZ, R88 ;  /* 0x000000ffff0d0224 */ /* 0x000fe200078e0058 */
[----:B------:R-:W-:Y:S04]  /*cd00*/  STL [R1+0x50c], R80 ;  /* 0x00050c5001007387 */ /* 0x000fe80000100800 */
[----:B------:R0:W-:Y:S04]  /*cd10*/  STL [R1+0x4e8], R81 ;  /* 0x0004e85101007387 */ /* 0x0001e80000100800 */
[----:B------:R-:W-:Y:S04]  /*cd20*/  STL [R1+0x52c], R15 ;  /* 0x00052c0f01007387 */ /* 0x000fe80000100800 */
[----:B------:R-:W-:Y:S04]  /*cd30*/  STL [R1+0x508], R88 ;  /* 0x0005085801007387 */ /* 0x000fe80000100800 */
[----:B0-----:R-:W4:Y:S01]  /*cd40*/  LDL.LU R81, [R1+0xfa8] ;  /* 0x000fa80001517983 */ /* 0x001f220000300800 */
[----:B--2---:R-:W-:-:S06]  /*cd50*/  PRMT R83, RZ, 0x7610, R83 ;  /* 0x00007610ff537816 */ /* 0x004fcc0000000053 */
[----:B------:R0:W2:Y:S02]  /*cd60*/  @P0 LDG.E.U16 R83, desc[UR24][R12.64] ;  /* 0x000000180c530981 */ /* 0x0000a4000c1e1500 */
[----:B0-----:R-:W-:Y:S02]  /*cd70*/  @P0 IMAD.MOV.U32 R12, RZ, RZ, R15 ;  /* 0x000000ffff0c0224 */ /* 0x001fe400078e000f */
[----:B------:R-:W-:-:S05]  /*cd80*/  @P0 IMAD.MOV.U32 R13, RZ, RZ, R93 ;  /* 0x000000ffff0d0224 */ /* 0x000fca00078e005d */
[----:B------:R-:W2:Y:S01]  /*cd90*/  @P0 LDG.E.U16 R14, desc[UR24][R12.64] ;  /* 0x000000180c0e0981 */ /* 0x000ea2000c1e1500 */
[----:B------:R-:W-:Y:S02]  /*cda0*/  ISETP.GT.U32.AND P1, PT, R5, R89, PT ;  /* 0x000000590500720c */ /* 0x000fe40003f24070 */
[----:B------:R-:W-:-:S05]  /*cdb0*/  SEL R7, R38, R2, !P6 ;  /* 0x0000000226077207 */ /* 0x000fca0007000000 */
[----:B------:R-:W-:-:S06]  /*cdc0*/  IMAD R7, R7, UR13, RZ ;  /* 0x0000000d07077c24 */ /* 0x000fcc000f8e02ff */
[----:B------:R-:W-:Y:S01]  /*cdd0*/  @!P1 IMAD.IADD R89, R89, 0x1, -R5 ;  /* 0x0000000159599824 */ /* 0x000fe200078e0a05 */
[----:B---3--:R0:W-:Y:S04]  /*cde0*/  STL [R1+0x784], R0 ;  /* 0x0007840001007387 */ /* 0x0081e80000100800 */
[----:B0-----:R-:W3:Y:S04]  /*cdf0*/  LDL.LU R0, [R1+0xfa4] ;  /* 0x000fa40001007983 */ /* 0x001ee80000300800 */
[----:B------:R-:W-:Y:S04]  /*ce00*/  STL [R1+0x528], R93 ;  /* 0x0005285d01007387 */ /* 0x000fe80000100800 */
[----:B------:R-:W3:Y:S04]  /*ce10*/  LDL.LU R88, [R1+0xfa0] ;  /* 0x000fa00001587983 */ /* 0x000ee80000300800 */
[----:B------:R-:W3:Y:S01]  /*ce20*/  LDL.LU R80, [R1+0xf9c] ;  /* 0x000f9c0001507983 */ /* 0x000ee20000300800 */
[----:B----4-:R-:W-:-:S03]  /*ce30*/  PRMT R81, RZ, 0x7610, R81 ;  /* 0x00007610ff517816 */ /* 0x010fc60000000051 */
[----:B--2---:R0:W-:Y:S04]  /*ce40*/  STL [R1+0x780], R83 ;  /* 0x0007805301007387 */ /* 0x0041e80000100800 */
[----:B0-----:R-:W2:Y:S04]  /*ce50*/  LDL.LU R83, [R1+0xf98] ;  /* 0x000f980001537983 */ /* 0x001ea80000300800 */
[----:B------:R-:W4:Y:S04]  /*ce60*/  LDL R93, [R1] ;  /* 0x00000000015d7983 */ /* 0x000f280000100800 */
[----:B------:R0:W-:Y:S02]  /*ce70*/  STL [R1+0x77c], R14 ;  /* 0x00077c0e01007387 */ /* 0x0001e40000100800 */
[----:B0-----:R-:W-:-:S04]  /*ce80*/  LEA R14, P1, R7, R4, 0x1 ;  /* 0x00000004070e7211 */ /* 0x001fc800078208ff */
[----:B------:R-:W-:-:S05]  /*ce90*/  LEA.HI.X.SX32 R15, R7, R3, 0x1, P1 ;  /* 0x00000003070f7211 */ /* 0x000fca00008f0eff */
[----:B------:R0:W4:Y:S01]  /*cea0*/  @P0 LDG.E.U16 R81, desc[UR24][R14.64] ;  /* 0x000000180e510981 */ /* 0x000122000c1e1500 */
[C---:B------:R-:W-:Y:S01]  /*ceb0*/  ISETP.GT.U32.AND P4, PT, R5.reuse, R51, PT ;  /* 0x000000330500720c */ /* 0x040fe20003f84070 */
[----:B------:R-:W-:Y:S01]  /*cec0*/  @!P3 IMAD.MOV R8, RZ, RZ, -R8 ;  /* 0x000000ffff08b224 */ /* 0x000fe200078e0a08 */
[----:B------:R-:W-:Y:S02]  /*ced0*/  ISETP.GT.U32.AND P3, PT, R5, R46, PT ;  /* 0x0000002e0500720c */ /* 0x000fe40003f64070 */
[----:B------:R-:W-:-:S09]  /*cee0*/  SEL R92, R38, R92, !P6 ;  /* 0x0000005c265c7207 */ /* 0x000fd20007000000 */
[--C-:B------:R-:W-:Y:S01]  /*cef0*/  @!P4 IMAD.IADD R51, R51, 0x1, -R5.reuse ;  /* 0x000000013333c824 */ /* 0x100fe200078e0a05 */
[----:B------:R-:W-:Y:S01]  /*cf00*/  ISETP.GE.AND P4, PT, R86, RZ, PT ;  /* 0x000000ff5600720c */ /* 0x000fe20003f86270 */
[----:B------:R-:W-:Y:S01]  /*cf10*/  @!P3 IMAD.IADD R46, R46, 0x1, -R5 ;  /* 0x000000012e2eb824 */ /* 0x000fe200078e0a05 */
[----:B------:R-:W-:Y:S01]  /*cf20*/  ISETP.GE.AND P3, PT, R42, RZ, PT ;  /* 0x000000ff2a00720c */ /* 0x000fe20003f66270 */
[----:B------:R-:W-:Y:S01]  /*cf30*/  IMAD.MOV.U32 R12, RZ, RZ, R78 ;  /* 0x000000ffff0c7224 */ /* 0x000fe200078e004e */
[----:B------:R-:W-:Y:S01]  /*cf40*/  SEL R91, R38, R91, !P6 ;  /* 0x0000005b265b7207 */ /* 0x000fe20007000000 */
[----:B------:R-:W-:Y:S02]  /*cf50*/  IMAD R92, R92, UR13, RZ ;  /* 0x0000000d5c5c7c24 */ /* 0x000fe4000f8e02ff */
[----:B------:R-:W-:Y:S02]  /*cf60*/  IMAD.MOV.U32 R2, RZ, RZ, R82 ;  /* 0x000000ffff027224 */ /* 0x000fe400078e0052 */
[----:B------:R-:W-:-:S04]  /*cf70*/  IMAD R91, R91, UR13, RZ ;  /* 0x0000000d5b5b7c24 */ /* 0x000fc8000f8e02ff */
[----:B------:R-:W-:Y:S01]  /*cf80*/  @!P4 IMAD.MOV R12, RZ, RZ, -R12 ;  /* 0x000000ffff0cc224 */ /* 0x000fe200078e0a0c */
[CC--:B------:R-:W-:Y:S01]  /*cf90*/  LEA R82, P4, R92.reuse, R4.reuse, 0x1 ;  /* 0x000000045c527211 */ /* 0x0c0fe200078808ff */
[----:B------:R-:W-:Y:S01]  /*cfa0*/  @!P3 IMAD.MOV R2, RZ, RZ, -R2 ;  /* 0x000000ffff02b224 */ /* 0x000fe200078e0a02 */
[----:B------:R0:W-:Y:S02]  /*cfb0*/  STL [R1+0x54c], R14 ;  /* 0x00054c0e01007387 */ /* 0x0001e40000100800 */
[-C--:B------:R-:W-:Y:S02]  /*cfc0*/  LEA.HI.X.SX32 R42, R92, R3.reuse, 0x1, P4 ;  /* 0x000000035c2a7211 */ /* 0x080fe400020f0eff */
[C---:B------:R-:W-:Y:S01]  /*cfd0*/  LEA R86, P3, R91.reuse, R4, 0x1 ;  /* 0x000000045b567211 */ /* 0x040fe200078608ff */
[----:B------:R-:W4:Y:S04]  /*cfe0*/  LDL R7, [R1+0xc40] ;  /* 0x000c400001077983 */ /* 0x000f280000100800 */
[----:B------:R-:W-:Y:S01]  /*cff0*/  STL [R1+0x56c], R82 ;  /* 0x00056c5201007387 */ /* 0x000fe20000100800 */
[----:B0-----:R-:W-:Y:S01]  /*d000*/  @P0 IMAD.MOV.U32 R14, RZ, RZ, R82 ;  /* 0x000000ffff0e0224 */ /* 0x001fe200078e0052 */
[----:B------:R-:W-:-:S02]  /*d010*/  LEA.HI.X.SX32 R78, R91, R3, 0x1, P3 ;  /* 0x000000035b4e7211 */ /* 0x000fc400018f0eff */
[----:B------:R0:W-:Y:S01]  /*d020*/  STL [R1+0x548], R15 ;  /* 0x0005480f01007387 */ /* 0x0001e20000100800 */
[----:B---3--:R-:W-:Y:S01]  /*d030*/  PRMT R80, RZ, 0x7610, R80 ;  /* 0x00007610ff507816 */ /* 0x008fe20000000050 */
[----:B0-----:R-:W-:-:S05]  /*d040*/  @P0 IMAD.MOV.U32 R15, RZ, RZ, R42 ;  /* 0x000000ffff0f0224 */ /* 0x001fca00078e002a */
[----:B------:R0:W3:Y:S02]  /*d050*/  @P0 LDG.E.U16 R80, desc[UR24][R14.64] ;  /* 0x000000180e500981 */ /* 0x0000e4000c1e1500 */
[----:B0-----:R-:W-:Y:S02]  /*d060*/  @P0 IMAD.MOV.U32 R14, RZ, RZ, R86 ;  /* 0x000000ffff0e0224 */ /* 0x001fe400078e0056 */
[----:B------:R-:W-:Y:S01]  /*d070*/  @P0 IMAD.MOV.U32 R15, RZ, RZ, R78 ;  /* 0x000000ffff0f0224 */ /* 0x000fe200078e004e */
[----:B------:R-:W-:Y:S04]  /*d080*/  STL [R1+0x58c], R86 ;  /* 0x00058c5601007387 */ /* 0x000fe80000100800 */
[----:B------:R-:W-:Y:S04]  /*d090*/  STL [R1+0x568], R42 ;  /* 0x0005682a01007387 */ /* 0x000fe80000100800 */
[----:B------:R-:W-:Y:S01]  /*d0a0*/  STL [R1+0x588], R78 ;  /* 0x0005884e01007387 */ /* 0x000fe20000100800 */
[----:B--2---:R-:W-:-:S06]  /*d0b0*/  PRMT R83, RZ, 0x7610, R83 ;  /* 0x00007610ff537816 */ /* 0x004fcc0000000053 */
[----:B------:R-:W2:Y:S04]  /*d0c0*/  @P0 LDG.E.U16 R83, desc[UR24][R14.64] ;  /* 0x000000180e530981 */ /* 0x000ea8000c1e1500 */
[----:B----4-:R0:W-:Y:S04]  /*d0d0*/  STL [R1+0x778], R81 ;  /* 0x0007785101007387 */ /* 0x0101e80000100800 */
[----:B0-----:R-:W4:Y:S01]  /*d0e0*/  LDL.LU R81, [R1+0xf94] ;  /* 0x000f940001517983 */ /* 0x001f220000300800 */
[----:B------:R-:W-:Y:S02]  /*d0f0*/  ISETP.GT.U32.AND P1, PT, R5, R46, PT ;  /* 0x0000002e0500720c */ /* 0x000fe40003f24070 */
[----:B------:R-:W-:Y:S01]  /*d100*/  SEL R11, R38, R11, !P6 ;  /* 0x0000000b260b7207 */ /* 0x000fe20007000000 */
[----:B------:R-:W4:Y:S04]  /*d110*/  LDL.LU R42, [R1+0xf90] ;  /* 0x000f9000012a7983 */ /* 0x000f280000300800 */
[----:B------:R-:W4:Y:S01]  /*d120*/  LDL.LU R82, [R1+0xf8c] ;  /* 0x000f8c0001527983 */ /* 0x000f220000300800 */
[----:B------:R-:W-:-:S05]  /*d130*/  IMAD R11, R11, UR13, RZ ;  /* 0x0000000d0b0b7c24 */ /* 0x000fca000f8e02ff */
[----:B------:R-:W-:Y:S01]  /*d140*/  @!P1 IMAD.IADD R46, R46, 0x1, -R5 ;  /* 0x000000012e2e9824 */ /* 0x000fe200078e0a05 */
[----:B---3--:R0:W-:Y:S04]  /*d150*/  STL [R1+0x764], R80 ;  /* 0x0007645001007387 */ /* 0x0081e80000100800 */
[----:B0-----:R-:W3:Y:S04]  /*d160*/  LDL.LU R80, [R1+0xf88] ;  /* 0x000f880001507983 */ /* 0x001ee80000300800 */
[----:B------:R-:W3:Y:S04]  /*d170*/  LDL.LU R78, [R1+0xf84] ;  /* 0x000f8400014e7983 */ /* 0x000ee80000300800 */
[----:B--2---:R0:W-:Y:S02]  /*d180*/  STL [R1+0x760], R83 ;  /* 0x0007605301007387 */ /* 0x0041e40000100800 */
[----:B0-----:R-:W-:-:S04]  /*d190*/  LEA R83, P1, R11, R4, 0x1 ;  /* 0x000000040b537211 */ /* 0x001fc800078208ff */
[----:B------:R-:W-:Y:S02]  /*d1a0*/  LEA.HI.X.SX32 R86, R11, R3, 0x1, P1 ;  /* 0x000000030b567211 */ /* 0x000fe400008f0eff */
[----:B------:R-:W-:Y:S02]  /*d1b0*/  ISETP.GE.AND P1, PT, R7, RZ, PT ;  /* 0x000000ff0700720c */ /* 0x000fe40003f26270 */
[C---:B------:R-:W-:Y:S01]  /*d1c0*/  SEL R11, R38.reuse, R9, !P6 ;  /* 0x00000009260b7207 */ /* 0x040fe20007000000 */
[----:B------:R-:W-:Y:S01]  /*d1d0*/  @P0 IMAD.MOV.U32 R9, RZ, RZ, R86 ;  /* 0x000000ffff090224 */ /* 0x000fe200078e0056 */
[----:B------:R-:W-:Y:S01]  /*d1e0*/  SEL R7, R38, R8, !P6 ;  /* 0x0000000826077207 */ /* 0x000fe20007000000 */
[----:B------:R-:W-:Y:S01]  /*d1f0*/  @P0 IMAD.MOV.U32 R8, RZ, RZ, R83 ;  /* 0x000000ffff080224 */ /* 0x000fe200078e0053 */
[----:B----4-:R-:W-:-:S06]  /*d200*/  PRMT R81, RZ, 0x7610, R81 ;  /* 0x00007610ff517816 */ /* 0x010fcc0000000051 */
[----:B------:R0:W2:Y:S01]  /*d210*/  @P0 LDG.E.U16 R81, desc[UR24][R8.64] ;  /* 0x0000001808510981 */ /* 0x0000a2000c1e1500 */
[----:B------:R-:W-:Y:S01]  /*d220*/  ISETP.GT.U32.AND P4, PT, R5, R51, PT ;  /* 0x000000330500720c */ /* 0x000fe20003f84070 */
[----:B------:R-:W-:-:S12]  /*d230*/  IMAD R11, R11, UR13, RZ ;  /* 0x0000000d0b0b7c24 */ /* 0x000fd8000f8e02ff */
[--C-:B------:R-:W-:Y:S01]  /*d240*/  @!P4 IMAD.IADD R51, R51, 0x1, -R5.reuse ;  /* 0x000000013333c824 */ /* 0x100fe200078e0a05 */
[----:B------:R-:W-:Y:S01]  /*d250*/  ISETP.GT.U32.AND P4, PT, R5, R93, PT ;  /* 0x0000005d0500720c */ /* 0x000fe20003f84070 */
[----:B------:R-:W-:Y:S04]  /*d260*/  STL [R1+0x5ac], R83 ;  /* 0x0005ac5301007387 */ /* 0x000fe80000100800 */
[----:B------:R1:W-:Y:S08]  /*d270*/  STL [R1+0x5a8], R86 ;  /* 0x0005a85601007387 */ /* 0x0003f00000100800 */
[----:B------:R-:W-:Y:S01]  /*d280*/  @!P4 IMAD.IADD R93, R93, 0x1, -R5 ;  /* 0x000000015d5dc824 */ /* 0x000fe200078e0a05 */
[----:B0-----:R-:W-:-:S04]  /*d290*/  LEA R9, P4, R11, R4, 0x1 ;  /* 0x000000040b097211 */ /* 0x001fc800078808ff */
[----:B-1----:R-:W-:Y:S01]  /*d2a0*/  LEA.HI.X.SX32 R86, R11, R3, 0x1, P4 ;  /* 0x000000030b567211 */ /* 0x002fe200020f0eff */
[----:B--2---:R0:W-:Y:S04]  /*d2b0*/  STL [R1+0x75c], R81 ;  /* 0x00075c5101007387 */ /* 0x0041e80000100800 */
[----:B------:R-:W2:Y:S04]  /*d2c0*/  LDL R83, [R1+0xd30] ;  /* 0x000d300001537983 */ /* 0x000ea80000100800 */
[----:B0-----:R-:W4:Y:S04]  /*d2d0*/  LDL R81, [R1+0xc68] ;  /* 0x000c680001517983 */ /* 0x001f280000100800 */
[----:B------:R0:W-:Y:S04]  /*d2e0*/  STL [R1+0x5cc], R9 ;  /* 0x0005cc0901007387 */ /* 0x0001e80000100800 */
[----:B------:R-:W2:Y:S01]  /*d2f0*/  LDL R11, [R1+0xbe8] ;  /* 0x000be800010b7983 */ /* 0x000ea20000100800 */
[----:B------:R-:W-:Y:S01]  /*d300*/  ISETP.GT.U32.AND P3, PT, R5, R89, PT ;  /* 0x000000590500720c */ /* 0x000fe20003f64070 */
[----:B------:R-:W-:-:S12]  /*d310*/  IMAD R8, R7, UR13, RZ ;  /* 0x0000000d07087c24 */ /* 0x000fd8000f8e02ff */
[----:B------:R-:W-:Y:S01]  /*d320*/  @!P3 IMAD.IADD R89, R89, 0x1, -R5 ;  /* 0x000000015959b824 */ /* 0x000fe200078e0a05 */
[----:B---3--:R-:W-:Y:S01]  /*d330*/  ISETP.GT.U32.AND P3, PT, R5, R78, PT ;  /* 0x0000004e0500720c */ /* 0x008fe20003f64070 */
[----:B------:R-:W-:Y:S01]  /*d340*/  IMAD.MOV.U32 R7, RZ, RZ, R79 ;  /* 0x000000ffff077224 */ /* 0x000fe200078e004f */
[----:B------:R-:W-:-:S03]  /*d350*/  PRMT R82, RZ, 0x7610, R82 ;  /* 0x00007610ff527816 */ /* 0x000fc60000000052 */
[----:B------:R-:W-:-:S08]  /*d360*/  @!P1 IMAD.MOV R7, RZ, RZ, -R7 ;  /* 0x000000ffff079224 */ /* 0x000fd000078e0a07 */
[----:B------:R-:W-:Y:S01]  /*d370*/  @!P3 IMAD.IADD R78, R78, 0x1, -R5 ;  /* 0x000000014e4eb824 */ /* 0x000fe200078e0a05 */
[C---:B------:R-:W-:Y:S02]  /*d380*/  LEA R79, P3, R8.reuse, R4, 0x1 ;  /* 0x00000004084f7211 */ /* 0x040fe400078608ff */
[----:B--2---:R-:W-:Y:S02]  /*d390*/  ISETP.GE.AND P1, PT, R11, RZ, PT ;  /* 0x000000ff0b00720c */ /* 0x004fe40003f26270 */
[----:B------:R-:W-:Y:S01]  /*d3a0*/  LEA.HI.X.SX32 R11, R8, R3, 0x1, P3 ;  /* 0x00000003080b7211 */ /* 0x000fe200018f0eff */
[----:B------:R-:W-:Y:S02]  /*d3b0*/  @P0 IMAD.MOV.U32 R8, RZ, RZ, R9 ;  /* 0x000000ffff080224 */ /* 0x000fe400078e0009 */
[----:B0-----:R-:W-:-:S05]  /*d3c0*/  @P0 IMAD.MOV.U32 R9, RZ, RZ, R86 ;  /* 0x000000ffff090224 */ /* 0x001fca00078e0056 */
[----:B------:R0:W2:Y:S01]  /*d3d0*/  @P0 LDG.E.U16 R82, desc[UR24][R8.64] ;  /* 0x0000001808520981 */ /* 0x0000a2000c1e1500 */
[----:B------:R-:W-:Y:S01]  /*d3e0*/  PRMT R80, RZ, 0x7610, R80 ;  /* 0x00007610ff507816 */ /* 0x000fe20000000050 */
[----:B0-----:R-:W-:Y:S02]  /*d3f0*/  @P0 IMAD.MOV.U32 R8, RZ, RZ, R79 ;  /* 0x000000ffff080224 */ /* 0x001fe400078e004f */
[----:B------:R-:W-:-:S05]  /*d400*/  @P0 IMAD.MOV.U32 R9, RZ, RZ, R11 ;  /* 0x000000ffff090224 */ /* 0x000fca00078e000b */
[----:B------:R0:W3:Y:S04]  /*d410*/  @P0 LDG.E.U16 R80, desc[UR24][R8.64] ;  /* 0x0000001808500981 */ /* 0x0000e8000c1e1500 */
[----:B------:R-:W-:Y:S04]  /*d420*/  STL [R1+0x5ec], R79 ;  /* 0x0005ec4f01007387 */ /* 0x000fe80000100800 */
[----:B------:R1:W-:Y:S04]  /*d430*/  STL [R1+0x5c8], R86 ;  /* 0x0005c85601007387 */ /* 0x0003e80000100800 */
[----:B-1----:R-:W3:Y:S04]  /*d440*/  LDL.LU R86, [R1+0xf80] ;  /* 0x000f800001567983 */ /* 0x002ee80000300800 */
[----:B--2---:R1:W-:Y:S04]  /*d450*/  STL [R1+0x758], R82 ;  /* 0x0007585201007387 */ /* 0x0043e80000100800 */
[----:B-1----:R-:W2:Y:S04]  /*d460*/  LDL.LU R82, [R1+0xf7c] ;  /* 0x000f7c0001527983 */ /* 0x002ea80000300800 */
[----:B------:R1:W-:Y:S04]  /*d470*/  STL [R1+0x5e8], R11 ;  /* 0x0005e80b01007387 */ /* 0x0003e80000100800 */
[----:B------:R-:W2:Y:S01]  /*d480*/  LDL.LU R79, [R1+0xf78] ;  /* 0x000f7800014f7983 */ /* 0x000ea20000300800 */
[----:B------:R-:W-:-:S02]  /*d490*/  ISETP.GT.U32.AND P4, PT, R5, R93, PT ;  /* 0x0000005d0500720c */ /* 0x000fc40003f84070 */
[C---:B------:R-:W-:Y:S02]  /*d4a0*/  SEL R10, R38.reuse, R10, !P6 ;  /* 0x0000000a260a7207 */ /* 0x040fe40007000000 */
[----:B------:R-:W-:Y:S02]  /*d4b0*/  ISETP.GT.U32.AND P3, PT, R5, R78, PT ;  /* 0x0000004e0500720c */ /* 0x000fe40003f64070 */
[----:B------:R-:W-:Y:S01]  /*d4c0*/  SEL R2, R38, R2, !P6 ;  /* 0x0000000226027207 */ /* 0x000fe20007000000 */
[----:B------:R-:W-:-:S04]  /*d4d0*/  IMAD R10, R10, UR13, RZ ;  /* 0x0000000d0a0a7c24 */ /* 0x000fc8000f8e02ff */
[----:B------:R-:W-:Y:S02]  /*d4e0*/  IMAD R2, R2, UR13, RZ ;  /* 0x0000000d02027c24 */ /* 0x000fe4000f8e02ff */
[--C-:B------:R-:W-:Y:S01]  /*d4f0*/  @!P4 IMAD.IADD R93, R93, 0x1, -R5.reuse ;  /* 0x000000015d5dc824 */ /* 0x100fe200078e0a05 */
[-C--:B-1----:R-:W-:Y:S01]  /*d500*/  LEA R11, P4, R10, R4.reuse, 0x1 ;  /* 0x000000040a0b7211 */ /* 0x082fe200078808ff */
[----:B0-----:R-:W-:Y:S01]  /*d510*/  IMAD.MOV.U32 R8, RZ, RZ, R84 ;  /* 0x000000ffff087224 */ /* 0x001fe200078e0054 */
[----:B---3--:R0:W-:Y:S01]  /*d520*/  STL [R1+0x744], R80 ;  /* 0x0007445001007387 */ /* 0x0081e20000100800 */
[----:B------:R-:W-:Y:S01]  /*d530*/  @!P3 IMAD.IADD R78, R78, 0x1, -R5 ;  /* 0x000000014e4eb824 */ /* 0x000fe200078e0a05 */
[----:B------:R-:W-:Y:S02]  /*d540*/  LEA.HI.X.SX32 R10, R10, R3, 0x1, P4 ;  /* 0x000000030a0a7211 */ /* 0x000fe400020f0eff */
[----:B------:R-:W-:Y:S02]  /*d550*/  LEA R84, P3, R2, R4, 0x1 ;  /* 0x0000000402547211 */ /* 0x000fe400078608ff */
[----:B----4-:R-:W-:Y:S01]  /*d560*/  ISETP.GE.AND P4, PT, R81, RZ, PT ;  /* 0x000000ff5100720c */ /* 0x010fe20003f86270 */
[----:B0-----:R-:W3:Y:S04]  /*d570*/  LDL.LU R80, [R1+0xf74] ;  /* 0x000f740001507983 */ /* 0x001ee80000300800 */
[----:B------:R0:W-:Y:S04]  /*d580*/  STL [R1+0x60c], R11 ;  /* 0x00060c0b01007387 */ /* 0x0001e80000100800 */
[----:B------:R-:W4:Y:S04]  /*d590*/  LDL.LU R81, [R1+0xf70] ;  /* 0x000f700001517983 */ /* 0x000f280000300800 */
[----:B------:R-:W-:Y:S01]  /*d5a0*/  STL [R1+0x62c], R84 ;  /* 0x00062c5401007387 */ /* 0x000fe20000100800 */
[----:B0-----:R-:W-:-:S03]  /*d5b0*/  @P0 LOP3.LUT R11, R11, R10, RZ, 0x3c, !PT ;  /* 0x0000000a0b0b0212 */ /* 0x001fc600078e3cff */
[----:B------:R0:W-:Y:S01]  /*d5c0*/  STL [R1+0x608], R10 ;  /* 0x0006080a01007387 */ /* 0x0001e20000100800 */
[----:B------:R-:W-:Y:S02]  /*d5d0*/  LEA.HI.X.SX32 R2, R2, R3, 0x1, P3 ;  /* 0x0000000302027211 */ /* 0x000fe400018f0eff */
[----:B0-----:R-:W-:-:S04]  /*d5e0*/  @P0 LOP3.LUT R10, R11, R10, RZ, 0x3c, !PT ;  /* 0x0000000a0b0a0212 */ /* 0x001fc800078e3cff */
[----:B------:R-:W-:Y:S02]  /*d5f0*/  @P0 LOP3.LUT R11, R11, R10, RZ, 0x3c, !PT ;  /* 0x0000000a0b0b0212 */ /* 0x000fe400078e3cff */
[----:B------:R-:W-:Y:S01]  /*d600*/  PRMT R9, RZ, 0x7610, R9 ;  /* 0x00007610ff097816 */ /* 0x000fe20000000009 */
[----:B------:R-:W-:Y:S01]  /*d610*/  @!P1 IMAD.MOV R8, RZ, RZ, -R8 ;  /* 0x000000ffff089224 */ /* 0x000fe200078e0a08 */
[----:B------:R-:W-:-:S05]  /*d620*/  SEL R12, R38, R12, !P6 ;  /* 0x0000000c260c7207 */ /* 0x000fca0007000000 */
[----:B------:R-:W-:Y:S01]  /*d630*/  IMAD R12, R12, UR13, RZ ;  /* 0x0000000d0c0c7c24 */ /* 0x000fe2000f8e02ff */
[----:B------:R-:W-:Y:S02]  /*d640*/  PRMT R86, RZ, 0x7610, R86 ;  /* 0x00007610ff567816 */ /* 0x000fe40000000056 */
[----:B--2---:R-:W-:-:S06]  /*d650*/  PRMT R82, RZ, 0x7610, R82 ;  /* 0x00007610ff527816 */ /* 0x004fcc0000000052 */
[----:B------:R0:W2:Y:S01]  /*d660*/  @P0 LDG.E.U16 R82, desc[UR24][R10.64] ;  /* 0x000000180a520981 */ /* 0x0000a2000c1e1500 */
[----:B------:R-:W-:Y:S01]  /*d670*/  ISETP.GT.U32.AND P1, PT, R5, R79, PT ;  /* 0x0000004f0500720c */ /* 0x000fe20003f24070 */
[----:B0-----:R-:W-:Y:S02]  /*d680*/  @P0 IMAD.MOV.U32 R10, RZ, RZ, R84 ;  /* 0x000000ffff0a0224 */ /* 0x001fe400078e0054 */
[----:B------:R-:W-:-:S05]  /*d690*/  @P0 IMAD.MOV.U32 R11, RZ, RZ, R2 ;  /* 0x000000ffff0b0224 */ /* 0x000fca00078e0002 */
[----:B------:R0:W3:Y:S05]  /*d6a0*/  @P0 LDG.E.U16 R9, desc[UR24][R10.64] ;  /* 0x000000180a090981 */ /* 0x0000ea000c1e1500 */
[----:B------:R-:W-:Y:S01]  /*d6b0*/  @!P1 IMAD.IADD R79, R79, 0x1, -R5 ;  /* 0x000000014f4f9824 */ /* 0x000fe200078e0a05 */
[----:B0-----:R-:W-:-:S04]  /*d6c0*/  LEA R10, P1, R12, R4, 0x1 ;  /* 0x000000040c0a7211 */ /* 0x001fc800078208ff */
[----:B------:R-:W-:-:S05]  /*d6d0*/  LEA.HI.X.SX32 R11, R12, R3, 0x1, P1 ;  /* 0x000000030c0b7211 */ /* 0x000fca00008f0eff */
[----:B------:R0:W4:Y:S01]  /*d6e0*/  @P0 LDG.E.U16 R86, desc[UR24][R10.64] ;  /* 0x000000180a560981 */ /* 0x000122000c1e1500 */
[----:B------:R-:W-:Y:S02]  /*d6f0*/  SEL R7, R38, R7, !P6 ;  /* 0x0000000726077207 */ /* 0x000fe40007000000 */
[----:B------:R-:W-:Y:S02]  /*d700*/  ISETP.GE.AND P3, PT, R83, RZ, PT ;  /* 0x000000ff5300720c */ /* 0x000fe40003f66270 */
[----:B------:R-:W4:Y:S01]  /*d710*/  LDL.LU R83, [R1+0xf6c] ;  /* 0x000f6c0001537983 */ /* 0x000f220000300800 */
[----:B------:R-:W-:Y:S01]  /*d720*/  IMAD R7, R7, UR13, RZ ;  /* 0x0000000d07077c24 */ /* 0x000fe2000f8e02ff */
[----:B------:R-:W-:Y:S02]  /*d730*/  PRMT R88, RZ, 0x7610, R88 ;  /* 0x00007610ff587816 */ /* 0x000fe40000000058 */
[----:B--2---:R1:W-:Y:S04]  /*d740*/  STL [R1+0x740], R82 ;  /* 0x0007405201007387 */ /* 0x0043e80000100800 */
[----:B-1----:R-:W2:Y:S04]  /*d750*/  LDL.LU R82, [R1+0xf68] ;  /* 0x000f680001527983 */ /* 0x002ea80000300800 */
[----:B------:R1:W-:Y:S04]  /*d760*/  STL [R1+0x628], R2 ;  /* 0x0006280201007387 */ /* 0x0003e80000100800 */
[----:B------:R-:W2:Y:S04]  /*d770*/  LDL.LU R84, [R1+0xf64] ;  /* 0x000f640001547983 */ /* 0x000ea80000300800 */
[----:B---3--:R3:W-:Y:S01]  /*d780*/  STL [R1+0x73c], R9 ;  /* 0x00073c0901007387 */ /* 0x0087e20000100800 */
[----:B-1----:R-:W-:-:S02]  /*d790*/  IMAD.MOV.U32 R2, RZ, RZ, R85 ;  /* 0x000000ffff027224 */ /* 0x002fc400078e0055 */
[----:B---3--:R-:W-:Y:S01]  /*d7a0*/  IMAD.MOV.U32 R9, RZ, RZ, R87 ;  /* 0x000000ffff097224 */ /* 0x008fe200078e0057 */
[C---:B------:R-:W-:Y:S01]  /*d7b0*/  LEA R87, P1, R7.reuse, R4, 0x1 ;  /* 0x0000000407577211 */ /* 0x040fe200078208ff */
[----:B------:R0:W-:Y:S03]  /*d7c0*/  STL [R1+0x64c], R10 ;  /* 0x00064c0a01007387 */ /* 0x0001e60000100800 */
[----:B------:R-:W-:Y:S01]  /*d7d0*/  LEA.HI.X.SX32 R85, R7, R3, 0x1, P1 ;  /* 0x0000000307557211 */ /* 0x000fe200008f0eff */
[----:B------:R1:W-:Y:S04]  /*d7e0*/  STL [R1+0x648], R11 ;  /* 0x0006480b01007387 */ /* 0x0003e80000100800 */
[----:B------:R-:W-:Y:S01]  /*d7f0*/  STL [R1+0x66c], R87 ;  /* 0x00066c5701007387 */ /* 0x000fe20000100800 */
[----:B0-----:R-:W-:-:S03]  /*d800*/  @P0 IMAD.MOV.U32 R10, RZ, RZ, R87 ;  /* 0x000000ffff0a0224 */ /* 0x001fc600078e0057 */
[----:B------:R-:W3:Y:S01]  /*d810*/  LDL R7, [R1+0xce8] ;  /* 0x000ce80001077983 */ /* 0x000ee20000100800 */
[----:B-1----:R-:W-:-:S05]  /*d820*/  @P0 IMAD.MOV.U32 R11, RZ, RZ, R85 ;  /* 0x000000ffff0b0224 */ /* 0x002fca00078e0055 */
[----:B------:R-:W2:Y:S04]  /*d830*/  @P0 LDG.E.U16 R88, desc[UR24][R10.64] ;  /* 0x000000180a580981 */ /* 0x000ea8000c1e1500 */
[----:B------:R-:W-:Y:S04]  /*d840*/  STL [R1+0x668], R85 ;  /* 0x0006685501007387 */ /* 0x000fe80000100800 */
[----:B----4-:R0:W-:Y:S04]  /*d850*/  STL [R1+0x738], R86 ;  /* 0x0007385601007387 */ /* 0x0101e80000100800 */
[----:B0-----:R-:W4:Y:S04]  /*d860*/  LDL.LU R86, [R1+0xf60] ;  /* 0x000f600001567983 */ /* 0x001f280000300800 */
[----:B------:R-:W4:Y:S04]  /*d870*/  LDL.LU R85, [R1+0xf5c] ;  /* 0x000f5c0001557983 */ /* 0x000f280000300800 */
[----:B------:R-:W4:Y:S04]  /*d880*/  LDL.LU R87, [R1+0xf58] ;  /* 0x000f580001577983 */ /* 0x000f280000300800 */
[----:B------:R-:W4:Y:S04]  /*d890*/  LDL R10, [R1+0xc74] ;  /* 0x000c7400010a7983 */ /* 0x000f280000100800 */
[----:B------:R-:W4:Y:S01]  /*d8a0*/  LDL R11, [R1+0xbe0] ;  /* 0x000be000010b7983 */ /* 0x000f220000100800 */
[----:B------:R-:W-:Y:S01]  /*d8b0*/  @!P4 IMAD.MOV R9, RZ, RZ, -R9 ;  /* 0x000000ffff09c224 */ /* 0x000fe200078e0a09 */
[----:B------:R-:W-:-:S02]  /*d8c0*/  ISETP.GT.U32.AND P4, PT, R5, R79, PT ;  /* 0x0000004f0500720c */ /* 0x000fc40003f84070 */
[----:B------:R-:W-:Y:S02]  /*d8d0*/  SEL R8, R38, R8, !P6 ;  /* 0x0000000826087207 */ /* 0x000fe40007000000 */
[----:B------:R-:W-:-:S09]  /*d8e0*/  PRMT R76, RZ, 0x7610, R76 ;  /* 0x00007610ff4c7816 */ /* 0x000fd2000000004c */
[----:B------:R-:W-:Y:S02]  /*d8f0*/  @!P4 IMAD.IADD R79, R79, 0x1, -R5 ;  /* 0x000000014f4fc824 */ /* 0x000fe400078e0a05 */
[----:B------:R-:W-:Y:S01]  /*d900*/  @!P3 IMAD.MOV R2, RZ, RZ, -R2 ;  /* 0x000000ffff02b224 */ /* 0x000fe200078e0a02 */
[----:B---3--:R-:W-:Y:S01]  /*d910*/  ISETP.GE.AND P1, PT, R7, RZ, PT ;  /* 0x000000ff0700720c */ /* 0x008fe20003f26270 */
[----:B------:R-:W-:Y:S02]  /*d920*/  IMAD R7, R8, UR13, RZ ;  /* 0x0000000d08077c24 */ /* 0x000fe4000f8e02ff */
[----:B------:R-:W-:Y:S01]  /*d930*/  IMAD.MOV.U32 R8, RZ, RZ, R52 ;  /* 0x000000ffff087224 */ /* 0x000fe200078e0034 */
[----:B--2---:R0:W-:Y:S04]  /*d940*/  STL [R1+0x724], R88 ;  /* 0x0007245801007387 */ /* 0x0041e80000100800 */
[----:B------:R-:W2:Y:S01]  /*d950*/  LDL.LU R52, [R1+0xf54] ;  /* 0x000f540001347983 */ /* 0x000ea20000300800 */
[----:B0-----:R-:W-:-:S04]  /*d960*/  LEA R88, P4, R7, R4, 0x1 ;  /* 0x0000000407587211 */ /* 0x001fc800078808ff */
[----:B------:R-:W-:Y:S01]  /*d970*/  @!P1 IMAD.MOV R8, RZ, RZ, -R8 ;  /* 0x000000ffff089224 */ /* 0x000fe200078e0a08 */
[----:B------:R-:W-:Y:S01]  /*d980*/  LEA.HI.X.SX32 R7, R7, R3, 0x1, P4 ;  /* 0x0000000307077211 */ /* 0x000fe200020f0eff */
[----:B------:R0:W-:Y:S04]  /*d990*/  STL [R1+0x68c], R88 ;  /* 0x00068c5801007387 */ /* 0x0001e80000100800 */
[----:B------:R1:W-:Y:S01]  /*d9a0*/  STL [R1+0x688], R7 ;  /* 0x0006880701007387 */ /* 0x0003e20000100800 */
[----:B----4-:R-:W-:Y:S01]  /*d9b0*/  ISETP.GE.AND P1, PT, R10, RZ, PT ;  /* 0x000000ff0a00720c */ /* 0x010fe20003f26270 */
[----:B------:R-:W-:Y:S02]  /*d9c0*/  @P0 IMAD.MOV.U32 R10, RZ, RZ, R88 ;  /* 0x000000ffff0a0224 */ /* 0x000fe400078e0058 */
[----:B0-----:R-:W3:Y:S01]  /*d9d0*/  LDL R88, [R1+0xb98] ;  /* 0x000b980001587983 */ /* 0x001ee20000100800 */
[----:B------:R-:W-:Y:S01]  /*d9e0*/  ISETP.GE.AND P4, PT, R11, RZ, PT ;  /* 0x000000ff0b00720c */ /* 0x000fe20003f86270 */
[----:B------:R-:W-:-:S05]  /*d9f0*/  @P0 IMAD.MOV.U32 R11, RZ, RZ, R7 ;  /* 0x000000ffff0b0224 */ /* 0x000fca00078e0007 */
[----:B------:R0:W4:Y:S01]  /*da00*/  @P0 LDG.E.U16 R76, desc[UR24][R10.64] ;  /* 0x000000180a4c0981 */ /* 0x000122000c1e1500 */
[----:B-1----:R-:W-:Y:S01]  /*da10*/  IMAD.MOV.U32 R7, RZ, RZ, R46 ;  /* 0x000000ffff077224 */ /* 0x002fe200078e002e */
[----:B0-----:R-:W-:-:S03]  /*da20*/  SEL R10, R38, R9, !P6 ;  /* 0x00000009260a7207 */ /* 0x001fc60007000000 */
[----:B------:R-:W-:Y:S02]  /*da30*/  @!P1 IMAD.MOV R7, RZ, RZ, -R7 ;  /* 0x000000ffff079224 */ /* 0x000fe400078e0a07 */
[----:B------:R-:W-:Y:S01]  /*da40*/  IMAD R10, R10, UR13, RZ ;  /* 0x0000000d0a0a7c24 */ /* 0x000fe2000f8e02ff */
[----:B------:R-:W-:Y:S01]  /*da50*/  SEL R9, R38, R2, !P6 ;  /* 0x0000000226097207 */ /* 0x000fe20007000000 */
[----:B------:R-:W-:-:S03]  /*da60*/  IMAD.MOV.U32 R2, RZ, RZ, R51 ;  /* 0x000000ffff027224 */ /* 0x000fc600078e0033 */
[----:B------:R-:W-:-:S04]  /*da70*/  LEA R46, P1, R10, R4, 0x1 ;  /* 0x000000040a2e7211 */ /* 0x000fc800078208ff */
[----:B------:R-:W-:Y:S01]  /*da80*/  LEA.HI.X.SX32 R51, R10, R3, 0x1, P1 ;  /* 0x000000030a337211 */ /* 0x000fe200008f0eff */
[----:B------:R-:W-:Y:S01]  /*da90*/  STL [R1+0x6ac], R46 ;  /* 0x0006ac2e01007387 */ /* 0x000fe20000100800 */
[----:B------:R-:W-:-:S03]  /*daa0*/  SEL R10, R38, R8, !P6 ;  /* 0x00000008260a7207 */ /* 0x000fc60007000000 */
[----:B------:R-:W2:Y:S01]  /*dab0*/  LDL R8, [R1+0xc0c] ;  /* 0x000c0c0001087983 */ /* 0x000ea20000100800 */
[----:B------:R-:W-:Y:S01]  /*dac0*/  ISETP.GT.U32.AND P3, PT, R5, R80, PT ;  /* 0x000000500500720c */ /* 0x000fe20003f64070 */
[----:B------:R-:W-:-:S12]  /*dad0*/  IMAD R9, R9, UR13, RZ ;  /* 0x0000000d09097c24 */ /* 0x000fd8000f8e02ff */
[----:B------:R-:W-:Y:S01]  /*dae0*/  @!P3 IMAD.IADD R80, R80, 0x1, -R5 ;  /* 0x000000015050b824 */ /* 0x000fe200078e0a05 */
[----:B------:R-:W-:Y:S02]  /*daf0*/  ISETP.GT.U32.AND P3, PT, R5, R81, PT ;  /* 0x000000510500720c */ /* 0x000fe40003f64070 */
[----:B------:R-:W-:-:S11]  /*db00*/  PRMT R42, RZ, 0x7610, R42 ;  /* 0x00007610ff2a7816 */ /* 0x000fd6000000002a */
[----:B------:R-:W-:Y:S01]  /*db10*/  @!P3 IMAD.IADD R81, R81, 0x1, -R5 ;  /* 0x000000015151b824 */ /* 0x000fe200078e0a05 */
[----:B------:R-:W-:-:S05]  /*db20*/  LEA R11, P3, R9, R4, 0x1 ;  /* 0x00000004090b7211 */ /* 0x000fca00078608ff */
[----:B------:R-:W-:Y:S04]  /*db30*/  STL [R1+0x6cc], R11 ;  /* 0x0006cc0b01007387 */ /* 0x000fe80000100800 */
[----:B------:R-:W-:Y:S04]  /*db40*/  STL [R1+0x6a8], R51 ;  /* 0x0006a83301007387 */ /* 0x000fe80000100800 */
[----:B----4-:R0:W-:Y:S02]  /*db50*/  STL [R1+0x720], R76 ;  /* 0x0007204c01007387 */ /* 0x0101e40000100800 */
[----:B0-----:R-:W-:Y:S01]  /*db60*/  LEA.HI.X.SX32 R76, R9, R3, 0x1, P3 ;  /* 0x00000003094c7211 */ /* 0x001fe200018f0eff */
[----:B------:R-:W-:-:S02]  /*db70*/  @P0 IMAD.MOV.U32 R9, RZ, RZ, R51 ;  /* 0x000000ffff090224 */ /* 0x000fc400078e0033 */
[----:B------:R-:W-:Y:S01]  /*db80*/  @!P4 IMAD.MOV R2, RZ, RZ, -R2 ;  /* 0x000000ffff02c224 */ /* 0x000fe200078e0a02 */
[----:B--2---:R-:W-:Y:S01]  /*db90*/  ISETP.GE.AND P3, PT, R8, RZ, PT ;  /* 0x000000ff0800720c */ /* 0x004fe20003f66270 */
[----:B------:R-:W-:Y:S01]  /*dba0*/  @P0 IMAD.MOV.U32 R8, RZ, RZ, R46 ;  /* 0x000000ffff080224 */ /* 0x000fe200078e002e */
[----:B------:R-:W-:Y:S01]  /*dbb0*/  PRMT R71, RZ, 0x7610, R71 ;  /* 0x00007610ff477816 */ /* 0x000fe20000000047 */
[----:B------:R-:W-:Y:S01]  /*dbc0*/  IMAD R10, R10, UR13, RZ ;  /* 0x0000000d0a0a7c24 */ /* 0x000fe2000f8e02ff */
[----:B------:R-:W2:Y:S04]  /*dbd0*/  LDL.LU R51, [R1+0xf50] ;  /* 0x000f500001337983 */ /* 0x000ea80000300800 */
[----:B------:R0:W4:Y:S01]  /*dbe0*/  @P0 LDG.E.U16 R42, desc[UR24][R8.64] ;  /* 0x00000018082a0981 */ /* 0x000122000c1e1500 */
[----:B------:R-:W-:-:S03]  /*dbf0*/  ISETP.GT.U32.AND P4, PT, R5, R80, PT ;  /* 0x000000500500720c */ /* 0x000fc60003f84070 */
[----:B------:R-:W2:Y:S01]  /*dc00*/  LDL.LU R46, [R1+0xf4c] ;  /* 0x000f4c00012e7983 */ /* 0x000ea20000300800 */
[----:B0-----:R-:W-:Y:S02]  /*dc10*/  @P0 IMAD.MOV.U32 R8, RZ, RZ, R11 ;  /* 0x000000ffff080224 */ /* 0x001fe400078e000b */
[----:B------:R-:W-:-:S07]  /*dc20*/  @P0 IMAD.MOV.U32 R9, RZ, RZ, R76 ;  /* 0x000000ffff090224 */ /* 0x000fce00078e004c */
[----:B------:R-:W-:Y:S01]  /*dc30*/  @!P4 IMAD.IADD R80, R80, 0x1, -R5 ;  /* 0x000000015050c824 */ /* 0x000fe200078e0a05 */
[C---:B------:R-:W-:Y:S01]  /*dc40*/  LEA R11, P4, R10.reuse, R4, 0x1 ;  /* 0x000000040a0b7211 */ /* 0x040fe200078808ff */
[----:B------:R0:W2:Y:S03]  /*dc50*/  @P0 LDG.E.U16 R71, desc[UR24][R8.64] ;  /* 0x0000001808470981 */ /* 0x0000a6000c1e1500 */
[----:B------:R-:W-:Y:S01]  /*dc60*/  LEA.HI.X.SX32 R10, R10, R3, 0x1, P4 ;  /* 0x000000030a0a7211 */ /* 0x000fe200020f0eff */
[----:B0-----:R-:W-:Y:S01]  /*dc70*/  IMAD.MOV.U32 R8, RZ, RZ, R89 ;  /* 0x000000ffff087224 */ /* 0x001fe200078e0059 */
[----:B------:R-:W-:Y:S01]  /*dc80*/  PRMT R68, RZ, 0x7610, R68 ;  /* 0x00007610ff447816 */ /* 0x000fe20000000044 */
[----:B----4-:R0:W-:Y:S04]  /*dc90*/  STL [R1+0x71c], R42 ;  /* 0x00071c2a01007387 */ /* 0x0101e80000100800 */
[----:B0-----:R-:W4:Y:S04]  /*dca0*/  LDL.LU R42, [R1+0xf48] ;  /* 0x000f4800012a7983 */ /* 0x001f280000300800 */
[----:B------:R-:W-:Y:S04]  /*dcb0*/  STL [R1+0x6c8], R76 ;  /* 0x0006c84c01007387 */ /* 0x000fe80000100800 */
[----:B------:R-:W2:Y:S04]  /*dcc0*/  LDL R89, [R1+0xb8c] ;  /* 0x000b8c0001597983 */ /* 0x000ea80000100800 */
[----:B------:R0:W-:Y:S04]  /*dcd0*/  STL [R1+0x6ec], R11 ;  /* 0x0006ec0b01007387 */ /* 0x0001e80000100800 */
[----:B------:R1:W-:Y:S01]  /*dce0*/  STL [R1+0x6e8], R10 ;  /* 0x0006e80a01007387 */ /* 0x0003e20000100800 */
[----:B0-----:R-:W-:-:S04]  /*dcf0*/  @P0 LOP3.LUT R11, R11, R10, RZ, 0x3c, !PT ;  /* 0x0000000a0b0b0212 */ /* 0x001fc800078e3cff */
[----:B-1----:R-:W-:-:S04]  /*dd00*/  @P0 LOP3.LUT R10, R11, R10, RZ, 0x3c, !PT ;  /* 0x0000000a0b0a0212 */ /* 0x002fc800078e3cff */
[----:B------:R-:W-:-:S05]  /*dd10*/  @P0 LOP3.LUT R11, R11, R10, RZ, 0x3c, !PT ;  /* 0x0000000a0b0b0212 */ /* 0x000fca00078e3cff */
[----:B------:R-:W2:Y:S01]  /*dd20*/  @P0 LDG.E.U16 R68, desc[UR24][R10.64] ;  /* 0x000000180a440981 */ /* 0x000ea2000c1e1500 */
[C---:B------:R-:W-:Y:S01]  /*dd30*/  ISETP.GT.U32.AND P1, PT, R5.reuse, R81, PT ;  /* 0x000000510500720c */ /* 0x040fe20003f24070 */
[----:B------:R-:W-:Y:S01]  /*dd40*/  @!P3 IMAD.MOV R8, RZ, RZ, -R8 ;  /* 0x000000ffff08b224 */ /* 0x000fe200078e0a08 */
[----:B---3--:R-:W-:Y:S02]  /*dd50*/  ISETP.GE.AND P3, PT, R88, RZ, PT ;  /* 0x000000ff5800720c */ /* 0x008fe40003f66270 */
[----:B------:R-:W-:Y:S01]  /*dd60*/  ISETP.GT.U32.AND P4, PT, R5, R82, PT ;  /* 0x000000520500720c */ /* 0x000fe20003f84070 */
[----:B------:R-:W3:Y:S01]  /*dd70*/  LDL R88, [R1+0xb88] ;  /* 0x000b880001587983 */ /* 0x000ee20000100800 */
[----:B------:R-:W-:-:S07]  /*dd80*/  SEL R9, R38, R7, !P6 ;  /* 0x0000000726097207 */ /* 0x000fce0007000000 */
[----:B------:R-:W-:Y:S01]  /*dd90*/  @!P1 IMAD.IADD R81, R81, 0x1, -R5 ;  /* 0x0000000151519824 */ /* 0x000fe200078e0a05 */
[----:B------:R-:W-:Y:S02]  /*dda0*/  ISETP.GT.U32.AND P1, PT, R5, R83, PT ;  /* 0x000000530500720c */ /* 0x000fe40003f24070 */
[----:B------:R-:W-:Y:S01]  /*ddb0*/  SEL R7, R38, R2, !P6 ;  /* 0x0000000226077207 */ /* 0x000fe20007000000 */
[----:B------:R-:W-:Y:S02]  /*ddc0*/  IMAD.MOV.U32 R2, RZ, RZ, R93 ;  /* 0x000000ffff027224 */ /* 0x000fe400078e005d */
[----:B------:R-:W-:Y:S01]  /*ddd0*/  IMAD R9, R9, UR13, RZ ;  /* 0x0000000d09097c24 */ /* 0x000fe2000f8e02ff */
[----:B------:R-:W3:Y:S01]  /*dde0*/  LDL R93, [R1+0xb7c] ;  /* 0x000b7c00015d7983 */ /* 0x000ee20000100800 */
[----:B------:R-:W-:Y:S02]  /*ddf0*/  IMAD R7, R7, UR13, RZ ;  /* 0x0000000d07077c24 */ /* 0x000fe4000f8e02ff */
[----:B------:R-:W-:-:S04]  /*de00*/  @!P3 IMAD.MOV R2, RZ, RZ, -R2 ;  /* 0x000000ffff02b224 */ /* 0x000fc800078e0a02 */
[--C-:B------:R-:W-:Y:S02]  /*de10*/  @!P1 IMAD.IADD R83, R83, 0x1, -R5.reuse ;  /* 0x0000000153539824 */ /* 0x100fe400078e0a05 */
[----:B------:R-:W-:Y:S01]  /*de20*/  @!P4 IMAD.IADD R82, R82, 0x1, -R5 ;  /* 0x000000015252c824 */ /* 0x000fe200078e0a05 */
[----:B------:R-:W-:Y:S02]  /*de30*/  LEA R76, P1, R9, R4, 0x1 ;  /* 0x00000004094c7211 */ /* 0x000fe400078208ff */
[----:B------:R-:W-:Y:S02]  /*de40*/  ISETP.GT.U32.AND P4, PT, R5, R83, PT ;  /* 0x000000530500720c */ /* 0x000fe40003f84070 */
[----:B------:R-:W-:Y:S02]  /*de50*/  PRMT R74, RZ, 0x7610, R74 ;  /* 0x00007610ff4a7816 */ /* 0x000fe4000000004a */
[----:B------:R-:W-:Y:S02]  /*de60*/  LEA.HI.X.SX32 R9, R9, R3, 0x1, P1 ;  /* 0x0000000309097211 */ /* 0x000fe400008f0eff */
[----:B------:R-:W-:-:S07]  /*de70*/  PRMT R65, RZ, 0x7610, R65 ;  /* 0x00007610ff417816 */ /* 0x000fce0000000041 */
[----:B------:R-:W-:Y:S01]  /*de80*/  @!P4 IMAD.IADD R83, R83, 0x1, -R5 ;  /* 0x000000015353c824 */ /* 0x000fe200078e0a05 */
[----:B------:R-:W-:Y:S01]  /*de90*/  PRMT R67, RZ, 0x7610, R67 ;  /* 0x00007610ff437816 */ /* 0x000fe20000000043 */
[----:B--2---:R0:W-:Y:S04]  /*dea0*/  STL [R1+0x704], R68 ;  /* 0x0007044401007387 */ /* 0x0041e80000100800 */
[----:B------:R1:W-:Y:S01]  /*deb0*/  STL [R1+0x718], R71 ;  /* 0x0007184701007387 */ /* 0x0003e20000100800 */
[----:B0-----:R-:W-:-:S04]  /*dec0*/  LEA R68, P3, R7, R4, 0x1 ;  /* 0x0000000407447211 */ /* 0x001fc800078608ff */
[----:B-1----:R-:W-:Y:S02]  /*ded0*/  LEA.HI.X.SX32 R71, R7, R3, 0x1, P3 ;  /* 0x0000000307477211 */ /* 0x002fe400018f0eff */
[----:B------:R-:W-:Y:S01]  /*dee0*/  SEL R7, R38, R8, !P6 ;  /* 0x0000000826077207 */ /* 0x000fe20007000000 */
[----:B------:R-:W-:Y:S01]  /*def0*/  @P0 IMAD.MOV.U32 R8, RZ, RZ, R76 ;  /* 0x000000ffff080224 */ /* 0x000fe200078e004c */
[----:B------:R-:W-:Y:S03]  /*df00*/  STL [R1+0x70c], R76 ;  /* 0x00070c4c01007387 */ /* 0x000fe60000100800 */
[----:B------:R-:W-:Y:S01]  /*df10*/  IMAD R7, R7, UR4, RZ ;  /* 0x0000000407077c24 */ /* 0x000fe2000f8e02ff */
[----:B------:R0:W2:Y:S01]  /*df20*/  @P0 LDG.E.U16 R74, desc[UR24][R8.64] ;  /* 0x00000018084a0981 */ /* 0x0000a2000c1e1500 */
[----:B------:R-:W-:Y:S01]  /*df30*/  ISETP.GE.AND P3, PT, R89, RZ, PT ;  /* 0x000000ff5900720c */ /* 0x000fe20003f66270 */
[----:B------:R-:W1:Y:S02]  /*df40*/  LDCU UR4, c[0x0][0x3b0] ;  /* 0x00007600ff0477ac */ /* 0x000e640008000800 */
[----:B------:R3:W-:Y:S04]  /*df50*/  STL [R1+0x72c], R68 ;  /* 0x00072c4401007387 */ /* 0x0007e80000100800 */
[----:B------:R4:W-:Y:S01]  /*df60*/  STL [R1+0x708], R9 ;  /* 0x0007080901007387 */ /* 0x0009e20000100800 */
[----:B0-----:R-:W-:Y:S01]  /*df70*/  @P0 IMAD.MOV.U32 R8, RZ, RZ, R68 ;  /* 0x000000ffff080224 */ /* 0x001fe200078e0044 */
[----:B---3--:R-:W-:-:S02]  /*df80*/  LEA R68, P4, R7, R4, 0x1 ;  /* 0x0000000407447211 */ /* 0x008fc400078808ff */
[----:B------:R0:W-:Y:S01]  /*df90*/  STL [R1+0x728], R71 ;  /* 0x0007284701007387 */ /* 0x0001e20000100800 */
[----:B----4-:R-:W-:Y:S01]  /*dfa0*/  @P0 IMAD.MOV.U32 R9, RZ, RZ, R71 ;  /* 0x000000ffff090224 */ /* 0x010fe200078e0047 */
[----:B------:R-:W-:Y:S02]  /*dfb0*/  SEL R2, R38, R2, !P6 ;  /* 0x0000000226027207 */ /* 0x000fe40007000000 */
[----:B------:R-:W3:Y:S04]  /*dfc0*/  LDL R89, [R1+0xb74] ;  /* 0x000b740001597983 */ /* 0x000ee80000100800 */
[----:B------:R4:W2:Y:S01]  /*dfd0*/  @P0 LDG.E.U16 R65, desc[UR24][R8.64] ;  /* 0x0000001808410981 */ /* 0x0008a2000c1e1500 */
[----:B0-----:R-:W-:Y:S01]  /*dfe0*/  LEA.HI.X.SX32 R71, R7, R3, 0x1, P4 ;  /* 0x0000000307477211 */ /* 0x001fe200020f0eff */
[----:B----4-:R-:W-:-:S04]  /*dff0*/  @P0 IMAD.MOV.U32 R8, RZ, RZ, R68 ;  /* 0x000000ffff080224 */ /* 0x010fc800078e0044 */
[----:B------:R-:W-:-:S05]  /*e000*/  @P0 IMAD.MOV.U32 R9, RZ, RZ, R71 ;  /* 0x000000ffff090224 */ /* 0x000fca00078e0047 */
[----:B------:R-:W4:Y:S01]  /*e010*/  @P0 LDG.E.U16 R67, desc[UR24][R8.64] ;  /* 0x0000001808430981 */ /* 0x000f22000c1e1500 */
[----:B------:R-:W-:-:S03]  /*e020*/  IMAD R2, R2, UR5, RZ ;  /* 0x0000000502027c24 */ /* 0x000fc6000f8e02ff */
[----:B------:R-:W-:Y:S01]  /*e030*/  STL [R1+0x74c], R68 ;  /* 0x00074c4401007387 */ /* 0x000fe20000100800 */
[----:B------:R-:W-:Y:S01]  /*e040*/  @!P3 IMAD.MOV R78, RZ, RZ, -R78 ;  /* 0x000000ffff4eb224 */ /* 0x000fe200078e0a4e */
[----:B------:R-:W-:Y:S01]  /*e050*/  PRMT R33, RZ, 0x7610, R33 ;  /* 0x00007610ff217816 */ /* 0x000fe20000000021 */
[----:B------:R-:W0:Y:S01]  /*e060*/  LDCU UR5, c[0x0][0x3b0] ;  /* 0x00007600ff0577ac */ /* 0x000e220008000800 */
[----:B------:R-:W-:Y:S04]  /*e070*/  STL [R1+0x748], R71 ;  /* 0x0007484701007387 */ /* 0x000fe80000100800 */
[----:B--2---:R2:W-:Y:S02]  /*e080*/  STL [R1+0x6fc], R65 ;  /* 0x0006fc4101007387 */ /* 0x0045e40000100800 */
[----:B--2---:R-:W-:-:S05]  /*e090*/  LEA R65, P3, R2, R4, 0x1 ;  /* 0x0000000402417211 */ /* 0x004fca00078608ff */
[----:B------:R-:W-:Y:S04]  /*e0a0*/  STL [R1+0x76c], R65 ;  /* 0x00076c4101007387 */ /* 0x000fe80000100800 */
[----:B----4-:R2:W-:Y:S01]  /*e0b0*/  STL [R1+0x6f8], R67 ;  /* 0x0006f84301007387 */ /* 0x0105e20000100800 */
[----:B------:R-:W-:Y:S01]  /*e0c0*/  @P0 IMAD.MOV.U32 R8, RZ, RZ, R65 ;  /* 0x000000ffff080224 */ /* 0x000fe200078e0041 */
[----:B--2---:R-:W-:-:S05]  /*e0d0*/  LEA.HI.X.SX32 R67, R2, R3, 0x1, P3 ;  /* 0x0000000302437211 */ /* 0x004fca00018f0eff */
[----:B------:R-:W-:-:S05]  /*e0e0*/  @P0 IMAD.MOV.U32 R9, RZ, RZ, R67 ;  /* 0x000000ffff090224 */ /* 0x000fca00078e0043 */
[----:B------:R-:W2:Y:S01]  /*e0f0*/  @P0 LDG.E.U16 R33, desc[UR24][R8.64] ;  /* 0x0000001808210981 */ /* 0x000ea2000c1e1500 */
[C---:B------:R-:W-:Y:S02]  /*e100*/  ISETP.GT.U32.AND P1, PT, R5.reuse, R82, PT ;  /* 0x000000520500720c */ /* 0x040fe40003f24070 */
[----:B------:R-:W-:Y:S02]  /*e110*/  ISETP.GT.U32.AND P4, PT, R5, R84, PT ;  /* 0x000000540500720c */ /* 0x000fe40003f84070 */
[----:B------:R-:W-:Y:S01]  /*e120*/  SEL R78, R38, R78, !P6 ;  /* 0x0000004e264e7207 */ /* 0x000fe20007000000 */
[----:B------:R-:W-:Y:S01]  /*e130*/  STL [R1+0x700], R74 ;  /* 0x0007004a01007387 */ /* 0x000fe20000100800 */
[----:B------:R-:W-:-:S03]  /*e140*/  ISETP.GE.AND P3, PT, R93, RZ, PT ;  /* 0x000000ff5d00720c */ /* 0x000fc60003f66270 */
[----:B-1----:R-:W-:Y:S01]  /*e150*/  IMAD R78, R78, UR4, RZ ;  /* 0x000000044e4e7c24 */ /* 0x002fe2000f8e02ff */
[----:B------:R-:W-:Y:S01]  /*e160*/  STL [R1+0x768], R67 ;  /* 0x0007684301007387 */ /* 0x000fe20000100800 */
[----:B------:R-:W-:Y:S01]  /*e170*/  PRMT R19, RZ, 0x7610, R19 ;  /* 0x00007610ff137816 */ /* 0x000fe20000000013 */
[----:B------:R-:W1:Y:S01]  /*e180*/  LDCU UR4, c[0x0][0x3b0] ;  /* 0x00007600ff0477ac */ /* 0x000e620008000800 */
[--C-:B------:R-:W-:Y:S01]  /*e190*/  @!P1 IMAD.IADD R82, R82, 0x1, -R5.reuse ;  /* 0x0000000152529824 */ /* 0x100fe200078e0a05 */
[----:B------:R-:W-:Y:S01]  /*e1a0*/  ISETP.GE.AND P1, PT, R88, RZ, PT ;  /* 0x000000ff5800720c */ /* 0x000fe20003f26270 */
[----:B------:R-:W4:Y:S01]  /*e1b0*/  LDL R93, [R1+0xb64] ;  /* 0x000b6400015d7983 */ /* 0x000f220000100800 */
[----:B------:R-:W-:-:S03]  /*e1c0*/  @!P4 IMAD.IADD R84, R84, 0x1, -R5 ;  /* 0x000000015454c824 */ /* 0x000fc600078e0a05 */
[----:B------:R-:W3:Y:S04]  /*e1d0*/  LDL R88, [R1+0xb6c] ;  /* 0x000b6c0001587983 */ /* 0x000ee80000100800 */
[----:B--2---:R2:W-:Y:S02]  /*e1e0*/  STL [R1+0x6e4], R33 ;  /* 0x0006e42101007387 */ /* 0x0045e40000100800 */
[----:B--2---:R-:W-:-:S04]  /*e1f0*/  LEA R33, P4, R78, R4, 0x1 ;  /* 0x000000044e217211 */ /* 0x004fc800078808ff */
[----:B------:R-:W-:Y:S01]  /*e200*/  LEA.HI.X.SX32 R65, R78, R3, 0x1, P4 ;  /* 0x000000034e417211 */ /* 0x000fe200020f0eff */
[----:B------:R-:W-:-:S04]  /*e210*/  @P0 IMAD.MOV.U32 R8, RZ, RZ, R33 ;  /* 0x000000ffff080224 */ /* 0x000fc800078e0021 */
[----:B------:R-:W-:-:S05]  /*e220*/  @P0 IMAD.MOV.U32 R9, RZ, RZ, R65 ;  /* 0x000000ffff090224 */ /* 0x000fca00078e0041 */
[----:B------:R2:W4:Y:S01]  /*e230*/  @P0 LDG.E.U16 R19, desc[UR24][R8.64] ;  /* 0x0000001808130981 */ /* 0x000522000c1e1500 */
[----:B------:R-:W-:Y:S01]  /*e240*/  @!P3 IMAD.MOV R80, RZ, RZ, -R80 ;  /* 0x000000ffff50b224 */ /* 0x000fe200078e0a50 */
[----:B---3--:R-:W-:Y:S01]  /*e250*/  ISETP.GE.AND P3, PT, R89, RZ, PT ;  /* 0x000000ff5900720c */ /* 0x008fe20003f66270 */
[----:B------:R-:W-:Y:S01]  /*e260*/  @!P1 IMAD.MOV R79, RZ, RZ, -R79 ;  /* 0x000000ffff4f9224 */ /* 0x000fe200078e0a4f */
[----:B------:R-:W-:Y:S02]  /*e270*/  ISETP.GT.U32.AND P1, PT, R5, R84, PT ;  /* 0x000000540500720c */ /* 0x000fe40003f24070 */
[C---:B------:R-:W-:Y:S02]  /*e280*/  SEL R80, R38.reuse, R80, !P6 ;  /* 0x0000005026507207 */ /* 0x040fe40007000000 */
[----:B------:R-:W-:Y:S01]  /*e290*/  SEL R79, R38, R79, !P6 ;  /* 0x0000004f264f7207 */ /* 0x000fe20007000000 */
[----:B------:R-:W-:Y:S02]  /*e2a0*/  STL [R1+0x78c], R33 ;  /* 0x00078c2101007387 */ /* 0x000fe40000100800 */
[----:B-1----:R-:W-:Y:S01]  /*e2b0*/  IMAD R80, R80, UR4, RZ ;  /* 0x0000000450507c24 */ /* 0x002fe2000f8e02ff */
[----:B------:R-:W-:Y:S01]  /*e2c0*/  PRMT R62, RZ, 0x7610, R62 ;  /* 0x00007610ff3e7816 */ /* 0x000fe2000000003e */
[----:B------:R1:W-:Y:S01]  /*e2d0*/  STL [R1+0x788], R65 ;  /* 0x0007884101007387 */ /* 0x0003e20000100800 */
[----:B0-----:R-:W-:Y:S01]  /*e2e0*/  IMAD R79, R79, UR5, RZ ;  /* 0x000000054f4f7c24 */ /* 0x001fe2000f8e02ff */
[----:B------:R-:W-:Y:S01]  /*e2f0*/  PRMT R0, RZ, 0x7610, R0 ;  /* 0x00007610ff007816 */ /* 0x000fe20000000000 */
[----:B------:R-:W-:Y:S01]  /*e300*/  @!P3 IMAD.MOV R81, RZ, RZ, -R81 ;  /* 0x000000ffff51b224 */ /* 0x000fe200078e0a51 */
[----:B------:R-:W3:Y:S01]  /*e310*/  LDL R89, [R1+0xb5c] ;  /* 0x000b5c0001597983 */ /* 0x000ee20000100800 */
[----:B------:R-:W-:Y:S01]  /*e320*/  @!P1 IMAD.IADD R84, R84, 0x1, -R5 ;  /* 0x0000000154549824 */ /* 0x000fe200078e0a05 */
[----:B------:R-:W-:Y:S01]  /*e330*/  PRMT R11, RZ, 0x7610, R11 ;  /* 0x00007610ff0b7816 */ /* 0x000fe2000000000b */
[----:B------:R-:W0:Y:S01]  /*e340*/  LDCU UR4, c[0x0][0x3b0] ;  /* 0x00007600ff0477ac */ /* 0x000e220008000800 */
[----:B-1----:R-:W-:Y:S01]  /*e350*/  LEA R65, P1, R79, R4, 0x1 ;  /* 0x000000044f417211 */ /* 0x002fe200078208ff */
[----:B------:R-:W1:Y:S01]  /*e360*/  LDCU UR5, c[0x0][0x3b0] ;  /* 0x00007600ff0577ac */ /* 0x000e620008000800 */
[----:B------:R-:W-:-:S02]  /*e370*/  SEL R81, R38, R81, !P6 ;  /* 0x0000005126517207 */ /* 0x000fc40007000000 */
[-C--:B------:R-:W-:Y:S01]  /*e380*/  LEA.HI.X.SX32 R67, R79, R3.reuse, 0x1, P1 ;  /* 0x000000034f437211 */ /* 0x080fe200008f0eff */
[----:B--2---:R-:W-:Y:S02]  /*e390*/  @P0 IMAD.MOV.U32 R8, RZ, RZ, R65 ;  /* 0x000000ffff080224 */ /* 0x004fe400078e0041 */
[----:B------:R-:W-:Y:S01]  /*e3a0*/  IMAD R81, R81, UR16, RZ ;  /* 0x0000001051517c24 */ /* 0x000fe2000f8e02ff */
[----:B----4-:R2:W-:Y:S01]  /*e3b0*/  STL [R1+0x6e0], R19 ;  /* 0x0006e01301007387 */ /* 0x0105e20000100800 */
[----:B------:R-:W-:Y:S01]  /*e3c0*/  @P0 IMAD.MOV.U32 R9, RZ, RZ, R67 ;  /* 0x000000ffff090224 */ /* 0x000fe200078e0043 */
[----:B------:R-:W-:Y:S01]  /*e3d0*/  ISETP.GT.U32.AND P4, PT, R5, R86, PT ;  /* 0x000000560500720c */ /* 0x000fe20003f84070 */
[----:B------:R-:W4:Y:S01]  /*e3e0*/  LDCU UR16, c[0x0][0x3b0] ;  /* 0x00007600ff1077ac */ /* 0x000f220008000800 */
[C---:B--2---:R-:W-:Y:S01]  /*e3f0*/  LEA R19, P3, R80.reuse, R4, 0x1 ;  /* 0x0000000450137211 */ /* 0x044fe200078608ff */
[----:B------:R-:W-:Y:S03]  /*e400*/  STL [R1+0x7ac], R65 ;  /* 0x0007ac4101007387 */ /* 0x000fe60000100800 */
[----:B------:R-:W-:Y:S01]  /*e410*/  LEA.HI.X.SX32 R33, R80, R3, 0x1, P3 ;  /* 0x0000000350217211 */ /* 0x000fe200018f0eff */
[----:B------:R2:W4:Y:S01]  /*e420*/  @P0 LDG.E.U16 R62, desc[UR24][R8.64] ;  /* 0x00000018083e0981 */ /* 0x000522000c1e1500 */
[----:B------:R-:W-:-:S03]  /*e430*/  ISETP.GE.AND P3, PT, R93, RZ, PT ;  /* 0x000000ff5d00720c */ /* 0x000fc60003f66270 */
[----:B------:R0:W-:Y:S01]  /*e440*/  STL [R1+0x7cc], R19 ;  /* 0x0007cc1301007387 */ /* 0x0001e20000100800 */
[----:B--2---:R-:W-:-:S03]  /*e450*/  @P0 IMAD.MOV.U32 R8, RZ, RZ, R19 ;  /* 0x000000ffff080224 */ /* 0x004fc600078e0013 */
[----:B------:R-:W-:Y:S06]  /*e460*/  STL [R1+0x7a8], R67 ;  /* 0x0007a84301007387 */ /* 0x000fec0000100800 */
[----:B------:R-:W-:Y:S01]  /*e470*/  @!P3 IMAD.MOV R82, RZ, RZ, -R82 ;  /* 0x000000ffff52b224 */ /* 0x000fe200078e0a52 */
[C---:B0-----:R-:W-:Y:S01]  /*e480*/  LEA R19, P3, R81.reuse, R4, 0x1 ;  /* 0x0000000451137211 */ /* 0x041fe200078608ff */
[----:B------:R0:W-:Y:S01]  /*e490*/  STL [R1+0x7c8], R33 ;  /* 0x0007c82101007387 */ /* 0x0001e20000100800 */
[----:B------:R-:W-:Y:S01]  /*e4a0*/  @P0 IMAD.MOV.U32 R9, RZ, RZ, R33 ;  /* 0x000000ffff090224 */ /* 0x000fe200078e0021 */
[----:B------:R-:W-:Y:S01]  /*e4b0*/  ISETP.GE.AND P1, PT, R88, RZ, PT ;  /* 0x000000ff5800720c */ /* 0x000fe20003f26270 */
[----:B------:R-:W-:Y:S01]  /*e4c0*/  @!P4 IMAD.IADD R86, R86, 0x1, -R5 ;  /* 0x000000015656c824 */ /* 0x000fe200078e0a05 */
[----:B------:R-:W2:Y:S04]  /*e4d0*/  LDL R88, [R1+0xb54] ;  /* 0x000b540001587983 */ /* 0x000ea80000100800 */
[----:B------:R1:W2:Y:S01]  /*e4e0*/  @P0 LDG.E.U16 R0, desc[UR24][R8.64] ;  /* 0x0000001808000981 */ /* 0x0002a2000c1e1500 */
[----:B0-----:R-:W-:-:S03]  /*e4f0*/  LEA.HI.X.SX32 R33, R81, R3, 0x1, P3 ;  /* 0x0000000351217211 */ /* 0x001fc600018f0eff */
[----:B------:R-:W4:Y:S01]  /*e500*/  LDL R93, [R1+0xb4c] ;  /* 0x000b4c00015d7983 */ /* 0x000f220000100800 */
[----:B-1----:R-:W-:Y:S02]  /*e510*/  @P0 IMAD.MOV.U32 R8, RZ, RZ, R19 ;  /* 0x000000ffff080224 */ /* 0x002fe400078e0013 */
[----:B------:R-:W-:-:S05]  /*e520*/  @P0 IMAD.MOV.U32 R9, RZ, RZ, R33 ;  /* 0x000000ffff090224 */ /* 0x000fca00078e0021 */
[----:B------:R-:W4:Y:S01]  /*e530*/  @P0 LDG.E.U16 R11, desc[UR24][R8.64] ;  /* 0x00000018080b0981 */ /* 0x000f22000c1e1500 */
[----:B------:R-:W-:Y:S01]  /*e540*/  @!P1 IMAD.MOV R83, RZ, RZ, -R83 ;  /* 0x000000ffff539224 */ /* 0x000fe200078e0a53 */
[----:B------:R-:W-:-:S04]  /*e550*/  ISETP.GT.U32.AND P1, PT, R5, R86, PT ;  /* 0x000000560500720c */ /* 0x000fc80003f24070 */
[----:B------:R-:W-:Y:S01]  /*e560*/  SEL R83, R38, R83, !P6 ;  /* 0x0000005326537207 */ /* 0x000fe20007000000 */
[----:B------:R-:W-:Y:S01]  /*e570*/  STL [R1+0x7ec], R19 ;  /* 0x0007ec1301007387 */ /* 0x000fe20000100800 */
[----:B---3--:R-:W-:-:S03]  /*e580*/  ISETP.GE.AND P3, PT, R89, RZ, PT ;  /* 0x000000ff5900720c */ /* 0x008fc60003f66270 */
[----:B------:R-:W-:Y:S01]  /*e590*/  IMAD R83, R83, UR4, RZ ;  /* 0x0000000453537c24 */ /* 0x000fe2000f8e02ff */
[----:B------:R-:W-:Y:S01]  /*e5a0*/  PRMT R10, RZ, 0x7610, R10 ;  /* 0x00007610ff0a7816 */ /* 0x000fe2000000000a */
[----:B------:R-:W0:Y:S02]  /*e5b0*/  LDCU UR4, c[0x0][0x3b0] ;  /* 0x00007600ff0477ac */ /* 0x000e240008000800 */
[----:B------:R-:W-:Y:S01]  /*e5c0*/  @!P1 IMAD.IADD R86, R86, 0x1, -R5 ;  /* 0x0000000156569824 */ /* 0x000fe200078e0a05 */
[----:B--2---:R1:W-:Y:S04]  /*e5d0*/  STL [R1+0x6d8], R0 ;  /* 0x0006d80001007387 */ /* 0x0043e80000100800 */
[----:B-1----:R-:W2:Y:S04]  /*e5e0*/  LDL.LU R0, [R1+0x21c] ;  /* 0x00021c0001007983 */ /* 0x002ea80000300800 */
[----:B------:R-:W-:Y:S04]  /*e5f0*/  STL [R1+0x7e8], R33 ;  /* 0x0007e82101007387 */ /* 0x000fe80000100800 */
[----:B------:R-:W3:Y:S04]  /*e600*/  LDL R89, [R1+0xd0c] ;  /* 0x000d0c0001597983 */ /* 0x000ee80000100800 */
[----:B----4-:R-:W-:Y:S04]  /*e610*/  STL [R1+0x6dc], R62 ;  /* 0x0006dc3e01007387 */ /* 0x010fe80000100800 */
[----:B------:R1:W-:Y:S02]  /*e620*/  STL [R1+0x6c4], R11 ;  /* 0x0006c40b01007387 */ /* 0x0003e40000100800 */
[----:B-1----:R-:W-:-:S04]  /*e630*/  LEA R11, P1, R83, R4, 0x1 ;  /* 0x00000004530b7211 */ /* 0x002fc800078208ff */
[----:B------:R-:W-:Y:S01]  /*e640*/  LEA.HI.X.SX32 R19, R83, R3, 0x1, P1 ;  /* 0x0000000353137211 */ /* 0x000fe200008f0eff */
[----:B------:R-:W-:-:S04]  /*e650*/  @P0 IMAD.MOV.U32 R8, RZ, RZ, R11 ;  /* 0x000000ffff080224 */ /* 0x000fc800078e000b */
[----:B------:R-:W-:-:S05]  /*e660*/  @P0 IMAD.MOV.U32 R9, RZ, RZ, R19 ;  /* 0x000000ffff090224 */ /* 0x000fca00078e0013 */
[----:B------:R1:W4:Y:S01]  /*e670*/  @P0 LDG.E.U16 R10, desc[UR24][R8.64] ;  /* 0x00000018080a0981 */ /* 0x000322000c1e1500 */
[----:B------:R-:W-:-:S13]  /*e680*/  ISETP.GT.U32.AND P4, PT, R5, R85, PT ;  /* 0x000000550500720c */ /* 0x000fda0003f84070 */
[----:B------:R-:W-:-:S05]  /*e690*/  @!P4 IMAD.IADD R85, R85, 0x1, -R5 ;  /* 0x000000015555c824 */ /* 0x000fca00078e0a05 */
[----:B------:R-:W-:Y:S01]  /*e6a0*/  ISETP.GT.U32.AND P4, PT, R5, R85, PT ;  /* 0x000000550500720c */ /* 0x000fe20003f84070 */
[----:B------:R-:W-:Y:S01]  /*e6b0*/  @!P3 IMAD.MOV R84, RZ, RZ, -R84 ;  /* 0x000000ffff54b224 */ /* 0x000fe200078e0a54 */
[----:B------:R-:W-:Y:S02]  /*e6c0*/  ISETP.GE.AND P3, PT, R88, RZ, PT ;  /* 0x000000ff5800720c */ /* 0x000fe40003f66270 */
[C---:B------:R-:W-:Y:S02]  /*e6d0*/  SEL R82, R38.reuse, R82, !P6 ;  /* 0x0000005226527207 */ /* 0x040fe40007000000 */
[----:B------:R-:W-:-:S07]  /*e6e0*/  SEL R84, R38, R84, !P6 ;  /* 0x0000005426547207 */ /* 0x000fce0007000000 */
[----:B------:R-:W-:Y:S01]  /*e6f0*/  @!P4 IMAD.IADD R85, R85, 0x1, -R5 ;  /* 0x000000015555c824 */ /* 0x000fe200078e0a05 */
[----:B------:R-:W-:Y:S01]  /*e700*/  ISETP.GE.AND P4, PT, R93, RZ, PT ;  /* 0x000000ff5d00720c */ /* 0x000fe20003f86270 */
[----:B------:R-:W-:Y:S01]  /*e710*/  IMAD R82, R82, UR5, RZ ;  /* 0x0000000552527c24 */ /* 0x000fe2000f8e02ff */
[----:B------:R-:W-:Y:S01]  /*e720*/  STL [R1+0x80c], R11 ;  /* 0x00080c0b01007387 */ /* 0x000fe20000100800 */
[----:B------:R-:W-:Y:S01]  /*e730*/  IMAD R84, R84, UR16, RZ ;  /* 0x0000001054547c24 */ /* 0x000fe2000f8e02ff */
[----:B------:R-:W-:Y:S01]  /*e740*/  PRMT R15, RZ, 0x7610, R15 ;  /* 0x00007610ff0f7816 */ /* 0x000fe2000000000f */
[----:B------:R-:W-:Y:S01]  /*e750*/  @!P3 IMAD.MOV R86, RZ, RZ, -R86 ;  /* 0x000000ffff56b224 */ /* 0x000fe200078e0a56 */
[----:B------:R0:W-:Y:S01]  /*e760*/  STL [R1+0x808], R19 ;  /* 0x0008081301007387 */ /* 0x0001e20000100800 */
[----:B------:R-:W-:Y:S01]  /*e770*/  PRMT R7, RZ, 0x7610, R7 ;  /* 0x00007610ff077816 */ /* 0x000fe20000000007 */
[----:B------:R-:W2:Y:S02]  /*e780*/  LDCU UR5, c[0x0][0x3b0] ;  /* 0x00007600ff0577ac */ /* 0x000ea40008000800 */
[----:B------:R-:W2:Y:S01]  /*e790*/  LDL R74, [R1+0xb44] ;  /* 0x000b4400014a7983 */ /* 0x000ea20000100800 */
[----:B------:R-:W-:Y:S01]  /*e7a0*/  PRMT R13, RZ, 0x7610, R13 ;  /* 0x00007610ff0d7816 */ /* 0x000fe2000000000d */
[----:B------:R-:W2:Y:S02]  /*e7b0*/  LDCU UR16, c[0x0][0x3b0] ;  /* 0x00007600ff1077ac */ /* 0x000ea40008000800 */
[----:B------:R-:W2:Y:S01]  /*e7c0*/  LDL.LU R88, [R1+0x200] ;  /* 0x0002000001587983 */ /* 0x000ea20000300800 */
[----:B0-----:R-:W-:Y:S01]  /*e7d0*/  LEA R19, P3, R82, R4, 0x1 ;  /* 0x0000000452137211 */ /* 0x001fe200078608ff */
[----:B------:R-:W-:-:S02]  /*e7e0*/  @!P4 IMAD.MOV R85, RZ, RZ, -R85 ;  /* 0x000000ffff55c224 */ /* 0x000fc400078e0a55 */
[----:B------:R-:W2:Y:S01]  /*e7f0*/  LDL.LU R76, [R1+0x204] ;  /* 0x00020400014c7983 */ /* 0x000ea20000300800 */
[----:B------:R-:W-:Y:S01]  /*e800*/  LEA.HI.X.SX32 R33, R82, R3, 0x1, P3 ;  /* 0x0000000352217211 */ /* 0x000fe200018f0eff */
[----:B-1----:R-:W-:-:S04]  /*e810*/  @P0 IMAD.MOV.U32 R8, RZ, RZ, R19 ;  /* 0x000000ffff080224 */ /* 0x002fc800078e0013 */
[----:B------:R-:W-:-:S05]  /*e820*/  @P0 IMAD.MOV.U32 R9, RZ, RZ, R33 ;  /* 0x000000ffff090224 */ /* 0x000fca00078e0021 */
[----:B------:R-:W2:Y:S01]  /*e830*/  @P0 LDG.E.U16 R15, desc[UR24][R8.64] ;  /* 0x00000018080f0981 */ /* 0x000ea2000c1e1500 */
[----:B---3--:R-:W-:-:S03]  /*e840*/  ISETP.GE.AND P3, PT, R89, RZ, PT ;  /* 0x000000ff5900720c */ /* 0x008fc60003f66270 */
[----:B----4-:R0:W-:Y:S04]  /*e850*/  STL [R1+0x6c0], R10 ;  /* 0x0006c00a01007387 */ /* 0x0101e80000100800 */
[----:B------:R-:W-:Y:S01]  /*e860*/  STL [R1+0x82c], R19 ;  /* 0x00082c1301007387 */ /* 0x000fe20000100800 */
[----:B0-----:R-:W-:-:S04]  /*e870*/  LEA R10, P4, R84, R4, 0x1 ;  /* 0x00000004540a7211 */ /* 0x001fc800078808ff */
[----:B------:R-:W-:Y:S01]  /*e880*/  LEA.HI.X.SX32 R11, R84, R3, 0x1, P4 ;  /* 0x00000003540b7211 */ /* 0x000fe200020f0eff */
[----:B------:R-:W-:Y:S04]  /*e890*/  STL [R1+0x84c], R10 ;  /* 0x00084c0a01007387 */ /* 0x000fe80000100800 */
[----:B------:R-:W3:Y:S04]  /*e8a0*/  LDL R93, [R1+0xcc4] ;  /* 0x000cc400015d7983 */ /* 0x000ee80000100800 */
[----:B------:R-:W-:Y:S04]  /*e8b0*/  STL [R1+0x828], R33 ;  /* 0x0008282101007387 */ /* 0x000fe80000100800 */
[----:B------:R-:W-:Y:S04]  /*e8c0*/  STL [R1+0x848], R11 ;  /* 0x0008480b01007387 */ /* 0x000fe80000100800 */
[----:B------:R-:W4:Y:S04]  /*e8d0*/  LDL R89, [R1+0xc84] ;  /* 0x000c840001597983 */ /* 0x000f280000100800 */
[----:B------:R-:W3:Y:S04]  /*e8e0*/  LDL.LU R8, [R1+0xe8] ;  /* 0x0000e80001087983 */ /* 0x000ee80000300800 */
[----:B------:R0:W4:Y:S01]  /*e8f0*/  @P0 LDG.E.U16 R7, desc[UR24][R10.64] ;  /* 0x000000180a070981 */ /* 0x000122000c1e1500 */
[----:B------:R-:W-:-:S02]  /*e900*/  SEL R86, R38, R86, !P6 ;  /* 0x0000005626567207 */ /* 0x000fc40007000000 */
[----:B------:R-:W-:-:S03]  /*e910*/  SEL R85, R38, R85, !P6 ;  /* 0x0000005526557207 */ /* 0x000fc60007000000 */
[----:B------:R-:W-:Y:S01]  /*e920*/  IMAD R86, R86, UR4, RZ ;  /* 0x0000000456567c24 */ /* 0x000fe2000f8e02ff */
[----:B------:R-:W-:Y:S01]  /*e930*/  PRMT R2, RZ, 0x7610, R2 ;  /* 0x00007610ff027816 */ /* 0x000fe20000000002 */
[----:B------:R-:W-:Y:S01]  /*e940*/  IMAD R85, R85, UR17, RZ ;  /* 0x0000001155557c24 */ /* 0x000fe2000f8e02ff */
[----:B------:R-:W-:Y:S01]  /*e950*/  ISETP.GT.U32.AND P1, PT, R5, R87, PT ;  /* 0x000000570500720c */ /* 0x000fe20003f24070 */
[----:B------:R-:W1:Y:S01]  /*e960*/  LDCU UR4, c[0x0][0x3b0] ;  /* 0x00007600ff0477ac */ /* 0x000e620008000800 */
[----:B------:R-:W-:Y:S02]  /*e970*/  PRMT R56, RZ, 0x7610, R56 ;  /* 0x00007610ff387816 */ /* 0x000fe40000000038 */
[----:B------:R-:W-:Y:S01]  /*e980*/  PRMT R17, RZ, 0x7610, R17 ;  /* 0x00007610ff117816 */ /* 0x000fe20000000011 */
[----:B------:R-:W0:Y:S01]  /*e990*/  LDCU UR17, c[0x0][0x3b0] ;  /* 0x00007600ff1177ac */ /* 0x000e220008000800 */
[----:B--2---:R2:W-:Y:S01]  /*e9a0*/  STL [R1+0x6bc], R15 ;  /* 0x0006bc0f01007387 */ /* 0x0045e20000100800 */
[----:B---3--:R-:W-:Y:S01]  /*e9b0*/  @!P3 IMAD.MOV R8, RZ, RZ, -R8 ;  /* 0x000000ffff08b224 */ /* 0x008fe200078e0a08 */
[----:B--2---:R-:W-:-:S04]  /*e9c0*/  LEA R15, P3, R86, R4, 0x1 ;  /* 0x00000004560f7211 */ /* 0x004fc800078608ff */
[----:B0-----:R-:W-:Y:S01]  /*e9d0*/  LEA.HI.X.SX32 R10, R86, R3, 0x1, P3 ;  /* 0x00000003560a7211 */ /* 0x001fe200018f0eff */
[----:B------:R-:W-:Y:S04]  /*e9e0*/  STL [R1+0x864], R15 ;  /* 0x0008640f01007387 */ /* 0x000fe80000100800 */
[----:B----4-:R0:W-:Y:S01]  /*e9f0*/  STL [R1+0x6b8], R7 ;  /* 0x0006b80701007387 */ /* 0x0101e20000100800 */
[----:B------:R-:W-:-:S03]  /*ea00*/  @P0 IMAD.MOV.U32 R11, RZ, RZ, R10 ;  /* 0x000000ffff0b0224 */ /* 0x000fc600078e000a */
[----:B------:R2:W-:Y:S01]  /*ea10*/  STL [R1+0x860], R10 ;  /* 0x0008600a01007387 */ /* 0x0005e20000100800 */
[----:B0-----:R-:W-:Y:S01]  /*ea20*/  LEA R7, P3, R85, R4, 0x1 ;  /* 0x0000000455077211 */ /* 0x001fe200078608ff */
[----:B--2---:R-:W-:-:S03]  /*ea30*/  @P0 IMAD.MOV.U32 R10, RZ, RZ, R15 ;  /* 0x000000ffff0a0224 */ /* 0x004fc600078e000f */
[----:B------:R-:W-:Y:S02]  /*ea40*/  LEA.HI.X.SX32 R9, R85, R3, 0x1, P3 ;  /* 0x0000000355097211 */ /* 0x000fe400018f0eff */
[----:B------:R0:W2:Y:S02]  /*ea50*/  @P0 LDG.E.U16 R13, desc[UR24][R10.64] ;  /* 0x000000180a0d0981 */ /* 0x0000a4000c1e1500 */
[----:B0-----:R-:W-:Y:S02]  /*ea60*/  @P0 IMAD.MOV.U32 R10, RZ, RZ, R7 ;  /* 0x000000ffff0a0224 */ /* 0x001fe400078e0007 */
[----:B------:R-:W-:-:S05]  /*ea70*/  @P0 IMAD.MOV.U32 R11, RZ, RZ, R9 ;  /* 0x000000ffff0b0224 */ /* 0x000fca00078e0009 */
[----:B------:R-:W3:Y:S04]  /*ea80*/  @P0 LDG.E.U16 R2, desc[UR24][R10.64] ;  /* 0x000000180a020981 */ /* 0x000ee8000c1e1500 */
[----:B------:R0:W-:Y:S04]  /*ea90*/  STL [R1+0x87c], R7 ;  /* 0x00087c0701007387 */ /* 0x0001e80000100800 */
[----:B------:R-:W-:Y:S04]  /*eaa0*/  STL [R1+0x878], R9 ;  /* 0x0008780901007387 */ /* 0x000fe80000100800 */
[----:B------:R-:W4:Y:S04]  /*eab0*/  LDL R62, [R1+0xd18] ;  /* 0x000d1800013e7983 */ /* 0x000f280000100800 */
[----:B0-----:R-:W2:Y:S04]  /*eac0*/  LDL.LU R7, [R1+0x128] ;  /* 0x0001280001077983 */ /* 0x001ea80000300800 */
[----:B------:R-:W2:Y:S04]  /*ead0*/  LDL R65, [R1+0xce0] ;  /* 0x000ce00001417983 */ /* 0x000ea80000100800 */
[----:B------:R-:W2:Y:S01]  /*eae0*/  LDL.LU R68, [R1+0x38] ;  /* 0x0000380001447983 */ /* 0x000ea20000300800 */
[----:B------:R-:W-:Y:S01]  /*eaf0*/  @!P1 IMAD.IADD R87, R87, 0x1, -R5 ;  /* 0x0000000157579824 */ /* 0x000fe200078e0a05 */
[----:B------:R-:W-:-:S04]  /*eb00*/  ISETP.GT.U32.AND P1, PT, R5, R0, PT ;  /* 0x000000000500720c */ /* 0x000fc80003f24070 */
[----:B------:R-:W-:Y:S01]  /*eb10*/  ISETP.GT.U32.AND P4, PT, R5, R87, PT ;  /* 0x000000570500720c */ /* 0x000fe20003f84070 */
[----:B---3--:R0:W-:Y:S04]  /*eb20*/  STL [R1+0x6a0], R2 ;  /* 0x0006a00201007387 */ /* 0x0081e80000100800 */
[----:B0-----:R-:W3:Y:S04]  /*eb30*/  LDL.LU R2, [R1+0x148] ;  /* 0x0001480001027983 */ /* 0x001ee80000300800 */
[----:B------:R-:W-:Y:S01]  /*eb40*/  @!P1 IMAD.IADD R0, R0, 0x1, -R5 ;  /* 0x0000000100009824 */ /* 0x000fe200078e0a05 */
[----:B------:R-:W-:-:S03]  /*eb50*/  ISETP.GE.AND P1, PT, R74, RZ, PT ;  /* 0x000000ff4a00720c */ /* 0x000fc60003f26270 */
[----:B------:R-:W-:Y:S01]  /*eb60*/  @!P4 IMAD.IADD R87, R87, 0x1, -R5 ;  /* 0x000000015757c824 */ /* 0x000fe200078e0a05 */
[C---:B------:R-:W-:Y:S01]  /*eb70*/  ISETP.GT.U32.AND P3, PT, R5.reuse, R76, PT ;  /* 0x0000004c0500720c */ /* 0x040fe20003f64070 */
[----:B------:R-:W4:Y:S01]  /*eb80*/  LDL.LU R74, [R1+0x1f8] ;  /* 0x0001f800014a7983 */ /* 0x000f220000300800 */
[----:B------:R-:W-:-:S07]  /*eb90*/  ISETP.GT.U32.AND P4, PT, R5, R88, PT ;  /* 0x000000580500720c */ /* 0x000fce0003f84070 */
[----:B------:R-:W-:Y:S01]  /*eba0*/  @!P1 IMAD.MOV R87, RZ, RZ, -R87 ;  /* 0x000000ffff579224 */ /* 0x000fe200078e0a57 */
[----:B------:R-:W-:-:S04]  /*ebb0*/  ISETP.GE.AND P1, PT, R89, RZ, PT ;  /* 0x000000ff5900720c */ /* 0x000fc80003f26270 */
[C---:B------:R-:W-:Y:S02]  /*ebc0*/  SEL R87, R38.reuse, R87, !P6 ;  /* 0x0000005726577207 */ /* 0x040fe40007000000 */
[----:B------:R-:W-:-:S03]  /*ebd0*/  SEL R10, R38, R52, !P6 ;  /* 0x00000034260a7207 */ /* 0x000fc60007000000 */
[----:B-1----:R-:W-:Y:S01]  /*ebe0*/  IMAD R87, R87, UR4, RZ ;  /* 0x0000000457577c24 */ /* 0x002fe2000f8e02ff */
[----:B------:R-:W-:Y:S01]  /*ebf0*/  SEL R9, R38, R51, !P6 ;  /* 0x0000003326097207 */ /* 0x000fe20007000000 */
[----:B------:R-:W-:Y:S01]  /*ec00*/  IMAD R10, R10, UR13, RZ ;  /* 0x0000000d0a0a7c24 */ /* 0x000fe2000f8e02ff */
[----:B------:R-:W-:Y:S01]  /*ec10*/  PRMT R12, RZ, 0x7610, R12 ;  /* 0x00007610ff0c7816 */ /* 0x000fe2000000000c */
[--C-:B------:R-:W-:Y:S01]  /*ec20*/  @!P3 IMAD.IADD R76, R76, 0x1, -R5.reuse ;  /* 0x000000014c4cb824 */ /* 0x100fe200078e0a05 */
[----:B------:R-:W-:Y:S01]  /*ec30*/  LEA R11, P3, R87, R4, 0x1 ;  /* 0x00000004570b7211 */ /* 0x000fe200078608ff */
[----:B------:R-:W-:Y:S01]  /*ec40*/  @!P4 IMAD.IADD R88, R88, 0x1, -R5 ;  /* 0x000000015858c824 */ /* 0x000fe200078e0a05 */
[----:B------:R-:W-:Y:S01]  /*ec50*/  ISETP.GE.AND P4, PT, R93, RZ, PT ;  /* 0x000000ff5d00720c */ /* 0x000fe20003f86270 */
[----:B------:R-:W0:Y:S01]  /*ec60*/  LDCU UR4, c[0x0][0x3b0] ;  /* 0x00007600ff0477ac */ /* 0x000e220008000800 */
[----:B------:R-:W-:Y:S01]  /*ec70*/  LEA.HI.X.SX32 R67, R87, R3, 0x1, P3 ;  /* 0x0000000357437211 */ /* 0x000fe200018f0eff */
[----:B------:R-:W4:Y:S01]  /*ec80*/  LDL.LU R93, [R1+0x1f4] ;  /* 0x0001f400015d7983 */ /* 0x000f220000300800 */
[----:B------:R-:W-:-:S03]  /*ec90*/  IMAD R9, R9, UR13, RZ ;  /* 0x0000000d09097c24 */ /* 0x000fc6000f8e02ff */
[----:B--2---:R1:W-:Y:S04]  /*eca0*/  STL [R1+0x6a4], R13 ;  /* 0x0006a40d01007387 */ /* 0x0043e80000100800 */
[----:B------:R2:W-:Y:S01]  /*ecb0*/  STL [R1+0x894], R11 ;  /* 0x0008940b01007387 */ /* 0x0005e20000100800 */
[----:B-1----:R-:W-:-:S04]  /*ecc0*/  LEA R13, P3, R9, R4, 0x1 ;  /* 0x00000004090d7211 */ /* 0x002fc800078608ff */
[----:B------:R-:W-:Y:S01]  /*ecd0*/  LEA.HI.X.SX32 R15, R9, R3, 0x1, P3 ;  /* 0x00000003090f7211 */ /* 0x000fe200018f0eff */
[----:B---3--:R-:W-:Y:S01]  /*ece0*/  @!P1 IMAD.MOV R2, RZ, RZ, -R2 ;  /* 0x000000ffff029224 */ /* 0x008fe200078e0a02 */
[----:B------:R-:W-:-:S04]  /*ecf0*/  LEA R19, P1, R10, R4, 0x1 ;  /* 0x000000040a137211 */ /* 0x000fc800078208ff */
[----:B------:R-:W-:Y:S01]  /*ed00*/  LEA.HI.X.SX32 R33, R10, R3, 0x1, P1 ;  /* 0x000000030a217211 */ /* 0x000fe200008f0eff */
[----:B------:R-:W-:Y:S02]  /*ed10*/  @P0 IMAD.MOV.U32 R10, RZ, RZ, R11 ;  /* 0x000000ffff0a0224 */ /* 0x000fe400078e000b */
[----:B--2---:R-:W-:-:S05]  /*ed20*/  @P0 IMAD.MOV.U32 R11, RZ, RZ, R67 ;  /* 0x000000ffff0b0224 */ /* 0x004fca00078e0043 */
[----:B------:R1:W2:Y:S02]  /*ed30*/  @P0 LDG.E.U16 R56, desc[UR24][R10.64] ;  /* 0x000000180a380981 */ /* 0x0002a4000c1e1500 */
[----:B-1----:R-:W-:Y:S02]  /*ed40*/  @P0 IMAD.MOV.U32 R10, RZ, RZ, R19 ;  /* 0x000000ffff0a0224 */ /* 0x002fe400078e0013 */
[----:B------:R-:W-:-:S05]  /*ed50*/  @P0 IMAD.MOV.U32 R11, RZ, RZ, R33 ;  /* 0x000000ffff0b0224 */ /* 0x000fca00078e0021 */
[----:B------:R1:W3:Y:S02]  /*ed60*/  @P0 LDG.E.U16 R17, desc[UR24][R10.64] ;  /* 0x000000180a110981 */ /* 0x0002e4000c1e1500 */
[----:B-1----:R-:W-:Y:S02]  /*ed70*/  @P0 IMAD.MOV.U32 R10, RZ, RZ, R13 ;  /* 0x000000ffff0a0224 */ /* 0x002fe400078e000d */
[----:B------:R-:W-:-:S05]  /*ed80*/  @P0 IMAD.MOV.U32 R11, RZ, RZ, R15 ;  /* 0x000000ffff0b0224 */ /* 0x000fca00078e000f */
[----:B------:R-:W2:Y:S01]  /*ed90*/  @P0 LDG.E.U16 R12, desc[UR24][R10.64] ;  /* 0x000000180a0c0981 */ /* 0x000ea2000c1e1500 */
[----:B------:R-:W-:-:S03]  /*eda0*/  ISETP.GT.U32.AND P1, PT, R5, R88, PT ;  /* 0x000000580500720c */ /* 0x000fc60003f24070 */
[----:B------:R-:W-:Y:S04]  /*edb0*/  STL [R1+0x1d8], R19 ;  /* 0x0001d81301007387 */ /* 0x000fe80000100800 */
[----:B------:R-:W-:Y:S04]  /*edc0*/  STL [R1+0x890], R67 ;  /* 0x0008904301007387 */ /* 0x000fe80000100800 */
[----:B------:R-:W-:Y:S04]  /*edd0*/  STL [R1+0x218], R13 ;  /* 0x0002180d01007387 */ /* 0x000fe80000100800 */
[----:B------:R-:W-:Y:S04]  /*ede0*/  STL [R1+0x1d4], R33 ;  /* 0x0001d42101007387 */ /* 0x000fe80000100800 */
[----:B------:R-:W-:Y:S01]  /*edf0*/  STL [R1+0x214], R15 ;  /* 0x0002140f01007387 */ /* 0x000fe20000100800 */
[----:B------:R-:W-:-:S03]  /*ee00*/  @!P1 IMAD.IADD R88, R88, 0x1, -R5 ;  /* 0x0000000158589824 */ /* 0x000fc600078e0a05 */
[----:B------:R-:W4:Y:S01]  /*ee10*/  LDL.LU R89, [R1+0x1ec] ;  /* 0x0001ec0001597983 */ /* 0x000f220000300800 */
[----:B------:R-:W-:-:S03]  /*ee20*/  ISETP.GE.AND P1, PT, R65, RZ, PT ;  /* 0x000000ff4100720c */ /* 0x000fc60003f26270 */
[----:B---3--:R1:W-:Y:S04]  /*ee30*/  STL [R1+0x69c], R17 ;  /* 0x00069c1101007387 */ /* 0x0083e80000100800 */
[----:B-1----:R-:W3:Y:S04]  /*ee40*/  LDL R17, [R1+0xcc0] ;  /* 0x000cc00001117983 */ /* 0x002ee80000100800 */
[----:B------:R-:W3:Y:S04]  /*ee50*/  LDL.LU R11, [R1+0x1c4] ;  /* 0x0001c400010b7983 */ /* 0x000ee80000300800 */
[----:B------:R-:W3:Y:S04]  /*ee60*/  LDL R33, [R1+0xc7c] ;  /* 0x000c7c0001217983 */ /* 0x000ee80000100800 */
[----:B------:R-:W3:Y:S04]  /*ee70*/  LDL.LU R65, [R1+0x64] ;  /* 0x0000640001417983 */ /* 0x000ee80000300800 */
[----:B--2---:R1:W-:Y:S04]  /*ee80*/  STL [R1+0x684], R12 ;  /* 0x0006840c01007387 */ /* 0x0043e80000100800 */
[----:B------:R-:W2:Y:S01]  /*ee90*/  LDL.LU R10, [R1+0x1dc] ;  /* 0x0001dc00010a7983 */ /* 0x000ea20000300800 */
[----:B------:R-:W-:Y:S01]  /*eea0*/  @!P4 IMAD.MOV R7, RZ, RZ, -R7 ;  /* 0x000000ffff07c224 */ /* 0x000fe200078e0a07 */
[----:B------:R-:W-:-:S02]  /*eeb0*/  ISETP.GT.U32.AND P3, PT, R5, R76, PT ;  /* 0x0000004c0500720c */ /* 0x000fc40003f64070 */
[----:B------:R-:W-:Y:S01]  /*eec0*/  ISETP.GT.U32.AND P4, PT, R5, R0, PT ;  /* 0x000000000500720c */ /* 0x000fe20003f84070 */
[----:B------:R-:W3:Y:S01]  /*eed0*/  LDL.LU R67, [R1+0x60] ;  /* 0x0000600001437983 */ /* 0x000ee20000300800 */
[C---:B------:R-:W-:Y:S02]  /*eee0*/  SEL R9, R38.reuse, R68, !P6 ;  /* 0x0000004426097207 */ /* 0x040fe40007000000 */
[C---:B------:R-:W-:Y:S02]  /*eef0*/  SEL R13, R38.reuse, R46, !P6 ;  /* 0x0000002e260d7207 */ /* 0x040fe40007000000 */
[----:B-1----:R-:W-:Y:S01]  /*ef00*/  SEL R12, R38, R42, !P6 ;  /* 0x0000002a260c7207 */ /* 0x002fe20007000000 */
[----:B------:R-:W-:Y:S02]  /*ef10*/  IMAD R9, R9, UR13, RZ ;  /* 0x0000000d09097c24 */ /* 0x000fe4000f8e02ff */
[----:B------:R-:W-:Y:S02]  /*ef20*/  IMAD R13, R13, UR13, RZ ;  /* 0x0000000d0d0d7c24 */ /* 0x000fe4000f8e02ff */
[--C-:B------:R-:W-:Y:S01]  /*ef30*/  @!P3 IMAD.IADD R76, R76, 0x1, -R5.reuse ;  /* 0x000000014c4cb824 */ /* 0x100fe200078e0a05 */
[----:B------:R-:W-:Y:S01]  /*ef40*/  LEA R71, P3, R9, R4, 0x1 ;  /* 0x0000000409477211 */ /* 0x000fe200078608ff */
[----:B------:R-:W-:Y:S01]  /*ef50*/  @!P4 IMAD.IADD R0, R0, 0x1, -R5 ;  /* 0x000000010000c824 */ /* 0x000fe200078e0a05 */
[----:B----4-:R-:W-:Y:S01]  /*ef60*/  ISETP.GE.AND P4, PT, R62, RZ, PT ;  /* 0x000000ff3e00720c */ /* 0x010fe20003f86270 */
[----:B------:R-:W-:Y:S01]  /*ef70*/  IMAD R12, R12, UR13, RZ ;  /* 0x0000000d0c0c7c24 */ /* 0x000fe2000f8e02ff */
[----:B------:R-:W4:Y:S04]  /*ef80*/  LDL.LU R62, [R1+0x5c] ;  /* 0x00005c00013e7983 */ /* 0x000f280000300800 */
[----:B------:R1:W-:Y:S01]  /*ef90*/  STL [R1+0x698], R56 ;  /* 0x0006983801007387 */ /* 0x0003e20000100800 */
[----:B------:R-:W-:-:S02]  /*efa0*/  PRMT R6, RZ, 0x7610, R6 ;  /* 0x00007610ff067816 */ /* 0x000fc40000000006 */
[----:B-1----:R-:W-:Y:S02]  /*efb0*/  LEA.HI.X.SX32 R56, R9, R3, 0x1, P3 ;  /* 0x0000000309387211 */ /* 0x002fe400018f0eff */
[----:B------:R-:W-:-:S04]  /*efc0*/  LEA R15, P3, R12, R4, 0x1 ;  /* 0x000000040c0f7211 */ /* 0x000fc800078608ff */
[----:B------:R-:W-:Y:S01]  /*efd0*/  LEA.HI.X.SX32 R19, R12, R3, 0x1, P3 ;  /* 0x000000030c137211 */ /* 0x000fe200018f0eff */
[----:B------:R-:W-:Y:S02]  /*efe0*/  @P0 IMAD.MOV.U32 R12, RZ, RZ, R71 ;  /* 0x000000ffff0c0224 */ /* 0x000fe400078e0047 */
[----:B--2---:R-:W-:Y:S01]  /*eff0*/  @!P1 IMAD.MOV R10, RZ, RZ, -R10 ;  /* 0x000000ffff0a9224 */ /* 0x004fe200078e0a0a */
[----:B------:R-:W-:-:S04]  /*f000*/  LEA R68, P1, R13, R4, 0x1 ;  /* 0x000000040d447211 */ /* 0x000fc800078208ff */
[----:B------:R-:W-:Y:S01]  /*f010*/  LEA.HI.X.SX32 R9, R13, R3, 0x1, P1 ;  /* 0x000000030d097211 */ /* 0x000fe200008f0eff */
[----:B------:R-:W-:-:S05]  /*f020*/  @P0 IMAD.MOV.U32 R13, RZ, RZ, R56 ;  /* 0x000000ffff0d0224 */ /* 0x000fca00078e0038 */
[----:B------:R1:W2:Y:S01]  /*f030*/  @P0 LDG.E.U16 R6, desc[UR24][R12.64] ;  /* 0x000000180c060981 */ /* 0x0002a2000c1e1500 */
[----:B------:R-:W-:-:S03]  /*f040*/  PRMT R77, RZ, 0x7610, R77 ;  /* 0x00007610ff4d7816 */ /* 0x000fc6000000004d */
[----:B------:R-:W-:Y:S01]  /*f050*/  STL [R1+0x238], R71 ;  /* 0x0002384701007387 */ /* 0x000fe20000100800 */
[----:B------:R-:W-:Y:S01]  /*f060*/  PRMT R14, RZ, 0x7610, R14 ;  /* 0x00007610ff0e7816 */ /* 0x000fe2000000000e */
[----:B-1----:R-:W-:Y:S02]  /*f070*/  @P0 IMAD.MOV.U32 R12, RZ, RZ, R68 ;  /* 0x000000ffff0c0224 */ /* 0x002fe400078e0044 */
[----:B------:R-:W-:Y:S01]  /*f080*/  @P0 IMAD.MOV.U32 R13, RZ, RZ, R9 ;  /* 0x000000ffff0d0224 */ /* 0x000fe200078e0009 */
[----:B------:R-:W-:Y:S04]  /*f090*/  STL [R1+0x258], R68 ;  /* 0x0002584401007387 */ /* 0x000fe80000100800 */
[----:B------:R1:W-:Y:S04]  /*f0a0*/  STL [R1+0x234], R56 ;  /* 0x0002343801007387 */ /* 0x0003e80000100800 */
[----:B------:R0:W4:Y:S04]  /*f0b0*/  @P0 LDG.E.U16 R77, desc[UR24][R12.64] ;  /* 0x000000180c4d0981 */ /* 0x000128000c1e1500 */
[----:B------:R-:W-:Y:S04]  /*f0c0*/  STL [R1+0x278], R15 ;  /* 0x0002780f01007387 */ /* 0x000fe80000100800 */
[----:B------:R-:W-:Y:S01]  /*f0d0*/  STL [R1+0x254], R9 ;  /* 0x0002540901007387 */ /* 0x000fe20000100800 */
[----:B0-----:R-:W-:-:S02]  /*f0e0*/  @P0 IMAD.MOV.U32 R12, RZ, RZ, R15 ;  /* 0x000000ffff0c0224 */ /* 0x001fc400078e000f */
[----:B------:R-:W-:Y:S01]  /*f0f0*/  @P0 IMAD.MOV.U32 R13, RZ, RZ, R19 ;  /* 0x000000ffff0d0224 */ /* 0x000fe200078e0013 */
[----:B-1----:R-:W4:Y:S04]  /*f100*/  LDL.LU R56, [R1+0xf44] ;  /* 0x000f440001387983 */ /* 0x002f280000300800 */
[----:B------:R-:W4:Y:S04]  /*f110*/  LDL.LU R71, [R1+0xf40] ;  /* 0x000f400001477983 */ /* 0x000f280000300800 */
[----:B------:R0:W4:Y:S04]  /*f120*/  @P0 LDG.E.U16 R14, desc[UR24][R12.64] ;  /* 0x000000180c0e0981 */ /* 0x000128000c1e1500 */
[----:B--2---:R1:W-:Y:S04]  /*f130*/  STL [R1+0x680], R6 ;  /* 0x0006800601007387 */ /* 0x0043e80000100800 */
[----:B-1----:R-:W2:Y:S01]  /*f140*/  LDL.LU R6, [R1+0xf3c] ;  /* 0x000f3c0001067983 */ /* 0x002ea20000300800 */
[----:B------:R-:W-:-:S02]  /*f150*/  ISETP.GT.U32.AND P1, PT, R5, R93, PT ;  /* 0x0000005d0500720c */ /* 0x000fc40003f24070 */
[C---:B------:R-:W-:Y:S01]  /*f160*/  ISETP.GT.U32.AND P3, PT, R5.reuse, R89, PT ;  /* 0x000000590500720c */ /* 0x040fe20003f64070 */
[----:B---3--:R-:W-:Y:S01]  /*f170*/  @!P4 IMAD.MOV R11, RZ, RZ, -R11 ;  /* 0x000000ffff0bc224 */ /* 0x008fe200078e0a0b */
[----:B------:R-:W-:Y:S02]  /*f180*/  ISETP.GT.U32.AND P4, PT, R5, R74, PT ;  /* 0x0000004a0500720c */ /* 0x000fe40003f84070 */
[C---:B0-----:R-:W-:Y:S01]  /*f190*/  SEL R12, R38.reuse, R65, !P6 ;  /* 0x00000041260c7207 */ /* 0x041fe20007000000 */
[----:B------:R-:W-:Y:S01]  /*f1a0*/  STL [R1+0x274], R19 ;  /* 0x0002741301007387 */ /* 0x000fe20000100800 */
[C---:B------:R-:W-:Y:S02]  /*f1b0*/  SEL R15, R38.reuse, R67, !P6 ;  /* 0x00000043260f7207 */ /* 0x040fe40007000000 */
[----:B----4-:R-:W-:Y:S01]  /*f1c0*/  SEL R13, R38, R62, !P6 ;  /* 0x0000003e260d7207 */ /* 0x010fe20007000000 */
[----:B------:R-:W3:Y:S02]  /*f1d0*/  LDL.LU R68, [R1+0xf38] ;  /* 0x000f380001447983 */ /* 0x000ee40000300800 */
[----:B------:R-:W-:Y:S01]  /*f1e0*/  @!P1 IMAD.IADD R93, R93, 0x1, -R5 ;  /* 0x000000015d5d9824 */ /* 0x000fe200078e0a05 */
[----:B------:R-:W-:Y:S01]  /*f1f0*/  ISETP.GE.AND P1, PT, R33, RZ, PT ;  /* 0x000000ff2100720c */ /* 0x000fe20003f26270 */
[----:B------:R0:W-:Y:S01]  /*f200*/  STL [R1+0x67c], R77 ;  /* 0x00067c4d01007387 */ /* 0x0001e20000100800 */
[----:B------:R-:W-:-:S02]  /*f210*/  IMAD R12, R12, UR13, RZ ;  /* 0x0000000d0c0c7c24 */ /* 0x000fc4000f8e02ff */
[----:B------:R-:W-:Y:S02]  /*f220*/  @!P3 IMAD.IADD R89, R89, 0x1, -R5 ;  /* 0x000000015959b824 */ /* 0x000fe400078e0a05 */
[----:B------:R-:W-:Y:S01]  /*f230*/  IMAD R15, R15, UR13, RZ ;  /* 0x0000000d0f0f7c24 */ /* 0x000fe2000f8e02ff */
[----:B0-----:R-:W4:Y:S01]  /*f240*/  LDL.LU R77, [R1+0xf34] ;  /* 0x000f3400014d7983 */ /* 0x001f220000300800 */
[----:B------:R-:W-:-:S03]  /*f250*/  IMAD.MOV.U32 R9, RZ, RZ, R71 ;  /* 0x000000ffff097224 */ /* 0x000fc600078e0047 */
[----:B------:R-:W3:Y:S01]  /*f260*/  LDL R65, [R1+0xc3c] ;  /* 0x000c3c0001417983 */ /* 0x000ee20000100800 */
[----:B------:R-:W-:-:S03]  /*f270*/  IMAD R13, R13, UR13, RZ ;  /* 0x0000000d0d0d7c24 */ /* 0x000fc6000f8e02ff */
[----:B------:R-:W3:Y:S04]  /*f280*/  LDL R71, [R1+0xcd8] ;  /* 0x000cd80001477983 */ /* 0x000ee80000100800 */
[----:B------:R0:W-:Y:S01]  /*f290*/  STL [R1+0x678], R14 ;  /* 0x0006780e01007387 */ /* 0x0001e20000100800 */
[----:B------:R-:W-:Y:S01]  /*f2a0*/  @!P4 IMAD.IADD R74, R74, 0x1, -R5 ;  /* 0x000000014a4ac824 */ /* 0x000fe200078e0a05 */
[----:B------:R-:W-:Y:S02]  /*f2b0*/  ISETP.GE.AND P4, PT, R17, RZ, PT ;  /* 0x000000ff1100720c */ /* 0x000fe40003f86270 */
[----:B------:R-:W3:Y:S04]  /*f2c0*/  LDL.LU R33, [R1+0x1e8] ;  /* 0x0001e80001217983 */ /* 0x000ee80000300800 */
[----:B------:R-:W3:Y:S01]  /*f2d0*/  LDL.LU R62, [R1+0x1e0] ;  /* 0x0001e000013e7983 */ /* 0x000ee20000300800 */
[----:B0-----:R-:W-:Y:S01]  /*f2e0*/  IMAD.MOV.U32 R14, RZ, RZ, R90 ;  /* 0x000000ffff0e7224 */ /* 0x001fe200078e005a */
[----:B------:R-:W-:-:S03]  /*f2f0*/  LEA R90, P3, R12, R4, 0x1 ;  /* 0x000000040c5a7211 */ /* 0x000fc600078608ff */
[----:B------:R-:W-:Y:S01]  /*f300*/  @!P1 IMAD.MOV R14, RZ, RZ, -R14 ;  /* 0x000000ffff0e9224 */ /* 0x000fe200078e0a0e */
[-C--:B------:R-:W-:Y:S02]  /*f310*/  LEA R67, P1, R15, R4.reuse, 0x1 ;  /* 0x000000040f437211 */ /* 0x080fe400078208ff */
[-C--:B------:R-:W-:Y:S02]  /*f320*/  LEA.HI.X.SX32 R12, R12, R3.reuse, 0x1, P3 ;  /* 0x000000030c0c7211 */ /* 0x080fe400018f0eff */
[C---:B------:R-:W-:Y:S01]  /*f330*/  LEA R17, P3, R13.reuse, R4, 0x1 ;  /* 0x000000040d117211 */ /* 0x040fe200078608ff */
[----:B------:R-:W-:Y:S03]  /*f340*/  STL [R1+0x298], R90 ;  /* 0x0002985a01007387 */ /* 0x000fe60000100800 */
[-C--:B------:R-:W-:Y:S01]  /*f350*/  LEA.HI.X.SX32 R19, R13, R3.reuse, 0x1, P3 ;  /* 0x000000030d137211 */ /* 0x080fe200018f0eff */
[----:B------:R-:W-:Y:S01]  /*f360*/  STL [R1+0x2b8], R67 ;  /* 0x0002b84301007387 */ /* 0x000fe20000100800 */
[----:B------:R-:W-:Y:S01]  /*f370*/  @P0 IMAD.MOV.U32 R13, RZ, RZ, R12 ;  /* 0x000000ffff0d0224 */ /* 0x000fe200078e000c */
[----:B------:R-:W-:-:S02]  /*f380*/  LEA.HI.X.SX32 R15, R15, R3, 0x1, P1 ;  /* 0x000000030f0f7211 */ /* 0x000fc400008f0eff */
[----:B------:R0:W-:Y:S01]  /*f390*/  STL [R1+0x294], R12 ;  /* 0x0002940c01007387 */ /* 0x0001e20000100800 */
[----:B------:R-:W-:Y:S01]  /*f3a0*/  PRMT R21, RZ, 0x7610, R21 ;  /* 0x00007610ff157816 */ /* 0x000fe20000000015 */
[----:B0-----:R-:W-:Y:S01]  /*f3b0*/  @P0 IMAD.MOV.U32 R12, RZ, RZ, R90 ;  /* 0x000000ffff0c0224 */ /* 0x001fe200078e005a */
[----:B------:R-:W-:Y:S01]  /*f3c0*/  PRMT R16, RZ, 0x7610, R16 ;  /* 0x00007610ff107816 */ /* 0x000fe20000000010 */
[----:B------:R-:W-:Y:S04]  /*f3d0*/  STL [R1+0x2d8], R17 ;  /* 0x0002d81101007387 */ /* 0x000fe80000100800 */
[----:B------:R0:W-:Y:S04]  /*f3e0*/  STL [R1+0x2b4], R15 ;  /* 0x0002b40f01007387 */ /* 0x0001e80000100800 */
[----:B------:R-:W4:Y:S01]  /*f3f0*/  LDL.LU R90, [R1+0xf30] ;  /* 0x000f3000015a7983 */ /* 0x000f220000300800 */
[----:B--2---:R-:W-:-:S06]  /*f400*/  PRMT R6, RZ, 0x7610, R6 ;  /* 0x00007610ff067816 */ /* 0x004fcc0000000006 */
[----:B------:R1:W2:Y:S02]  /*f410*/  @P0 LDG.E.U16 R6, desc[UR24][R12.64] ;  /* 0x000000180c060981 */ /* 0x0002a4000c1e1500 */
[----:B-1----:R-:W-:Y:S02]  /*f420*/  @P0 IMAD.MOV.U32 R12, RZ, RZ, R67 ;  /* 0x000000ffff0c0224 */ /* 0x002fe400078e0043 */
[----:B------:R-:W-:-:S05]  /*f430*/  @P0 IMAD.MOV.U32 R13, RZ, RZ, R15 ;  /* 0x000000ffff0d0224 */ /* 0x000fca00078e000f */
[----:B------:R1:W2:Y:S02]  /*f440*/  @P0 LDG.E.U16 R21, desc[UR24][R12.64] ;  /* 0x000000180c150981 */ /* 0x0002a4000c1e1500 */
[----:B-1----:R-:W-:Y:S02]  /*f450*/  @P0 IMAD.MOV.U32 R12, RZ, RZ, R17 ;  /* 0x000000ffff0c0224 */ /* 0x002fe400078e0011 */
[----:B------:R-:W-:-:S05]  /*f460*/  @P0 IMAD.MOV.U32 R13, RZ, RZ, R19 ;  /* 0x000000ffff0d0224 */ /* 0x000fca00078e0013 */
[----:B------:R1:W2:Y:S01]  /*f470*/  @P0 LDG.E.U16 R16, desc[UR24][R12.64] ;  /* 0x000000180c100981 */ /* 0x0002a2000c1e1500 */
[----:B------:R-:W-:Y:S01]  /*f480*/  @!P4 IMAD.MOV R9, RZ, RZ, -R9 ;  /* 0x000000ffff09c224 */ /* 0x000fe200078e0a09 */
[C---:B------:R-:W-:Y:S02]  /*f490*/  ISETP.GT.U32.AND P4, PT, R5.reuse, R74, PT ;  /* 0x0000004a0500720c */ /* 0x040fe40003f84070 */
[C---:B------:R-:W-:Y:S01]  /*f4a0*/  ISETP.GT.U32.AND P1, PT, R5.reuse, R93, PT ;  /* 0x0000005d0500720c */ /* 0x040fe20003f24070 */
[----:B------:R0:W-:Y:S01]  /*f4b0*/  STL [R1+0x2d4], R19 ;  /* 0x0002d41301007387 */ /* 0x0001e20000100800 */
[----:B------:R-:W-:-:S09]  /*f4c0*/  ISETP.GT.U32.AND P3, PT, R5, R89, PT ;  /* 0x000000590500720c */ /* 0x000fd20003f64070 */
[--C-:B------:R-:W-:Y:S01]  /*f4d0*/  @!P4 IMAD.IADD R74, R74, 0x1, -R5.reuse ;  /* 0x000000014a4ac824 */ /* 0x100fe200078e0a05 */
[----:B---3--:R-:W-:Y:S01]  /*f4e0*/  ISETP.GE.AND P4, PT, R65, RZ, PT ;  /* 0x000000ff4100720c */ /* 0x008fe20003f86270 */
[--C-:B------:R-:W-:Y:S01]  /*f4f0*/  @!P1 IMAD.IADD R93, R93, 0x1, -R5.reuse ;  /* 0x000000015d5d9824 */ /* 0x100fe200078e0a05 */
[----:B------:R-:W-:Y:S01]  /*f500*/  ISETP.GE.AND P1, PT, R71, RZ, PT ;  /* 0x000000ff4700720c */ /* 0x000fe20003f26270 */
[----:B------:R-:W-:Y:S01]  /*f510*/  @!P3 IMAD.IADD R89, R89, 0x1, -R5 ;  /* 0x000000015959b824 */ /* 0x000fe200078e0a05 */
[----:B0-----:R-:W-:Y:S01]  /*f520*/  SEL R15, R38, R68, !P6 ;  /* 0x00000044260f7207 */ /* 0x001fe20007000000 */
[----:B-1----:R-:W-:Y:S01]  /*f530*/  IMAD.MOV.U32 R13, RZ, RZ, R36 ;  /* 0x000000ffff0d7224 */ /* 0x002fe200078e0024 */
[----:B------:R-:W-:-:S03]  /*f540*/  PRMT R70, RZ, 0x7610, R70 ;  /* 0x00007610ff467816 */ /* 0x000fc60000000046 */
[----:B------:R-:W-:Y:S01]  /*f550*/  IMAD R15, R15, UR13, RZ ;  /* 0x0000000d0f0f7c24 */ /* 0x000fe2000f8e02ff */
[----:B----4-:R-:W-:-:S05]  /*f560*/  SEL R12, R38, R90, !P6 ;  /* 0x0000005a260c7207 */ /* 0x010fca0007000000 */
[----:B------:R-:W-:Y:S02]  /*f570*/  IMAD R17, R12, UR13, RZ ;  /* 0x0000000d0c117c24 */ /* 0x000fe4000f8e02ff */
[----:B------:R-:W-:-:S03]  /*f580*/  IMAD.MOV.U32 R12, RZ, RZ, R59 ;  /* 0x000000ffff0c7224 */ /* 0x000fc600078e003b */
[----:B------:R-:W-:Y:S01]  /*f590*/  LEA R36, P3, R17, R4, 0x1 ;  /* 0x0000000411247211 */ /* 0x000fe200078608ff */
[----:B------:R-:W-:-:S03]  /*f5a0*/  @!P1 IMAD.MOV R12, RZ, RZ, -R12 ;  /* 0x000000ffff0c9224 */ /* 0x000fc600078e0a0c */
[----:B------:R-:W-:Y:S02]  /*f5b0*/  LEA.HI.X.SX32 R17, R17, R3, 0x1, P3 ;  /* 0x0000000311117211 */ /* 0x000fe400018f0eff */
[----:B------:R-:W-:Y:S02]  /*f5c0*/  LEA R19, P3, R15, R4, 0x1 ;  /* 0x000000040f137211 */ /* 0x000fe400078608ff */
[----:B------:R-:W-:Y:S02]  /*f5d0*/  PRMT R56, RZ, 0x7610, R56 ;  /* 0x00007610ff387816 */ /* 0x000fe40000000038 */
[----:B------:R-:W-:Y:S01]  /*f5e0*/  PRMT R18, RZ, 0x7610, R18 ;  /* 0x00007610ff127816 */ /* 0x000fe20000000012 */
[----:B--2---:R0:W-:Y:S04]  /*f5f0*/  STL [R1+0x664], R6 ;  /* 0x0006640601007387 */ /* 0x0041e80000100800 */
[----:B0-----:R-:W2:Y:S04]  /*f600*/  LDL.LU R6, [R1+0x1c8] ;  /* 0x0001c80001067983 */ /* 0x001ea80000300800 */
[----:B------:R-:W3:Y:S04]  /*f610*/  LDL R65, [R1+0xc9c] ;  /* 0x000c9c0001417983 */ /* 0x000ee80000100800 */
[----:B------:R-:W4:Y:S04]  /*f620*/  LDL.LU R90, [R1+0xf2c] ;  /* 0x000f2c00015a7983 */ /* 0x000f280000300800 */
[----:B------:R-:W4:Y:S04]  /*f630*/  LDL R71, [R1+0xc4c] ;  /* 0x000c4c0001477983 */ /* 0x000f280000100800 */
[----:B------:R0:W-:Y:S02]  /*f640*/  STL [R1+0x65c], R16 ;  /* 0x00065c1001007387 */ /* 0x0001e40000100800 */
[----:B0-----:R-:W-:-:S05]  /*f650*/  SEL R16, R38, R77, !P6 ;  /* 0x0000004d26107207 */ /* 0x001fca0007000000 */
[----:B------:R-:W-:-:S05]  /*f660*/  IMAD R16, R16, UR13, RZ ;  /* 0x0000000d10107c24 */ /* 0x000fca000f8e02ff */
[C---:B------:R-:W-:Y:S01]  /*f670*/  LEA R59, P1, R16.reuse, R4, 0x1 ;  /* 0x00000004103b7211 */ /* 0x040fe200078208ff */
[----:B------:R-:W-:Y:S03]  /*f680*/  STL [R1+0x2f8], R36 ;  /* 0x0002f82401007387 */ /* 0x000fe60000100800 */
[-C--:B------:R-:W-:Y:S01]  /*f690*/  LEA.HI.X.SX32 R67, R16, R3.reuse, 0x1, P1 ;  /* 0x0000000310437211 */ /* 0x080fe200008f0eff */
[----:B------:R-:W-:Y:S01]  /*f6a0*/  @P0 IMAD.MOV.U32 R16, RZ, RZ, R36 ;  /* 0x000000ffff100224 */ /* 0x000fe200078e0024 */
[----:B------:R-:W-:Y:S04]  /*f6b0*/  STL [R1+0x314], R59 ;  /* 0x0003143b01007387 */ /* 0x000fe80000100800 */
[----:B------:R0:W-:Y:S04]  /*f6c0*/  STL [R1+0x660], R21 ;  /* 0x0006601501007387 */ /* 0x0001e80000100800 */
[----:B------:R1:W-:Y:S04]  /*f6d0*/  STL [R1+0x2f4], R17 ;  /* 0x0002f41101007387 */ /* 0x0003e80000100800 */
[----:B------:R1:W4:Y:S01]  /*f6e0*/  @P0 LDG.E.U16 R70, desc[UR24][R16.64] ;  /* 0x0000001810460981 */ /* 0x000322000c1e1500 */
[----:B0-----:R-:W-:-:S03]  /*f6f0*/  LEA.HI.X.SX32 R21, R15, R3, 0x1, P3 ;  /* 0x000000030f157211 */ /* 0x001fc600018f0eff */
[----:B------:R0:W-:Y:S01]  /*f700*/  STL [R1+0x334], R19 ;  /* 0x0003341301007387 */ /* 0x0001e20000100800 */
[----:B-1----:R-:W-:Y:S02]  /*f710*/  @P0 IMAD.MOV.U32 R16, RZ, RZ, R59 ;  /* 0x000000ffff100224 */ /* 0x002fe400078e003b */
[----:B------:R-:W-:Y:S01]  /*f720*/  @P0 IMAD.MOV.U32 R17, RZ, RZ, R67 ;  /* 0x000000ffff110224 */ /* 0x000fe200078e0043 */
[----:B------:R-:W-:Y:S04]  /*f730*/  STL [R1+0x310], R67 ;  /* 0x0003104301007387 */ /* 0x000fe80000100800 */
[----:B------:R1:W4:Y:S04]  /*f740*/  @P0 LDG.E.U16 R56, desc[UR24][R16.64] ;  /* 0x0000001810380981 */ /* 0x000328000c1e1500 */
[----:B------:R-:W4:Y:S01]  /*f750*/  LDL.LU R36, [R1+0xf28] ;  /* 0x000f280001247983 */ /* 0x000f220000300800 */
[----:B-1----:R-:W-:-:S02]  /*f760*/  @P0 IMAD.MOV.U32 R16, RZ, RZ, R19 ;  /* 0x000000ffff100224 */ /* 0x002fc400078e0013 */
[----:B------:R-:W-:-:S05]  /*f770*/  @P0 IMAD.MOV.U32 R17, RZ, RZ, R21 ;  /* 0x000000ffff110224 */ /* 0x000fca00078e0015 */
[----:B------:R1:W4:Y:S01]  /*f780*/  @P0 LDG.E.U16 R18, desc[UR24][R16.64] ;  /* 0x0000001810120981 */ /* 0x000322000c1e1500 */
[C---:B------:R-:W-:Y:S01]  /*f790*/  ISETP.GT.U32.AND P1, PT, R5.reuse, R62, PT ;  /* 0x0000003e0500720c */ /* 0x040fe20003f24070 */
[----:B------:R-:W-:Y:S01]  /*f7a0*/  @!P4 IMAD.MOV R13, RZ, RZ, -R13 ;  /* 0x000000ffff0dc224 */ /* 0x000fe200078e0a0d */
[----:B------:R-:W-:Y:S01]  /*f7b0*/  ISETP.GT.U32.AND P4, PT, R5, R33, PT ;  /* 0x000000210500720c */ /* 0x000fe20003f84070 */
[----:B------:R-:W-:Y:S01]  /*f7c0*/  STL [R1+0x330], R21 ;  /* 0x0003301501007387 */ /* 0x000fe20000100800 */
[----:B0-----:R-:W-:-:S03]  /*f7d0*/  SEL R19, R38, R34, !P6 ;  /* 0x0000002226137207 */ /* 0x001fc60007000000 */
[----:B------:R-:W4:Y:S06]  /*f7e0*/  LDL R59, [R1+0xc04] ;  /* 0x000c0400013b7983 */ /* 0x000f2c0000100800 */
[--C-:B------:R-:W-:Y:S02]  /*f7f0*/  @!P1 IMAD.IADD R62, R62, 0x1, -R5.reuse ;  /* 0x000000013e3e9824 */ /* 0x100fe400078e0a05 */
[----:B------:R-:W-:Y:S02]  /*f800*/  @!P4 IMAD.IADD R33, R33, 0x1, -R5 ;  /* 0x000000012121c824 */ /* 0x000fe400078e0a05 */
[----:B-1----:R-:W-:-:S02]  /*f810*/  IMAD.MOV.U32 R17, RZ, RZ, R0 ;  /* 0x000000ffff117224 */ /* 0x002fc400078e0000 */
[----:B------:R-:W-:Y:S02]  /*f820*/  IMAD.MOV.U32 R16, RZ, RZ, R88 ;  /* 0x000000ffff107224 */ /* 0x000fe400078e0058 */
[----:B------:R-:W-:Y:S01]  /*f830*/  IMAD R19, R19, UR13, RZ ;  /* 0x0000000d13137c24 */ /* 0x000fe2000f8e02ff */
[----:B------:R-:W-:Y:S02]  /*f840*/  PRMT R73, RZ, 0x7610, R73 ;  /* 0x00007610ff497816 */ /* 0x000fe40000000049 */
[----:B------:R-:W-:Y:S02]  /*f850*/  PRMT R20, RZ, 0x7610, R20 ;  /* 0x00007610ff147816 */ /* 0x000fe40000000014 */
[----:B--2---:R-:W-:Y:S02]  /*f860*/  ISETP.GT.U32.AND P3, PT, R5, R6, PT ;  /* 0x000000060500720c */ /* 0x004fe40003f64070 */
[----:B---3--:R-:W-:Y:S02]  /*f870*/  ISETP.GE.AND P4, PT, R65, RZ, PT ;  /* 0x000000ff4100720c */ /* 0x008fe40003f86270 */
[----:B----4-:R-:W-:-:S02]  /*f880*/  ISETP.GE.AND P1, PT, R71, RZ, PT ;  /* 0x000000ff4700720c */ /* 0x010fc40003f26270 */
[----:B------:R-:W2:Y:S07]  /*f890*/  LDL R71, [R1+0xbd0] ;  /* 0x000bd00001477983 */ /* 0x000eae0000100800 */
[----:B------:R-:W-:Y:S01]  /*f8a0*/  @!P3 IMAD.IADD R6, R6, 0x1, -R5 ;  /* 0x000000010606b824 */ /* 0x000fe200078e0a05 */
[----:B------:R-:W-:-:S03]  /*f8b0*/  PRMT R90, RZ, 0x7610, R90 ;  /* 0x00007610ff5a7816 */ /* 0x000fc6000000005a */
[----:B------:R-:W-:Y:S01]  /*f8c0*/  @!P1 IMAD.MOV R16, RZ, RZ, -R16 ;  /* 0x000000ffff109224 */ /* 0x000fe200078e0a10 */
[----:B------:R-:W-:Y:S02]  /*f8d0*/  LEA R88, P1, R19, R4, 0x1 ;  /* 0x0000000413587211 */ /* 0x000fe400078208ff */
[----:B------:R-:W-:-:S05]  /*f8e0*/  SEL R15, R38, R36, !P6 ;  /* 0x00000024260f7207 */ /* 0x000fca0007000000 */
[----:B------:R-:W-:Y:S01]  /*f8f0*/  IMAD R15, R15, UR13, RZ ;  /* 0x0000000d0f0f7c24 */ /* 0x000fe2000f8e02ff */
[----:B------:R0:W-:Y:S04]  /*f900*/  STL [R1+0x640], R18 ;  /* 0x0006401201007387 */ /* 0x0001e80000100800 */
[----:B------:R-:W3:Y:S04]  /*f910*/  LDL.LU R0, [R1+0x1a8] ;  /* 0x0001a80001007983 */ /* 0x000ee80000300800 */
[----:B------:R-:W4:Y:S01]  /*f920*/  LDL.LU R65, [R1+0x1a4] ;  /* 0x0001a40001417983 */ /* 0x000f220000300800 */
[----:B0-----:R-:W-:-:S03]  /*f930*/  SEL R18, R38, R31, !P6 ;  /* 0x0000001f26127207 */ /* 0x001fc60007000000 */
[----:B------:R0:W-:Y:S02]  /*f940*/  STL [R1+0x644], R56 ;  /* 0x0006443801007387 */ /* 0x0001e40000100800 */
[----:B------:R-:W-:Y:S02]  /*f950*/  IMAD R18, R18, UR13, RZ ;  /* 0x0000000d12127c24 */ /* 0x000fe4000f8e02ff */
[----:B------:R1:W-:Y:S01]  /*f960*/  STL [R1+0x658], R70 ;  /* 0x0006584601007387 */ /* 0x0003e20000100800 */
[----:B0-----:R-:W-:-:S04]  /*f970*/  LEA R56, P3, R15, R4, 0x1 ;  /* 0x000000040f387211 */ /* 0x001fc800078608ff */
[-C--:B-1----:R-:W-:Y:S02]  /*f980*/  LEA.HI.X.SX32 R70, R15, R3.reuse, 0x1, P3 ;  /* 0x000000030f467211 */ /* 0x082fe400018f0eff */
[C---:B------:R-:W-:Y:S02]  /*f990*/  LEA R21, P3, R18.reuse, R4, 0x1 ;  /* 0x0000000412157211 */ /* 0x040fe400078608ff */
[-C--:B------:R-:W-:Y:S01]  /*f9a0*/  LEA.HI.X.SX32 R15, R19, R3.reuse, 0x1, P1 ;  /* 0x00000003130f7211 */ /* 0x080fe200008f0eff */
[----:B------:R-:W-:Y:S01]  /*f9b0*/  @P0 IMAD.MOV.U32 R19, RZ, RZ, R70 ;  /* 0x000000ffff130224 */ /* 0x000fe200078e0046 */
[----:B------:R-:W-:Y:S01]  /*f9c0*/  LEA.HI.X.SX32 R67, R18, R3, 0x1, P3 ;  /* 0x0000000312437211 */ /* 0x000fe200018f0eff */
[----:B------:R-:W-:-:S05]  /*f9d0*/  @P0 IMAD.MOV.U32 R18, RZ, RZ, R56 ;  /* 0x000000ffff120224 */ /* 0x000fca00078e0038 */
[----:B------:R0:W3:Y:S02]  /*f9e0*/  @P0 LDG.E.U16 R90, desc[UR24][R18.64] ;  /* 0x00000018125a0981 */ /* 0x0000e4000c1e1500 */
[----:B0-----:R-:W-:Y:S02]  /*f9f0*/  @P0 IMAD.MOV.U32 R18, RZ, RZ, R88 ;  /* 0x000000ffff120224 */ /* 0x001fe400078e0058 */
[----:B------:R-:W-:-:S05]  /*fa00*/  @P0 IMAD.MOV.U32 R19, RZ, RZ, R15 ;  /* 0x000000ffff130224 */ /* 0x000fca00078e000f */
[----:B------:R0:W4:Y:S02]  /*fa10*/  @P0 LDG.E.U16 R73, desc[UR24][R18.64] ;  /* 0x0000001812490981 */ /* 0x000124000c1e1500 */
[----:B0-----:R-:W-:Y:S02]  /*fa20*/  @P0 IMAD.MOV.U32 R18, RZ, RZ, R21 ;  /* 0x000000ffff120224 */ /* 0x001fe400078e0015 */
[----:B------:R-:W-:-:S05]  /*fa30*/  @P0 IMAD.MOV.U32 R19, RZ, RZ, R67 ;  /* 0x000000ffff130224 */ /* 0x000fca00078e0043 */
[----:B------:R0:W4:Y:S04]  /*fa40*/  @P0 LDG.E.U16 R20, desc[UR24][R18.64] ;  /* 0x0000001812140981 */ /* 0x000128000c1e1500 */
[----:B------:R-:W-:Y:S04]  /*fa50*/  STL [R1+0x34c], R56 ;  /* 0x00034c3801007387 */ /* 0x000fe80000100800 */
[----:B------:R-:W-:Y:S04]  /*fa60*/  STL [R1+0x364], R88 ;  /* 0x0003645801007387 */ /* 0x000fe80000100800 */
[----:B------:R1:W-:Y:S04]  /*fa70*/  STL [R1+0x348], R70 ;  /* 0x0003484601007387 */ /* 0x0003e80000100800 */
[----:B------:R0:W-:Y:S04]  /*fa80*/  STL [R1+0x384], R21 ;  /* 0x0003841501007387 */ /* 0x0001e80000100800 */
[----:B------:R-:W-:Y:S04]  /*fa90*/  STL [R1+0x360], R15 ;  /* 0x0003600f01007387 */ /* 0x000fe80000100800 */
[----:B-1----:R-:W4:Y:S01]  /*faa0*/  LDL.LU R70, [R1+0xf24] ;  /* 0x000f240001467983 */ /* 0x002f220000300800 */
[----:B------:R-:W-:Y:S01]  /*fab0*/  @!P4 IMAD.MOV R17, RZ, RZ, -R17 ;  /* 0x000000ffff11c224 */ /* 0x000fe200078e0a11 */
[----:B------:R-:W-:-:S02]  /*fac0*/  ISETP.GT.U32.AND P1, PT, R5, R62, PT ;  /* 0x0000003e0500720c */ /* 0x000fc40003f24070 */
[C---:B------:R-:W-:Y:S01]  /*fad0*/  ISETP.GT.U32.AND P4, PT, R5.reuse, R33, PT ;  /* 0x000000210500720c */ /* 0x040fe20003f84070 */
[----:B------:R-:W4:Y:S01]  /*fae0*/  LDL.LU R56, [R1+0xf20] ;  /* 0x000f200001387983 */ /* 0x000f220000300800 */
[----:B------:R-:W-:-:S03]  /*faf0*/  ISETP.GT.U32.AND P3, PT, R5, R6, PT ;  /* 0x000000060500720c */ /* 0x000fc60003f64070 */
[----:B------:R1:W-:Y:S01]  /*fb00*/  STL [R1+0x380], R67 ;  /* 0x0003804301007387 */ /* 0x0003e20000100800 */
[----:B0-----:R-:W-:-:S05]  /*fb10*/  SEL R18, R38, R29, !P6 ;  /* 0x0000001d26127207 */ /* 0x001fca0007000000 */
[--C-:B------:R-:W-:Y:S02]  /*fb20*/  @!P1 IMAD.IADD R62, R62, 0x1, -R5.reuse ;  /* 0x000000013e3e9824 */ /* 0x100fe400078e0a05 */
[--C-:B------:R-:W-:Y:S01]  /*fb30*/  @!P4 IMAD.IADD R33, R33, 0x1, -R5.reuse ;  /* 0x000000012121c824 */ /* 0x100fe200078e0a05 */
[----:B------:R-:W-:Y:S01]  /*fb40*/  ISETP.GE.AND P4, PT, R59, RZ, PT ;  /* 0x000000ff3b00720c */ /* 0x000fe20003f86270 */
[----:B------:R-:W-:Y:S02]  /*fb50*/  IMAD R21, R18, UR13, RZ ;  /* 0x0000000d12157c24 */ /* 0x000fe4000f8e02ff */
[----:B------:R-:W-:Y:S02]  /*fb60*/  IMAD.MOV.U32 R18, RZ, RZ, R74 ;  /* 0x000000ffff127224 */ /* 0x000fe400078e004a */
[----:B------:R-:W-:Y:S01]  /*fb70*/  @!P3 IMAD.IADD R6, R6, 0x1, -R5 ;  /* 0x000000010606b824 */ /* 0x000fe200078e0a05 */
[----:B-1----:R-:W-:-:S04]  /*fb80*/  LEA R67, P3, R21, R4, 0x1 ;  /* 0x0000000415437211 */ /* 0x002fc800078608ff */
[----:B------:R-:W-:Y:S02]  /*fb90*/  LEA.HI.X.SX32 R21, R21, R3, 0x1, P3 ;  /* 0x0000000315157211 */ /* 0x000fe400018f0eff */
[----:B--2---:R-:W-:-:S13]  /*fba0*/  ISETP.GE.AND P1, PT, R71, RZ, PT ;  /* 0x000000ff4700720c */ /* 0x004fda0003f26270 */
[----:B------:R-:W-:Y:S01]  /*fbb0*/  @!P1 IMAD.MOV R18, RZ, RZ, -R18 ;  /* 0x000000ffff129224 */ /* 0x000fe200078e0a12 */
[----:B---3--:R0:W-:Y:S04]  /*fbc0*/  STL [R1+0x63c], R90 ;  /* 0x00063c5a01007387 */ /* 0x0081e80000100800 */
[----:B0-----:R-:W2:Y:S04]  /*fbd0*/  LDL.LU R90, [R1+0x188] ;  /* 0x00018800015a7983 */ /* 0x001ea80000300800 */
[----:B------:R-:W3:Y:S04]  /*fbe0*/  LDL.LU R88, [R1+0xf1c] ;  /* 0x000f1c0001587983 */ /* 0x000ee80000300800 */
[----:B------:R-:W2:Y:S04]  /*fbf0*/  LDL R59, [R1+0xc60] ;  /* 0x000c6000013b7983 */ /* 0x000ea80000100800 */
[----:B------:R-:W2:Y:S04]  /*fc00*/  LDL R71, [R1+0xc20] ;  /* 0x000c200001477983 */ /* 0x000ea80000100800 */
[----:B----4-:R0:W-:Y:S02]  /*fc10*/  STL [R1+0x624], R20 ;  /* 0x0006241401007387 */ /* 0x0101e40000100800 */
[----:B0-----:R-:W-:-:S05]  /*fc20*/  SEL R20, R38, R25, !P6 ;  /* 0x0000001926147207 */ /* 0x001fca0007000000 */
[----:B------:R-:W-:Y:S01]  /*fc30*/  IMAD R20, R20, UR13, RZ ;  /* 0x0000000d14147c24 */ /* 0x000fe2000f8e02ff */
[----:B------:R-:W-:Y:S04]  /*fc40*/  STL [R1+0x39c], R67 ;  /* 0x00039c4301007387 */ /* 0x000fe80000100800 */
[----:B------:R-:W-:-:S05]  /*fc50*/  LEA R74, P1, R20, R4, 0x1 ;  /* 0x00000004144a7211 */ /* 0x000fca00078208ff */
[----:B------:R-:W-:Y:S01]  /*fc60*/  STL [R1+0x3b4], R74 ;  /* 0x0003b44a01007387 */ /* 0x000fe20000100800 */
[----:B------:R-:W-:-:S03]  /*fc70*/  PRMT R70, RZ, 0x7610, R70 ;  /* 0x00007610ff467816 */ /* 0x000fc60000000046 */
[----:B------:R0:W-:Y:S02]  /*fc80*/  STL [R1+0x638], R73 ;  /* 0x0006384901007387 */ /* 0x0001e40000100800 */
[----:B0-----:R-:W-:Y:S01]  /*fc90*/  LEA.HI.X.SX32 R73, R20, R3, 0x1, P1 ;  /* 0x0000000314497211 */ /* 0x001fe200008f0eff */
[----:B------:R-:W-:-:S05]  /*fca0*/  @P0 IMAD.MOV.U32 R20, RZ, RZ, R67 ;  /* 0x000000ffff140224 */ /* 0x000fca00078e0043 */
[----:B------:R0:W4:Y:S01]  /*fcb0*/  @P0 LDG.E.U16 R70, desc[UR24][R20.64] ;  /* 0x0000001814460981 */ /* 0x000122000c1e1500 */
[----:B------:R-:W-:Y:S01]  /*fcc0*/  SEL R19, R38, R23, !P6 ;  /* 0x0000001726137207 */ /* 0x000fe20007000000 */
[----:B------:R-:W-:-:S04]  /*fcd0*/  IMAD.MOV.U32 R15, RZ, RZ, R76 ;  /* 0x000000ffff0f7224 */ /* 0x000fc800078e004c */
[----:B------:R-:W-:Y:S01]  /*fce0*/  IMAD R19, R19, UR13, RZ ;  /* 0x0000000d13137c24 */ /* 0x000fe2000f8e02ff */
[----:B------:R1:W-:Y:S04]  /*fcf0*/  STL [R1+0x398], R21 ;  /* 0x0003981501007387 */ /* 0x0003e80000100800 */
[----:B------:R-:W-:Y:S01]  /*fd00*/  LEA R76, P3, R19, R4, 0x1 ;  /* 0x00000004134c7211 */ /* 0x000fe200078608ff */
[----:B0-----:R-:W-:-:S03]  /*fd10*/  @P0 IMAD.MOV.U32 R20, RZ, RZ, R74 ;  /* 0x000000ffff140224 */ /* 0x001fc600078e004a */
[----:B------:R-:W-:Y:S01]  /*fd20*/  LEA.HI.X.SX32 R19, R19, R3, 0x1, P3 ;  /* 0x0000000313137211 */ /* 0x000fe200018f0eff */
[----:B-1----:R-:W-:Y:S01]  /*fd30*/  @P0 IMAD.MOV.U32 R21, RZ, RZ, R73 ;  /* 0x000000ffff150224 */ /* 0x002fe200078e0049 */
[----:B------:R-:W-:Y:S01]  /*fd40*/  PRMT R56, RZ, 0x7610, R56 ;  /* 0x00007610ff387816 */ /* 0x000fe20000000038 */
[----:B------:R-:W-:Y:S04]  /*fd50*/  STL [R1+0x3d4], R76 ;  /* 0x0003d44c01007387 */ /* 0x000fe80000100800 */
[----:B------:R-:W-:Y:S04]  /*fd60*/  STL [R1+0x3b0], R73 ;  /* 0x0003b04901007387 */ /* 0x000fe80000100800 */
[----:B------:R-:W2:Y:S01]  /*fd70*/  LDL.LU R67, [R1+0xf18] ;  /* 0x000f180001437983 */ /* 0x000ea20000300800 */
[----:B---3--:R-:W-:-:S06]  /*fd80*/  PRMT R88, RZ, 0x7610, R88 ;  /* 0x00007610ff587816 */ /* 0x008fcc0000000058 */
[----:B------:R0:W3:Y:S02]  /*fd90*/  @P0 LDG.E.U16 R88, desc[UR24][R20.64] ;  /* 0x0000001814580981 */ /* 0x0000e4000c1e1500 */
[----:B0-----:R-:W-:Y:S02]  /*fda0*/  @P0 IMAD.MOV.U32 R20, RZ, RZ, R76 ;  /* 0x000000ffff140224 */ /* 0x001fe400078e004c */
[----:B------:R-:W-:-:S05]  /*fdb0*/  @P0 IMAD.MOV.U32 R21, RZ, RZ, R19 ;  /* 0x000000ffff150224 */ /* 0x000fca00078e0013 */
[----:B------:R0:W3:Y:S04]  /*fdc0*/  @P0 LDG.E.U16 R56, desc[UR24][R20.64] ;  /* 0x0000001814380981 */ /* 0x0000e8000c1e1500 */
[----:B----4-:R1:W-:Y:S04]  /*fdd0*/  STL [R1+0x620], R70 ;  /* 0x0006204601007387 */ /* 0x0103e80000100800 */
[----:B-1----:R-:W4:Y:S04]  /*fde0*/  LDL.LU R70, [R1+0xf14] ;  /* 0x000f140001467983 */ /* 0x002f280000300800 */
[----:B------:R1:W-:Y:S04]  /*fdf0*/  STL [R1+0x3d0], R19 ;  /* 0x0003d01301007387 */ /* 0x0003e80000100800 */
[----:B------:R-:W4:Y:S04]  /*fe00*/  LDL.LU R73, [R1+0xf10] ;  /* 0x000f100001497983 */ /* 0x000f280000300800 */
[----:B------:R-:W4:Y:S01]  /*fe10*/  LDL.LU R74, [R1+0xf0c] ;  /* 0x000f0c00014a7983 */ /* 0x000f220000300800 */
[----:B------:R-:W-:-:S02]  /*fe20*/  ISETP.GT.U32.AND P1, PT, R5, R65, PT ;  /* 0x000000410500720c */ /* 0x000fc40003f24070 */
[C---:B--2---:R-:W-:Y:S01]  /*fe30*/  ISETP.GT.U32.AND P3, PT, R5.reuse, R90, PT ;  /* 0x0000005a0500720c */ /* 0x044fe20003f64070 */
[----:B------:R-:W-:Y:S01]  /*fe40*/  @!P4 IMAD.MOV R15, RZ, RZ, -R15 ;  /* 0x000000ffff0fc224 */ /* 0x000fe200078e0a0f */
[----:B------:R-:W-:Y:S02]  /*fe50*/  ISETP.GT.U32.AND P4, PT, R5, R0, PT ;  /* 0x000000000500720c */ /* 0x000fe40003f84070 */
[C---:B0-----:R-:W-:Y:S02]  /*fe60*/  SEL R20, R38.reuse, R8, !P6 ;  /* 0x0000000826147207 */ /* 0x041fe40007000000 */
[----:B-1----:R-:W-:-:S05]  /*fe70*/  SEL R19, R38, R7, !P6 ;  /* 0x0000000726137207 */ /* 0x002fca0007000000 */
[--C-:B------:R-:W-:Y:S01]  /*fe80*/  @!P1 IMAD.IADD R65, R65, 0x1, -R5.reuse ;  /* 0x0000000141419824 */ /* 0x100fe200078e0a05 */
[----:B------:R-:W-:Y:S01]  /*fe90*/  ISETP.GE.AND P1, PT, R71, RZ, PT ;  /* 0x000000ff4700720c */ /* 0x000fe20003f26270 */
[----:B------:R-:W-:Y:S01]  /*fea0*/  IMAD R20, R20, UR13, RZ ;  /* 0x0000000d14147c24 */ /* 0x000fe2000f8e02ff */
[----:B------:R-:W-:Y:S01]  /*feb0*/  SEL R7, R38, R2, !P6 ;  /* 0x0000000226077207 */ /* 0x000fe20007000000 */
[----:B------:R-:W-:Y:S02]  /*fec0*/  @!P3 IMAD.IADD R90, R90, 0x1, -R5 ;  /* 0x000000015a5ab824 */ /* 0x000fe400078e0a05 */
[----:B------:R-:W-:Y:S01]  /*fed0*/  IMAD.MOV.U32 R2, RZ, RZ, R89 ;  /* 0x000000ffff027224 */ /* 0x000fe200078e0059 */
[-C--:B------:R-:W-:Y:S01]  /*fee0*/  LEA R21, P3, R20, R4.reuse, 0x1 ;  /* 0x0000000414157211 */ /* 0x080fe200078608ff */
[----:B------:R-:W-:Y:S02]  /*fef0*/  IMAD R19, R19, UR13, RZ ;  /* 0x0000000d13137c24 */ /* 0x000fe4000f8e02ff */
[----:B------:R-:W-:Y:S01]  /*ff00*/  @!P4 IMAD.IADD R0, R0, 0x1, -R5 ;  /* 0x000000010000c824 */ /* 0x000fe200078e0a05 */
[----:B------:R-:W-:Y:S01]  /*ff10*/  ISETP.GE.AND P4, PT, R59, RZ, PT ;  /* 0x000000ff3b00720c */ /* 0x000fe20003f86270 */
[----:B------:R-:W-:Y:S01]  /*ff20*/  IMAD.MOV.U32 R8, RZ, RZ, R93 ;  /* 0x000000ffff087224 */ /* 0x000fe200078e005d */
[----:B------:R-:W-:Y:S01]  /*ff30*/  LEA.HI.X.SX32 R20, R20, R3, 0x1, P3 ;  /* 0x0000000314147211 */ /* 0x000fe200018f0eff */
[----:B------:R-:W-:Y:S01]  /*ff40*/  @!P1 IMAD.MOV R2, RZ, RZ, -R2 ;  /* 0x000000ffff029224 */ /* 0x000fe200078e0a02 */
[----:B------:R-:W-:-:S02]  /*ff50*/  LEA R76, P1, R19, R4, 0x1 ;  /* 0x00000004134c7211 */ /* 0x000fc400078208ff */
[----:B------:R-:W-:Y:S02]  /*ff60*/  PRMT R81, RZ, 0x7610, R81 ;  /* 0x00007610ff517816 */ /* 0x000fe40000000051 */
[----:B------:R-:W-:Y:S01]  /*ff70*/  LEA.HI.X.SX32 R19, R19, R3, 0x1, P1 ;  /* 0x0000000313137211 */ /* 0x000fe200008f0eff */
[----:B---3--:R0:W-:Y:S04]  /*ff80*/  STL [R1+0x208], R88 ;  /* 0x0002085801007387 */ /* 0x0081e80000100800 */
[----:B0-----:R-:W2:Y:S04]  /*ff90*/  LDL.LU R88, [R1+0xf08] ;  /* 0x000f080001587983 */ /* 0x001ea80000300800 */
[----:B------:R-:W3:Y:S04]  /*ffa0*/  LDL R59, [R1+0xbe4] ;  /* 0x000be400013b7983 */ /* 0x000ee80000100800 */
[----:B------:R-:W2:Y:S04]  /*ffb0*/  LDL R71, [R1+0xbb4] ;  /* 0x000bb40001477983 */ /* 0x000ea80000100800 */
[----:B------:R-:W2:Y:S04]  /*ffc0*/  LDL.LU R93, [R1+0x184] ;  /* 0x00018400015d7983 */ /* 0x000ea80000300800 */
[----:B------:R-:W2:Y:S04]  /*ffd0*/  LDL.LU R89, [R1+0x168] ;  /* 0x0001680001597983 */ /* 0x000ea80000300800 */
[----:B------:R0:W-:Y:S04]  /*ffe0*/  STL [R1+0x3f4], R21 ;  /* 0x0003f41501007387 */ /* 0x0001e80000100800 */
[----:B------:R-:W-:Y:S04]  /*fff0*/  STL [R1+0x204], R56 ;  /* 0x0002043801007387 */ /* 0x000fe80000100800 */
[----:B------:R-:W-:Y:S01]  /*10000*/  STL [R1+0x414], R76 ;  /* 0x0004144c01007387 */ /* 0x000fe20000100800 */
[----:B0-----:R-:W-:-:S03]  /*10010*/  @P0 LOP3.LUT R21, R21, R20, RZ, 0x3c, !PT ;  /* 0x0000001415150212 */ /* 0x001fc600078e3cff */
[----:B------:R0:W-:Y:S02]  /*10020*/  STL [R1+0x3f0], R20 ;  /* 0x0003f01401007387 */ /* 0x0001e40000100800 */
[----:B0-----:R-:W-:-:S04]  /*10030*/  @P0 LOP3.LUT R20, R21, R20, RZ, 0x3c, !PT ;  /* 0x0000001415140212 */ /* 0x001fc800078e3cff */
[----:B------:R-:W-:-:S05]  /*10040*/  @P0 LOP3.LUT R21, R21, R20, RZ, 0x3c, !PT ;  /* 0x0000001415150212 */ /* 0x000fca00078e3cff */
[----:B------:R0:W2:Y:S02]  /*10050*/  @P0 LDG.E.U16 R81, desc[UR24][R20.64] ;  /* 0x0000001814510981 */ /* 0x0000a4000c1e1500 */
[----:B0-----:R-:W-:Y:S02]  /*10060*/  @P0 IMAD.MOV.U32 R20, RZ, RZ, R76 ;  /* 0x000000ffff140224 */ /* 0x001fe400078e004c */
[----:B------:R-:W-:Y:S01]  /*10070*/  @P0 IMAD.MOV.U32 R21, RZ, RZ, R19 ;  /* 0x000000ffff150224 */ /* 0x000fe200078e0013 */
[----:B----4-:R-:W-:-:S06]  /*10080*/  PRMT R74, RZ, 0x7610, R74 ;  /* 0x00007610ff4a7816 */ /* 0x010fcc000000004a */
[----:B------:R0:W4:Y:S01]  /*10090*/  @P0 LDG.E.U16 R74, desc[UR24][R20.64] ;  /* 0x00000018144a0981 */ /* 0x000122000c1e1500 */
[----:B------:R-:W-:Y:S01]  /*100a0*/  @!P4 IMAD.MOV R8, RZ, RZ, -R8 ;  /* 0x000000ffff08c224 */ /* 0x000fe200078e0a08 */
[----:B------:R-:W-:Y:S01]  /*100b0*/  ISETP.GT.U32.AND P4, PT, R5, R0, PT ;  /* 0x000000000500720c */ /* 0x000fe20003f84070 */
[----:B------:R-:W-:-:S05]  /*100c0*/  IMAD R7, R7, UR13, RZ ;  /* 0x0000000d07077c24 */ /* 0x000fca000f8e02ff */
[C---:B------:R-:W-:Y:S02]  /*100d0*/  LEA R56, P3, R7.reuse, R4, 0x1 ;  /* 0x0000000407387211 */ /* 0x040fe400078608ff */
[----:B------:R-:W-:Y:S02]  /*100e0*/  SEL R11, R38, R11, !P6 ;  /* 0x0000000b260b7207 */ /* 0x000fe40007000000 */
[----:B------:R-:W-:-:S03]  /*100f0*/  LEA.HI.X.SX32 R7, R7, R3, 0x1, P3 ;  /* 0x0000000307077211 */ /* 0x000fc600018f0eff */
[----:B------:R-:W-:Y:S01]  /*10100*/  @!P4 IMAD.IADD R0, R0, 0x1, -R5 ;  /* 0x000000010000c824 */ /* 0x000fe200078e0a05 */
[----:B------:R-:W-:Y:S01]  /*10110*/  PRMT R32, RZ, 0x7610, R32 ;  /* 0x00007610ff207816 */ /* 0x000fe20000000020 */
[----:B------:R-:W-:Y:S01]  /*10120*/  STL [R1+0x434], R56 ;  /* 0x0004343801007387 */ /* 0x000fe20000100800 */
[----:B0-----:R-:W-:Y:S02]  /*10130*/  @P0 IMAD.MOV.U32 R20, RZ, RZ, R56 ;  /* 0x000000ffff140224 */ /* 0x001fe400078e0038 */
[----:B------:R-:W-:Y:S01]  /*10140*/  @P0 IMAD.MOV.U32 R21, RZ, RZ, R7 ;  /* 0x000000ffff150224 */ /* 0x000fe200078e0007 */
[----:B------:R0:W-:Y:S01]  /*10150*/  STL [R1+0x410], R19 ;  /* 0x0004101301007387 */ /* 0x0001e20000100800 */
[----:B------:R-:W-:-:S03]  /*10160*/  IMAD R11, R11, UR13, RZ ;  /* 0x0000000d0b0b7c24 */ /* 0x000fc6000f8e02ff */
[----:B------:R-:W-:Y:S04]  /*10170*/  STL [R1+0x430], R7 ;  /* 0x0004300701007387 */ /* 0x000fe80000100800 */
[----:B------:R1:W4:Y:S01]  /*10180*/  @P0 LDG.E.U16 R32, desc[UR24][R20.64] ;  /* 0x0000001814200981 */ /* 0x000322000c1e1500 */
[----:B0-----:R-:W-:Y:S01]  /*10190*/  IMAD.MOV.U32 R19, RZ, RZ, R33 ;  /* 0x000000ffff137224 */ /* 0x001fe200078e0021 */
[----:B---3--:R-:W-:Y:S02]  /*101a0*/  ISETP.GE.AND P4, PT, R59, RZ, PT ;  /* 0x000000ff3b00720c */ /* 0x008fe40003f86270 */
[----:B--2---:R-:W-:-:S11]  /*101b0*/  PRMT R88, RZ, 0x7610, R88 ;  /* 0x00007610ff587816 */ /* 0x004fd60000000058 */
[----:B------:R-:W-:Y:S01]  /*101c0*/  @!P4 IMAD.MOV R19, RZ, RZ, -R19 ;  /* 0x000000ffff13c224 */ /* 0x000fe200078e0a13 */
[----:B-1----:R-:W-:-:S04]  /*101d0*/  LEA R20, P4, R11, R4, 0x1 ;  /* 0x000000040b147211 */ /* 0x002fc800078808ff */
[----:B------:R-:W-:-:S05]  /*101e0*/  LEA.HI.X.SX32 R21, R11, R3, 0x1, P4 ;  /* 0x000000030b157211 */ /* 0x000fca00020f0eff */
[----:B------:R0:W2:Y:S04]  /*101f0*/  @P0 LDG.E.U16 R88, desc[UR24][R20.64] ;  /* 0x0000001814580981 */ /* 0x0000a8000c1e1500 */
[----:B------:R1:W-:Y:S04]  /*10200*/  STL [R1+0x1fc], R81 ;  /* 0x0001fc5101007387 */ /* 0x0003e80000100800 */
[----:B-1----:R-:W3:Y:S04]  /*10210*/  LDL.LU R81, [R1+0x164] ;  /* 0x0001640001517983 */ /* 0x002ee80000300800 */
[----:B------:R-:W3:Y:S04]  /*10220*/  LDL.LU R76, [R1+0xf04] ;  /* 0x000f0400014c7983 */ /* 0x000ee80000300800 */
[----:B----4-:R1:W-:Y:S04]  /*10230*/  STL [R1+0x1f8], R74 ;  /* 0x0001f84a01007387 */ /* 0x0103e80000100800 */
[----:B-1----:R-:W4:Y:S01]  /*10240*/  LDL.LU R74, [R1+0xf00] ;  /* 0x000f0000014a7983 */ /* 0x002f220000300800 */
[----:B------:R-:W-:-:S02]  /*10250*/  ISETP.GT.U32.AND P3, PT, R5, R90, PT ;  /* 0x0000005a0500720c */ /* 0x000fc40003f64070 */
[----:B------:R-:W-:Y:S01]  /*10260*/  ISETP.GT.U32.AND P1, PT, R5, R65, PT ;  /* 0x000000410500720c */ /* 0x000fe20003f24070 */
[----:B------:R-:W3:Y:S01]  /*10270*/  LDL.LU R56, [R1+0xefc] ;  /* 0x000efc0001387983 */ /* 0x000ee20000300800 */
[C---:B------:R-:W-:Y:S02]  /*10280*/  SEL R7, R38.reuse, R10, !P6 ;  /* 0x0000000a26077207 */ /* 0x040fe40007000000 */
[----:B------:R-:W-:Y:S01]  /*10290*/  SEL R9, R38, R9, !P6 ;  /* 0x0000000926097207 */ /* 0x000fe20007000000 */
[----:B------:R-:W3:Y:S02]  /*102a0*/  LDL R59, [R1+0xba0] ;  /* 0x000ba000013b7983 */ /* 0x000ee40000100800 */
[----:B------:R-:W-:Y:S02]  /*102b0*/  IMAD R7, R7, UR13, RZ ;  /* 0x0000000d07077c24 */ /* 0x000fe4000f8e02ff */
[----:B------:R-:W-:Y:S02]  /*102c0*/  IMAD.MOV.U32 R10, RZ, RZ, R62 ;  /* 0x000000ffff0a7224 */ /* 0x000fe400078e003e */
[--C-:B------:R-:W-:Y:S01]  /*102d0*/  @!P3 IMAD.IADD R90, R90, 0x1, -R5.reuse ;  /* 0x000000015a5ab824 */ /* 0x100fe200078e0a05 */
[----:B------:R-:W-:Y:S01]  /*102e0*/  LEA R62, P3, R7, R4, 0x1 ;  /* 0x00000004073e7211 */ /* 0x000fe200078608ff */
[----:B------:R-:W-:Y:S01]  /*102f0*/  @!P1 IMAD.IADD R65, R65, 0x1, -R5 ;  /* 0x0000000141419824 */ /* 0x000fe200078e0a05 */
[----:B------:R-:W-:Y:S01]  /*10300*/  ISETP.GE.AND P1, PT, R71, RZ, PT ;  /* 0x000000ff4700720c */ /* 0x000fe20003f26270 */
[----:B------:R-:W-:Y:S01]  /*10310*/  IMAD R9, R9, UR13, RZ ;  /* 0x0000000d09097c24 */ /* 0x000fe2000f8e02ff */
[----:B------:R-:W3:Y:S01]  /*10320*/  LDL R71, [R1+0xbf0] ;  /* 0x000bf00001477983 */ /* 0x000ee20000100800 */
[----:B------:R-:W-:-:S03]  /*10330*/  LEA.HI.X.SX32 R7, R7, R3, 0x1, P3 ;  /* 0x0000000307077211 */ /* 0x000fc600018f0eff */
[----:B------:R0:W-:Y:S04]  /*10340*/  STL [R1+0x454], R20 ;  /* 0x0004541401007387 */ /* 0x0001e80000100800 */
[----:B------:R1:W-:Y:S04]  /*10350*/  STL [R1+0x1f4], R32 ;  /* 0x0001f42001007387 */ /* 0x0003e80000100800 */
[----:B------:R-:W-:Y:S01]  /*10360*/  STL [R1+0x474], R62 ;  /* 0x0004743e01007387 */ /* 0x000fe20000100800 */
[----:B0-----:R-:W-:-:S03]  /*10370*/  @P0 IMAD.MOV.U32 R20, RZ, RZ, R62 ;  /* 0x000000ffff140224 */ /* 0x001fc600078e003e */
[----:B------:R0:W-:Y:S01]  /*10380*/  STL [R1+0x450], R21 ;  /* 0x0004501501007387 */ /* 0x0001e20000100800 */
[----:B-1----:R-:W-:-:S04]  /*10390*/  LEA R32, P4, R9, R4, 0x1 ;  /* 0x0000000409207211 */ /* 0x002fc800078808ff */
[----:B------:R-:W-:Y:S01]  /*103a0*/  LEA.HI.X.SX32 R33, R9, R3, 0x1, P4 ;  /* 0x0000000309217211 */ /* 0x000fe200020f0eff */
[----:B0-----:R-:W-:Y:S01]  /*103b0*/  @P0 IMAD.MOV.U32 R21, RZ, RZ, R7 ;  /* 0x000000ffff150224 */ /* 0x001fe200078e0007 */
[----:B------:R-:W-:Y:S01]  /*103c0*/  PRMT R28, RZ, 0x7610, R28 ;  /* 0x00007610ff1c7816 */ /* 0x000fe2000000001c */
[----:B------:R-:W-:Y:S04]  /*103d0*/  STL [R1+0x494], R32 ;  /* 0x0004942001007387 */ /* 0x000fe80000100800 */
[----:B------:R-:W-:Y:S04]  /*103e0*/  STL [R1+0x470], R7 ;  /* 0x0004700701007387 */ /* 0x000fe80000100800 */
[----:B--2---:R0:W-:Y:S04]  /*103f0*/  STL [R1+0x1f0], R88 ;  /* 0x0001f05801007387 */ /* 0x0041e80000100800 */
[----:B0-----:R-:W2:Y:S04]  /*10400*/  LDL.LU R88, [R1+0xef8] ;  /* 0x000ef80001587983 */ /* 0x001ea80000300800 */
[----:B------:R-:W-:Y:S04]  /*10410*/  STL [R1+0x490], R33 ;  /* 0x0004902101007387 */ /* 0x000fe80000100800 */
[----:B------:R-:W2:Y:S01]  /*10420*/  LDL.LU R62, [R1+0xef4] ;  /* 0x000ef400013e7983 */ /* 0x000ea20000300800 */
[----:B----4-:R-:W-:-:S06]  /*10430*/  PRMT R74, RZ, 0x7610, R74 ;  /* 0x00007610ff4a7816 */ /* 0x010fcc000000004a */
[----:B------:R0:W4:Y:S02]  /*10440*/  @P0 LDG.E.U16 R74, desc[UR24][R20.64] ;  /* 0x00000018144a0981 */ /* 0x000124000c1e1500 */
[----:B0-----:R-:W-:Y:S02]  /*10450*/  @P0 IMAD.MOV.U32 R20, RZ, RZ, R32 ;  /* 0x000000ffff140224 */ /* 0x001fe400078e0020 */
[----:B------:R-:W-:-:S05]  /*10460*/  @P0 IMAD.MOV.U32 R21, RZ, RZ, R33 ;  /* 0x000000ffff150224 */ /* 0x000fca00078e0021 */
[----:B------:R0:W4:Y:S01]  /*10470*/  @P0 LDG.E.U16 R28, desc[UR24][R20.64] ;  /* 0x00000018141c0981 */ /* 0x000122000c1e1500 */
[----:B------:R-:W-:Y:S01]  /*10480*/  @!P1 IMAD.MOV R10, RZ, RZ, -R10 ;  /* 0x000000ffff0a9224 */ /* 0x000fe200078e0a0a */
[C---:B------:R-:W-:Y:S02]  /*10490*/  ISETP.GT.U32.AND P1, PT, R5.reuse, R93, PT ;  /* 0x0000005d0500720c */ /* 0x040fe40003f24070 */
[C---:B------:R-:W-:Y:S02]  /*104a0*/  ISETP.GT.U32.AND P3, PT, R5.reuse, R89, PT ;  /* 0x000000590500720c */ /* 0x040fe40003f64070 */
[----:B---3--:R-:W-:Y:S02]  /*104b0*/  ISETP.GT.U32.AND P4, PT, R5, R81, PT ;  /* 0x000000510500720c */ /* 0x008fe40003f84070 */
[----:B------:R-:W-:-:S07]  /*104c0*/  SEL R14, R38, R14, !P6 ;  /* 0x0000000e260e7207 */ /* 0x000fce0007000000 */
[--C-:B------:R-:W-:Y:S01]  /*104d0*/  @!P1 IMAD.IADD R93, R93, 0x1, -R5.reuse ;  /* 0x000000015d5d9824 */ /* 0x100fe200078e0a05 */
[----:B------:R-:W-:Y:S02]  /*104e0*/  ISETP.GE.AND P1, PT, R59, RZ, PT ;  /* 0x000000ff3b00720c */ /* 0x000fe40003f26270 */
[----:B------:R-:W-:Y:S01]  /*104f0*/  SEL R13, R38, R13, !P6 ;  /* 0x0000000d260d7207 */ /* 0x000fe20007000000 */
[----:B------:R-:W-:Y:S02]  /*10500*/  IMAD.MOV.U32 R7, RZ, RZ, R6 ;  /* 0x000000ffff077224 */ /* 0x000fe400078e0006 */
[----:B------:R-:W-:Y:S01]  /*10510*/  IMAD R14, R14, UR13, RZ ;  /* 0x0000000d0e0e7c24 */ /* 0x000fe2000f8e02ff */
[----:B------:R-:W-:Y:S01]  /*10520*/  SEL R9, R38, R12, !P6 ;  /* 0x0000000c26097207 */ /* 0x000fe20007000000 */
[----:B------:R-:W-:Y:S02]  /*10530*/  IMAD R13, R13, UR13, RZ ;  /* 0x0000000d0d0d7c24 */ /* 0x000fe4000f8e02ff */
[--C-:B------:R-:W-:Y:S01]  /*10540*/  @!P3 IMAD.IADD R89, R89, 0x1, -R5.reuse ;  /* 0x000000015959b824 */ /* 0x100fe200078e0a05 */
[----:B------:R-:W-:Y:S01]  /*10550*/  ISETP.GE.AND P3, PT, R71, RZ, PT ;  /* 0x000000ff4700720c */ /* 0x000fe20003f66270 */
[----:B------:R-:W-:-:S02]  /*10560*/  @!P4 IMAD.IADD R81, R81, 0x1, -R5 ;  /* 0x000000015151c824 */ /* 0x000fc400078e0a05 */
[----:B------:R-:W-:Y:S01]  /*10570*/  @!P1 IMAD.MOV R7, RZ, RZ, -R7 ;  /* 0x000000ffff079224 */ /* 0x000fe200078e0a07 */
[CC--:B0-----:R-:W-:Y:S01]  /*10580*/  LEA R20, P1, R14.reuse, R4.reuse, 0x1 ;  /* 0x000000040e147211 */ /* 0x0c1fe200078208ff */
[----:B------:R-:W-:Y:S01]  /*10590*/  IMAD R9, R9, UR13, RZ ;  /* 0x0000000d09097c24 */ /* 0x000fe2000f8e02ff */
[C---:B------:R-:W-:Y:S01]  /*105a0*/  LEA R71, P4, R13.reuse, R4, 0x1 ;  /* 0x000000040d477211 */ /* 0x040fe200078808ff */
[----:B------:R-:W-:Y:S01]  /*105b0*/  IMAD.MOV.U32 R12, RZ, RZ, R0 ;  /* 0x000000ffff0c7224 */ /* 0x000fe200078e0000 */
[-C--:B------:R-:W-:Y:S02]  /*105c0*/  LEA.HI.X.SX32 R21, R14, R3.reuse, 0x1, P1 ;  /* 0x000000030e157211 */ /* 0x080fe400008f0eff */
[----:B------:R-:W-:Y:S02]  /*105d0*/  LEA.HI.X.SX32 R59, R13, R3, 0x1, P4 ;  /* 0x000000030d3b7211 */ /* 0x000fe400020f0eff */
[----:B------:R-:W-:Y:S02]  /*105e0*/  PRMT R11, RZ, 0x7610, R11 ;  /* 0x00007610ff0b7816 */ /* 0x000fe4000000000b */
[----:B--2---:R-:W-:-:S06]  /*105f0*/  PRMT R88, RZ, 0x7610, R88 ;  /* 0x00007610ff587816 */ /* 0x004fcc0000000058 */
[----:B------:R0:W2:Y:S01]  /*10600*/  @P0 LDG.E.U16 R88, desc[UR24][R20.64] ;  /* 0x0000001814580981 */ /* 0x0000a2000c1e1500 */
[----:B------:R-:W-:-:S03]  /*10610*/  PRMT R62, RZ, 0x7610, R62 ;  /* 0x00007610ff3e7816 */ /* 0x000fc6000000003e */
[----:B----4-:R1:W-:Y:S04]  /*10620*/  STL [R1+0x1ec], R74 ;  /* 0x0001ec4a01007387 */ /* 0x0103e80000100800 */
[----:B-1----:R-:W3:Y:S04]  /*10630*/  LDL.LU R74, [R1+0xef0] ;  /* 0x000ef000014a7983 */ /* 0x002ee80000300800 */
[----:B------:R-:W4:Y:S04]  /*10640*/  LDL R32, [R1+0xbc0] ;  /* 0x000bc00001207983 */ /* 0x000f280000100800 */
[----:B------:R-:W3:Y:S04]  /*10650*/  LDL R33, [R1+0xc48] ;  /* 0x000c480001217983 */ /* 0x000ee80000100800 */
[----:B------:R-:W3:Y:S04]  /*10660*/  LDL.LU R6, [R1+0x144] ;  /* 0x0001440001067983 */ /* 0x000ee80000300800 */
[----:B------:R-:W3:Y:S04]  /*10670*/  LDL.LU R0, [R1+0x124] ;  /* 0x0001240001007983 */ /* 0x000ee80000300800 */
[----:B------:R0:W-:Y:S04]  /*10680*/  STL [R1+0x4b4], R20 ;  /* 0x0004b41401007387 */ /* 0x0001e80000100800 */
[----:B------:R1:W-:Y:S04]  /*10690*/  STL [R1+0x1e8], R28 ;  /* 0x0001e81c01007387 */ /* 0x0003e80000100800 */
[----:B------:R-:W-:Y:S01]  /*106a0*/  STL [R1+0x4d4], R71 ;  /* 0x0004d44701007387 */ /* 0x000fe20000100800 */
[----:B0-----:R-:W-:-:S03]  /*106b0*/  @P0 IMAD.MOV.U32 R20, RZ, RZ, R71 ;  /* 0x000000ffff140224 */ /* 0x001fc600078e0047 */
[----:B------:R0:W-:Y:S01]  /*106c0*/  STL [R1+0x4b0], R21 ;  /* 0x0004b01501007387 */ /* 0x0001e20000100800 */
[----:B-1----:R-:W-:-:S04]  /*106d0*/  LEA R28, P1, R9, R4, 0x1 ;  /* 0x00000004091c7211 */ /* 0x002fc800078208ff */
[----:B------:R-:W-:Y:S01]  /*106e0*/  LEA.HI.X.SX32 R14, R9, R3, 0x1, P1 ;  /* 0x00000003090e7211 */ /* 0x000fe200008f0eff */
[----:B0-----:R-:W-:-:S05]  /*106f0*/  @P0 IMAD.MOV.U32 R21, RZ, RZ, R59 ;  /* 0x000000ffff150224 */ /* 0x001fca00078e003b */
[----:B------:R0:W3:Y:S02]  /*10700*/  @P0 LDG.E.U16 R62, desc[UR24][R20.64] ;  /* 0x00000018143e0981 */ /* 0x0000e4000c1e1500 */
[----:B0-----:R-:W-:Y:S02]  /*10710*/  @P0 IMAD.MOV.U32 R20, RZ, RZ, R28 ;  /* 0x000000ffff140224 */ /* 0x001fe400078e001c */
[----:B------:R-:W-:-:S05]  /*10720*/  @P0 IMAD.MOV.U32 R21, RZ, RZ, R14 ;  /* 0x000000ffff150224 */ /* 0x000fca00078e000e */
[----:B------:R-:W3:Y:S01]  /*10730*/  @P0 LDG.E.U16 R11, desc[UR24][R20.64] ;  /* 0x00000018140b0981 */ /* 0x000ee2000c1e1500 */
[----:B------:R-:W-:Y:S01]  /*10740*/  @!P3 IMAD.MOV R12, RZ, RZ, -R12 ;  /* 0x000000ffff0cb224 */ /* 0x000fe200078e0a0c */
[C---:B------:R-:W-:Y:S02]  /*10750*/  ISETP.GT.U32.AND P3, PT, R5.reuse, R93, PT ;  /* 0x0000005d0500720c */ /* 0x040fe40003f64070 */
[C---:B------:R-:W-:Y:S02]  /*10760*/  ISETP.GT.U32.AND P4, PT, R5.reuse, R89, PT ;  /* 0x000000590500720c */ /* 0x040fe40003f84070 */
[----:B------:R-:W-:Y:S02]  /*10770*/  ISETP.GT.U32.AND P1, PT, R5, R81, PT ;  /* 0x000000510500720c */ /* 0x000fe40003f24070 */
[C---:B------:R-:W-:Y:S01]  /*10780*/  SEL R17, R38.reuse, R17, !P6 ;  /* 0x0000001126117207 */ /* 0x040fe20007000000 */
[----:B------:R-:W-:Y:S01]  /*10790*/  STL [R1+0x4f4], R28 ;  /* 0x0004f41c01007387 */ /* 0x000fe20000100800 */
[----:B------:R-:W-:-:S03]  /*107a0*/  SEL R15, R38, R15, !P6 ;  /* 0x0000000f260f7207 */ /* 0x000fc60007000000 */
[----:B------:R-:W-:Y:S01]  /*107b0*/  STL [R1+0x4d0], R59 ;  /* 0x0004d03b01007387 */ /* 0x000fe20000100800 */
[----:B------:R-:W-:-:S03]  /*107c0*/  IMAD R17, R17, UR13, RZ ;  /* 0x0000000d11117c24 */ /* 0x000fc6000f8e02ff */
[----:B------:R0:W-:Y:S01]  /*107d0*/  STL [R1+0x4f0], R14 ;  /* 0x0004f00e01007387 */ /* 0x0001e20000100800 */
[--C-:B------:R-:W-:Y:S02]  /*107e0*/  @!P3 IMAD.IADD R93, R93, 0x1, -R5.reuse ;  /* 0x000000015d5db824 */ /* 0x100fe400078e0a05 */
[--C-:B------:R-:W-:Y:S02]  /*107f0*/  @!P4 IMAD.IADD R89, R89, 0x1, -R5.reuse ;  /* 0x000000015959c824 */ /* 0x100fe400078e0a05 */
[----:B------:R-:W-:Y:S02]  /*10800*/  @!P1 IMAD.IADD R81, R81, 0x1, -R5 ;  /* 0x0000000151519824 */ /* 0x000fe400078e0a05 */
[----:B------:R-:W-:Y:S01]  /*10810*/  IMAD R15, R15, UR13, RZ ;  /* 0x0000000d0f0f7c24 */ /* 0x000fe2000f8e02ff */
[----:B0-----:R-:W-:Y:S01]  /*10820*/  LEA R14, P1, R17, R4, 0x1 ;  /* 0x00000004110e7211 */ /* 0x001fe200078208ff */
[----:B--2---:R0:W-:Y:S04]  /*10830*/  STL [R1+0x1e4], R88 ;  /* 0x0001e45801007387 */ /* 0x0041e80000100800 */
[----:B0-----:R-:W2:Y:S04]  /*10840*/  LDL.LU R88, [R1+0x108] ;  /* 0x0001080001587983 */ /* 0x001ea80000300800 */
[----:B------:R-:W2:Y:S04]  /*10850*/  LDL.LU R59, [R1+0xeec] ;  /* 0x000eec00013b7983 */ /* 0x000ea80000300800 */
[----:B------:R-:W2:Y:S01]  /*10860*/  LDL.LU R71, [R1+0xee8] ;  /* 0x000ee80001477983 */ /* 0x000ea20000300800 */
[----:B----4-:R-:W-:-:S02]  /*10870*/  ISETP.GE.AND P3, PT, R32, RZ, PT ;  /* 0x000000ff2000720c */ /* 0x010fc40003f66270 */
[----:B---3--:R-:W-:Y:S02]  /*10880*/  ISETP.GE.AND P4, PT, R33, RZ, PT ;  /* 0x000000ff2100720c */ /* 0x008fe40003f86270 */
[----:B------:R-:W-:Y:S01]  /*10890*/  PRMT R74, RZ, 0x7610, R74 ;  /* 0x00007610ff4a7816 */ /* 0x000fe2000000004a */
[----:B------:R0:W-:Y:S04]  /*108a0*/  STL [R1+0x1e0], R62 ;  /* 0x0001e03e01007387 */ /* 0x0001e80000100800 */
[----:B0-----:R-:W3:Y:S04]  /*108b0*/  LDL.LU R62, [R1+0xee4] ;  /* 0x000ee400013e7983 */ /* 0x001ee80000300800 */
[----:B------:R-:W4:Y:S04]  /*108c0*/  LDL R32, [R1+0xbfc] ;  /* 0x000bfc0001207983 */ /* 0x000f280000100800 */
[----:B------:R-:W2:Y:S04]  /*108d0*/  LDL R33, [R1+0xcac] ;  /* 0x000cac0001217983 */ /* 0x000ea80000100800 */
[----:B------:R0:W-:Y:S02]  /*108e0*/  STL [R1+0x1c8], R11 ;  /* 0x0001c80b01007387 */ /* 0x0001e40000100800 */
[----:B0-----:R-:W-:Y:S01]  /*108f0*/  IMAD.MOV.U32 R11, RZ, RZ, R65 ;  /* 0x000000ffff0b7224 */ /* 0x001fe200078e0041 */
[----:B------:R-:W-:-:S02]  /*10900*/  LEA.HI.X.SX32 R65, R17, R3, 0x1, P1 ;  /* 0x0000000311417211 */ /* 0x000fc400008f0eff */
[----:B------:R-:W-:-:S04]  /*10910*/  LEA R28, P1, R15, R4, 0x1 ;  /* 0x000000040f1c7211 */ /* 0x000fc800078208ff */
[----:B------:R-:W-:Y:S01]  /*10920*/  LEA.HI.X.SX32 R17, R15, R3, 0x1, P1 ;  /* 0x000000030f117211 */ /* 0x000fe200008f0eff */
[----:B------:R-:W-:-:S05]  /*10930*/  @P0 IMAD.MOV.U32 R15, RZ, RZ, R65 ;  /* 0x000000ffff0f0224 */ /* 0x000fca00078e0041 */
[----:B------:R-:W2:Y:S01]  /*10940*/  @P0 LDG.E.U16 R74, desc[UR24][R14.64] ;  /* 0x000000180e4a0981 */ /* 0x000ea2000c1e1500 */
[----:B------:R-:W-:Y:S01]  /*10950*/  SEL R16, R38, R16, !P6 ;  /* 0x0000001026107207 */ /* 0x000fe20007000000 */
[----:B------:R-:W-:-:S04]  /*10960*/  IMAD.MOV.U32 R9, RZ, RZ, R90 ;  /* 0x000000ffff097224 */ /* 0x000fc800078e005a */
[----:B------:R-:W-:Y:S02]  /*10970*/  IMAD R16, R16, UR13, RZ ;  /* 0x0000000d10107c24 */ /* 0x000fe4000f8e02ff */
[----:B------:R-:W-:-:S03]  /*10980*/  @!P4 IMAD.MOV R9, RZ, RZ, -R9 ;  /* 0x000000ffff09c224 */ /* 0x000fc600078e0a09 */
[C---:B------:R-:W-:Y:S01]  /*10990*/  LEA R90, P4, R16.reuse, R4, 0x1 ;  /* 0x00000004105a7211 */ /* 0x040fe200078808ff */
[----:B------:R-:W-:Y:S03]  /*109a0*/  STL [R1+0x514], R14 ;  /* 0x0005140e01007387 */ /* 0x000fe60000100800 */
[----:B------:R-:W-:Y:S01]  /*109b0*/  LEA.HI.X.SX32 R16, R16, R3, 0x1, P4 ;  /* 0x0000000310107211 */ /* 0x000fe200020f0eff */
[----:B------:R-:W-:Y:S04]  /*109c0*/  STL [R1+0x534], R90 ;  /* 0x0005345a01007387 */ /* 0x000fe80000100800 */
[----:B------:R0:W-:Y:S04]  /*109d0*/  STL [R1+0x510], R65 ;  /* 0x0005104101007387 */ /* 0x0001e80000100800 */
[----:B------:R-:W-:Y:S04]  /*109e0*/  STL [R1+0x554], R28 ;  /* 0x0005541c01007387 */ /* 0x000fe80000100800 */
[----:B------:R-:W-:Y:S04]  /*109f0*/  STL [R1+0x530], R16 ;  /* 0x0005301001007387 */ /* 0x000fe80000100800 */
[----:B0-----:R-:W3:Y:S04]  /*10a00*/  LDL.LU R65, [R1+0xee0] ;  /* 0x000ee00001417983 */ /* 0x001ee80000300800 */
[----:B--2---:R0:W-:Y:S04]  /*10a10*/  STL [R1+0x1c4], R74 ;  /* 0x0001c44a01007387 */ /* 0x0041e80000100800 */
[----:B0-----:R-:W2:Y:S01]  /*10a20*/  LDL.LU R74, [R1+0xedc] ;  /* 0x000edc00014a7983 */ /* 0x001ea20000300800 */
[----:B------:R-:W-:Y:S01]  /*10a30*/  PRMT R71, RZ, 0x7610, R71 ;  /* 0x00007610ff477816 */ /* 0x000fe20000000047 */
[----:B------:R-:W-:Y:S01]  /*10a40*/  @P0 IMAD.MOV.U32 R14, RZ, RZ, R90 ;  /* 0x000000ffff0e0224 */ /* 0x000fe200078e005a */
[----:B------:R-:W-:Y:S01]  /*10a50*/  ISETP.GT.U32.AND P1, PT, R5, R88, PT ;  /* 0x000000580500720c */ /* 0x000fe20003f24070 */
[----:B------:R-:W-:Y:S01]  /*10a60*/  @P0 IMAD.MOV.U32 R15, RZ, RZ, R16 ;  /* 0x000000ffff0f0224 */ /* 0x000fe200078e0010 */
[----:B------:R-:W-:-:S02]  /*10a70*/  SEL R18, R38, R18, !P6 ;  /* 0x0000001226127207 */ /* 0x000fc40007000000 */
[----:B------:R-:W-:Y:S02]  /*10a80*/  PRMT R13, RZ, 0x7610, R13 ;  /* 0x00007610ff0d7816 */ /* 0x000fe4000000000d */
[----:B------:R0:W3:Y:S01]  /*10a90*/  @P0 LDG.E.U16 R71, desc[UR24][R14.64] ;  /* 0x000000180e470981 */ /* 0x0000e2000c1e1500 */
[----:B------:R-:W-:Y:S02]  /*10aa0*/  IMAD R18, R18, UR13, RZ ;  /* 0x0000000d12127c24 */ /* 0x000fe4000f8e02ff */
[----:B0-----:R-:W-:Y:S02]  /*10ab0*/  @P0 IMAD.MOV.U32 R14, RZ, RZ, R28 ;  /* 0x000000ffff0e0224 */ /* 0x001fe400078e001c */
[----:B------:R-:W-:Y:S02]  /*10ac0*/  @P0 IMAD.MOV.U32 R15, RZ, RZ, R17 ;  /* 0x000000ffff0f0224 */ /* 0x000fe400078e0011 */
[----:B------:R-:W-:-:S03]  /*10ad0*/  @!P1 IMAD.IADD R88, R88, 0x1, -R5 ;  /* 0x0000000158589824 */ /* 0x000fc600078e0a05 */
[----:B------:R0:W4:Y:S01]  /*10ae0*/  @P0 LDG.E.U16 R13, desc[UR24][R14.64] ;  /* 0x000000180e0d0981 */ /* 0x000122000c1e1500 */
[----:B------:R-:W-:-:S03]  /*10af0*/  LEA R16, P1, R18, R4, 0x1 ;  /* 0x0000000412107211 */ /* 0x000fc600078208ff */
[----:B------:R1:W-:Y:S01]  /*10b00*/  STL [R1+0x550], R17 ;  /* 0x0005501101007387 */ /* 0x0003e20000100800 */
[----:B------:R-:W-:-:S03]  /*10b10*/  ISETP.GT.U32.AND P4, PT, R5, R0, PT ;  /* 0x000000000500720c */ /* 0x000fc60003f84070 */
[----:B------:R-:W4:Y:S01]  /*10b20*/  LDL.LU R90, [R1+0xed8] ;  /* 0x000ed800015a7983 */ /* 0x000f220000300800 */
[----:B-1----:R-:W-:Y:S02]  /*10b30*/  LEA.HI.X.SX32 R17, R18, R3, 0x1, P1 ;  /* 0x0000000312117211 */ /* 0x002fe400008f0eff */
[----:B--2---:R-:W-:-:S06]  /*10b40*/  PRMT R74, RZ, 0x7610, R74 ;  /* 0x00007610ff4a7816 */ /* 0x004fcc000000004a */
[----:B------:R-:W2:Y:S01]  /*10b50*/  @P0 LDG.E.U16 R74, desc[UR24][R16.64] ;  /* 0x00000018104a0981 */ /* 0x000ea2000c1e1500 */
[----:B------:R-:W-:Y:S01]  /*10b60*/  @!P3 IMAD.MOV R11, RZ, RZ, -R11 ;  /* 0x000000ffff0bb224 */ /* 0x000fe200078e0a0b */
[----:B------:R-:W-:Y:S01]  /*10b70*/  ISETP.GT.U32.AND P3, PT, R5, R6, PT ;  /* 0x000000060500720c */ /* 0x000fe20003f64070 */
[----:B------:R-:W-:Y:S01]  /*10b80*/  @!P4 IMAD.IADD R0, R0, 0x1, -R5 ;  /* 0x000000010000c824 */ /* 0x000fe200078e0a05 */
[----:B------:R-:W-:Y:S02]  /*10b90*/  ISETP.GE.AND P4, PT, R33, RZ, PT ;  /* 0x000000ff2100720c */ /* 0x000fe40003f86270 */
[C---:B------:R-:W-:Y:S02]  /*10ba0*/  SEL R8, R38.reuse, R8, !P6 ;  /* 0x0000000826087207 */ /* 0x040fe40007000000 */
[----:B------:R-:W-:Y:S01]  /*10bb0*/  SEL R2, R38, R2, !P6 ;  /* 0x0000000226027207 */ /* 0x000fe20007000000 */
[----:B---3--:R1:W-:Y:S01]  /*10bc0*/  STL [R1+0x1a8], R71 ;  /* 0x0001a84701007387 */ /* 0x0083e20000100800 */
[----:B0-----:R-:W-:-:S02]  /*10bd0*/  IMAD.MOV.U32 R14, RZ, RZ, R89 ;  /* 0x000000ffff0e7224 */ /* 0x001fc400078e0059 */
[----:B------:R-:W-:-:S03]  /*10be0*/  IMAD R8, R8, UR13, RZ ;  /* 0x0000000d08087c24 */ /* 0x000fc6000f8e02ff */
[----:B------:R-:W-:Y:S01]  /*10bf0*/  @!P3 IMAD.IADD R6, R6, 0x1, -R5 ;  /* 0x000000010606b824 */ /* 0x000fe200078e0a05 */
[----:B----4-:R-:W-:Y:S01]  /*10c00*/  ISETP.GE.AND P3, PT, R32, RZ, PT ;  /* 0x000000ff2000720c */ /* 0x010fe20003f66270 */
[----:B------:R-:W-:Y:S01]  /*10c10*/  IMAD R2, R2, UR13, RZ ;  /* 0x0000000d02027c24 */ /* 0x000fe2000f8e02ff */
[----:B-1----:R-:W3:Y:S01]  /*10c20*/  LDL.LU R71, [R1+0xed4] ;  /* 0x000ed40001477983 */ /* 0x002ee20000300800 */
[----:B------:R-:W-:-:S03]  /*10c30*/  @!P4 IMAD.MOV R14, RZ, RZ, -R14 ;  /* 0x000000ffff0ec224 */ /* 0x000fc600078e0a0e */
[----:B------:R-:W4:Y:S04]  /*10c40*/  LDL R32, [R1+0xc5c] ;  /* 0x000c5c0001207983 */ /* 0x000f280000100800 */
[----:B------:R-:W3:Y:S04]  /*10c50*/  LDL R33, [R1+0xd04] ;  /* 0x000d040001217983 */ /* 0x000ee80000100800 */
[----:B------:R0:W-:Y:S01]  /*10c60*/  STL [R1+0x148], R13 ;  /* 0x0001480d01007387 */ /* 0x0001e20000100800 */
[----:B------:R-:W-:-:S03]  /*10c70*/  LEA R89, P1, R2, R4, 0x1 ;  /* 0x0000000402597211 */ /* 0x000fc600078208ff */
[----:B------:R-:W3:Y:S01]  /*10c80*/  LDL.LU R28, [R1+0x104] ;  /* 0x00010400011c7983 */ /* 0x000ee20000300800 */
[----:B0-----:R-:W-:Y:S01]  /*10c90*/  IMAD.MOV.U32 R13, RZ, RZ, R93 ;  /* 0x000000ffff0d7224 */ /* 0x001fe200078e005d */
[C---:B------:R-:W-:Y:S02]  /*10ca0*/  LEA R93, P4, R8.reuse, R4, 0x1 ;  /* 0x00000004085d7211 */ /* 0x040fe400078808ff */
[----:B------:R-:W-:Y:S02]  /*10cb0*/  STL [R1+0x574], R16 ;  /* 0x0005741001007387 */ /* 0x000fe40000100800 */
[----:B------:R-:W-:Y:S02]  /*10cc0*/  LEA.HI.X.SX32 R8, R8, R3, 0x1, P4 ;  /* 0x0000000308087211 */ /* 0x000fe400020f0eff */
[----:B------:R-:W-:Y:S04]  /*10cd0*/  STL [R1+0x594], R93 ;  /* 0x0005945d01007387 */ /* 0x000fe80000100800 */
[----:B------:R-:W-:Y:S04]  /*10ce0*/  STL [R1+0x570], R17 ;  /* 0x0005701101007387 */ /* 0x000fe80000100800 */
[----:B------:R-:W-:Y:S04]  /*10cf0*/  STL [R1+0x5b4], R89 ;  /* 0x0005b45901007387 */ /* 0x000fe80000100800 */
[----:B------:R-:W-:Y:S04]  /*10d00*/  STL [R1+0x590], R8 ;  /* 0x0005900801007387 */ /* 0x000fe80000100800 */
[----:B--2---:R0:W-:Y:S04]  /*10d10*/  STL [R1+0x128], R74 ;  /* 0x0001284a01007387 */ /* 0x0041e80000100800 */
[----:B0-----:R-:W2:Y:S01]  /*10d20*/  LDL.LU R74, [R1+0xed0] ;  /* 0x000ed000014a7983 */ /* 0x001ea20000300800 */
[----:B------:R-:W-:Y:S01]  /*10d30*/  PRMT R90, RZ, 0x7610, R90 ;  /* 0x00007610ff5a7816 */ /* 0x000fe2000000005a */
[----:B------:R-:W-:-:S02]  /*10d40*/  @P0 IMAD.MOV.U32 R16, RZ, RZ, R93 ;  /* 0x000000ffff100224 */ /* 0x000fc400078e005d */
[----:B------:R-:W-:-:S05]  /*10d50*/  @P0 IMAD.MOV.U32 R17, RZ, RZ, R8 ;  /* 0x000000ffff110224 */ /* 0x000fca00078e0008 */
[----:B------:R0:W3:Y:S01]  /*10d60*/  @P0 LDG.E.U16 R90, desc[UR24][R16.64] ;  /* 0x00000018105a0981 */ /* 0x0000e2000c1e1500 */
[----:B------:R-:W-:Y:S02]  /*10d70*/  LEA.HI.X.SX32 R2, R2, R3, 0x1, P1 ;  /* 0x0000000302027211 */ /* 0x000fe400008f0eff */
[----:B------:R-:W-:Y:S02]  /*10d80*/  PRMT R82, RZ, 0x7610, R82 ;  /* 0x00007610ff527816 */ /* 0x000fe40000000052 */
[----:B------:R-:W-:Y:S01]  /*10d90*/  ISETP.GT.U32.AND P1, PT, R5, R88, PT ;  /* 0x000000580500720c */ /* 0x000fe20003f24070 */
[----:B------:R1:W-:Y:S01]  /*10da0*/  STL [R1+0x5b0], R2 ;  /* 0x0005b00201007387 */ /* 0x0003e20000100800 */
[----:B0-----:R-:W-:-:S03]  /*10db0*/  @P0 IMAD.MOV.U32 R16, RZ, RZ, R89 ;  /* 0x000000ffff100224 */ /* 0x001fc600078e0059 */
[----:B------:R-:W4:Y:S01]  /*10dc0*/  LDL.LU R93, [R1+0xecc] ;  /* 0x000ecc00015d7983 */ /* 0x000f220000300800 */
[----:B------:R-:W-:Y:S01]  /*10dd0*/  @P0 IMAD.MOV.U32 R17, RZ, RZ, R2 ;  /* 0x000000ffff110224 */ /* 0x000fe200078e0002 */
[----:B------:R-:W-:-:S04]  /*10de0*/  SEL R19, R38, R19, !P6 ;  /* 0x0000001326137207 */ /* 0x000fc80007000000 */
[----:B------:R0:W4:Y:S01]  /*10df0*/  @P0 LDG.E.U16 R82, desc[UR24][R16.64] ;  /* 0x0000001810520981 */ /* 0x000122000c1e1500 */
[----:B------:R-:W-:Y:S02]  /*10e00*/  IMAD R19, R19, UR13, RZ ;  /* 0x0000000d13137c24 */ /* 0x000fe4000f8e02ff */
[----:B------:R-:W-:-:S03]  /*10e10*/  @!P1 IMAD.IADD R88, R88, 0x1, -R5 ;  /* 0x0000000158589824 */ /* 0x000fc600078e0a05 */
[----:B0-----:R-:W-:-:S04]  /*10e20*/  LEA R16, P1, R19, R4, 0x1 ;  /* 0x0000000413107211 */ /* 0x001fc800078208ff */
[----:B------:R-:W-:Y:S02]  /*10e30*/  LEA.HI.X.SX32 R17, R19, R3, 0x1, P1 ;  /* 0x0000000313117211 */ /* 0x000fe400008f0eff */
[----:B------:R-:W-:Y:S01]  /*10e40*/  ISETP.GT.U32.AND P4, PT, R5, R0, PT ;  /* 0x000000000500720c */ /* 0x000fe20003f84070 */
[----:B------:R-:W-:Y:S01]  /*10e50*/  @!P3 IMAD.MOV R13, RZ, RZ, -R13 ;  /* 0x000000ffff0db224 */ /* 0x000fe200078e0a0d */
[----:B--2---:R-:W-:-:S06]  /*10e60*/  PRMT R74, RZ, 0x7610, R74 ;  /* 0x00007610ff4a7816 */ /* 0x004fcc000000004a */
[----:B------:R0:W2:Y:S01]  /*10e70*/  @P0 LDG.E.U16 R74, desc[UR24][R16.64] ;  /* 0x00000018104a0981 */ /* 0x0000a2000c1e1500 */
[----:B------:R-:W-:-:S04]  /*10e80*/  ISETP.GT.U32.AND P3, PT, R5, R6, PT ;  /* 0x000000060500720c */ /* 0x000fc80003f64070 */
[--C-:B------:R-:W-:Y:S01]  /*10e90*/  @!P4 IMAD.IADD R0, R0, 0x1, -R5.reuse ;  /* 0x000000010000c824 */ /* 0x100fe200078e0a05 */
[----:B---3--:R-:W-:Y:S01]  /*10ea0*/  ISETP.GE.AND P4, PT, R33, RZ, PT ;  /* 0x000000ff2100720c */ /* 0x008fe20003f86270 */
[----:B------:R3:W-:Y:S01]  /*10eb0*/  STL [R1+0xe8], R90 ;  /* 0x0000e85a01007387 */ /* 0x0007e20000100800 */
[C---:B-1----:R-:W-:Y:S02]  /*10ec0*/  SEL R2, R38.reuse, R10, !P6 ;  /* 0x0000000a26027207 */ /* 0x042fe40007000000 */
[----:B------:R-:W-:Y:S01]  /*10ed0*/  SEL R7, R38, R7, !P6 ;  /* 0x0000000726077207 */ /* 0x000fe20007000000 */
[----:B---3--:R-:W3:Y:S03]  /*10ee0*/  LDL.LU R90, [R1+0xec8] ;  /* 0x000ec800015a7983 */ /* 0x008ee60000300800 */
[----:B------:R-:W-:Y:S02]  /*10ef0*/  @!P3 IMAD.IADD R6, R6, 0x1, -R5 ;  /* 0x000000010606b824 */ /* 0x000fe400078e0a05 */
[----:B------:R-:W-:Y:S01]  /*10f00*/  IMAD R2, R2, UR13, RZ ;  /* 0x0000000d02027c24 */ /* 0x000fe2000f8e02ff */
[----:B------:R-:W3:Y:S01]  /*10f10*/  LDL.LU R89, [R1+0xec4] ;  /* 0x000ec40001597983 */ /* 0x000ee20000300800 */
[----:B------:R-:W-:-:S02]  /*10f20*/  IMAD.MOV.U32 R10, RZ, RZ, R6 ;  /* 0x000000ffff0a7224 */ /* 0x000fc400078e0006 */
[----:B------:R-:W-:Y:S01]  /*10f30*/  IMAD R7, R7, UR13, RZ ;  /* 0x0000000d07077c24 */ /* 0x000fe2000f8e02ff */
[----:B----4-:R-:W-:Y:S01]  /*10f40*/  ISETP.GE.AND P3, PT, R32, RZ, PT ;  /* 0x000000ff2000720c */ /* 0x010fe20003f66270 */
[----:B------:R-:W-:Y:S01]  /*10f50*/  @!P4 IMAD.MOV R10, RZ, RZ, -R10 ;  /* 0x000000ffff0ac224 */ /* 0x000fe200078e0a0a */
[CC--:B------:R-:W-:Y:S01]  /*10f60*/  LEA R6, P4, R2.reuse, R4.reuse, 0x1 ;  /* 0x0000000402067211 */ /* 0x0c0fe200078808ff */
[----:B------:R-:W-:Y:S01]  /*10f70*/  IMAD.MOV.U32 R8, RZ, RZ, R81 ;  /* 0x000000ffff087224 */ /* 0x000fe200078e0051 */
[----:B------:R-:W-:Y:S01]  /*10f80*/  LEA R81, P1, R7, R4, 0x1 ;  /* 0x0000000407517211 */ /* 0x000fe200078208ff */
[----:B------:R-:W4:Y:S01]  /*10f90*/  LDL R32, [R1+0xc98] ;  /* 0x000c980001207983 */ /* 0x000f220000100800 */
[----:B------:R-:W-:-:S03]  /*10fa0*/  LEA.HI.X.SX32 R2, R2, R3, 0x1, P4 ;  /* 0x0000000302027211 */ /* 0x000fc600020f0eff */
[----:B------:R-:W4:Y:S01]  /*10fb0*/  LDL R33, [R1+0xbd4] ;  /* 0x000bd40001217983 */ /* 0x000f220000100800 */
[----:B------:R-:W-:-:S03]  /*10fc0*/  PRMT R93, RZ, 0x7610, R93 ;  /* 0x00007610ff5d7816 */ /* 0x000fc6000000005d */
[----:B------:R0:W-:Y:S04]  /*10fd0*/  STL [R1+0x5d4], R16 ;  /* 0x0005d41001007387 */ /* 0x0001e80000100800 */
[----:B------:R-:W-:Y:S04]  /*10fe0*/  STL [R1+0x5f4], R6 ;  /* 0x0005f40601007387 */ /* 0x000fe80000100800 */
[----:B------:R1:W-:Y:S01]  /*10ff0*/  STL [R1+0x5d0], R17 ;  /* 0x0005d01101007387 */ /* 0x0003e20000100800 */
[----:B0-----:R-:W-:-:S03]  /*11000*/  @P0 IMAD.MOV.U32 R16, RZ, RZ, R6 ;  /* 0x000000ffff100224 */ /* 0x001fc600078e0006 */
[----:B------:R-:W-:Y:S04]  /*11010*/  STL [R1+0x614], R81 ;  /* 0x0006145101007387 */ /* 0x000fe80000100800 */
[----:B------:R0:W-:Y:S01]  /*11020*/  STL [R1+0x8c], R82 ;  /* 0x00008c5201007387 */ /* 0x0001e20000100800 */
[----:B-1----:R-:W-:Y:S01]  /*11030*/  @P0 IMAD.MOV.U32 R17, RZ, RZ, R2 ;  /* 0x000000ffff110224 */ /* 0x002fe200078e0002 */
[----:B------:R-:W-:-:S04]  /*11040*/  PRMT R30, RZ, 0x7610, R30 ;  /* 0x00007610ff1e7816 */ /* 0x000fc8000000001e */
[----:B------:R1:W4:Y:S01]  /*11050*/  @P0 LDG.E.U16 R93, desc[UR24][R16.64] ;  /* 0x00000018105d0981 */ /* 0x000322000c1e1500 */
[----:B0-----:R-:W-:Y:S01]  /*11060*/  LEA.HI.X.SX32 R82, R7, R3, 0x1, P1 ;  /* 0x0000000307527211 */ /* 0x001fe200008f0eff */
[----:B-1----:R-:W-:-:S04]  /*11070*/  @P0 IMAD.MOV.U32 R16, RZ, RZ, R81 ;  /* 0x000000ffff100224 */ /* 0x002fc800078e0051 */
[----:B------:R-:W-:-:S05]  /*11080*/  @P0 IMAD.MOV.U32 R17, RZ, RZ, R82 ;  /* 0x000000ffff110224 */ /* 0x000fca00078e0052 */
[----:B------:R-:W4:Y:S04]  /*11090*/  @P0 LDG.E.U16 R30, desc[UR24][R16.64] ;  /* 0x00000018101e0981 */ /* 0x000f28000c1e1500 */
[----:B------:R-:W-:Y:S04]  /*110a0*/  STL [R1+0x5f0], R2 ;  /* 0x0005f00201007387 */ /* 0x000fe80000100800 */
[----:B--2---:R0:W-:Y:S04]  /*110b0*/  STL [R1+0x88], R74 ;  /* 0x0000884a01007387 */ /* 0x0041e80000100800 */
[----:B0-----:R-:W2:Y:S04]  /*110c0*/  LDL.LU R74, [R1+0xec0] ;  /* 0x000ec000014a7983 */ /* 0x001ea80000300800 */
[----:B------:R0:W-:Y:S04]  /*110d0*/  STL [R1+0x610], R82 ;  /* 0x0006105201007387 */ /* 0x0001e80000100800 */
[----:B------:R-:W2:Y:S01]  /*110e0*/  LDL.LU R6, [R1+0xebc] ;  /* 0x000ebc0001067983 */ /* 0x000ea20000300800 */
[----:B------:R-:W-:Y:S01]  /*110f0*/  @!P3 IMAD.MOV R8, RZ, RZ, -R8 ;  /* 0x000000ffff08b224 */ /* 0x000fe200078e0a08 */
[----:B------:R-:W-:-:S02]  /*11100*/  ISETP.GT.U32.AND P3, PT, R5, R28, PT ;  /* 0x0000001c0500720c */ /* 0x000fc40003f64070 */
[C---:B---3--:R-:W-:Y:S02]  /*11110*/  ISETP.GT.U32.AND P4, PT, R5.reuse, R90, PT ;  /* 0x0000005a0500720c */ /* 0x048fe40003f84070 */
[----:B------:R-:W-:Y:S02]  /*11120*/  ISETP.GT.U32.AND P1, PT, R5, R89, PT ;  /* 0x000000590500720c */ /* 0x000fe40003f24070 */
[C---:B------:R-:W-:Y:S02]  /*11130*/  SEL R12, R38.reuse, R12, !P6 ;  /* 0x0000000c260c7207 */ /* 0x040fe40007000000 */
[----:B------:R-:W-:-:S05]  /*11140*/  SEL R11, R38, R11, !P6 ;  /* 0x0000000b260b7207 */ /* 0x000fca0007000000 */
[--C-:B------:R-:W-:Y:S01]  /*11150*/  @!P3 IMAD.IADD R28, R28, 0x1, -R5.reuse ;  /* 0x000000011c1cb824 */ /* 0x100fe200078e0a05 */
[----:B----4-:R-:W-:Y:S01]  /*11160*/  ISETP.GE.AND P3, PT, R32, RZ, PT ;  /* 0x000000ff2000720c */ /* 0x010fe20003f66270 */
[----:B------:R-:W-:Y:S01]  /*11170*/  @!P4 IMAD.IADD R90, R90, 0x1, -R5 ;  /* 0x000000015a5ac824 */ /* 0x000fe200078e0a05 */
[----:B------:R-:W-:Y:S02]  /*11180*/  ISETP.GE.AND P4, PT, R33, RZ, PT ;  /* 0x000000ff2100720c */ /* 0x000fe40003f86270 */
[----:B------:R-:W-:Y:S01]  /*11190*/  SEL R7, R38, R9, !P6 ;  /* 0x0000000926077207 */ /* 0x000fe20007000000 */
[----:B------:R-:W-:Y:S02]  /*111a0*/  IMAD R12, R12, UR13, RZ ;  /* 0x0000000d0c0c7c24 */ /* 0x000fe4000f8e02ff */
[----:B------:R-:W-:Y:S02]  /*111b0*/  IMAD.MOV.U32 R2, RZ, RZ, R0 ;  /* 0x000000ffff027224 */ /* 0x000fe400078e0000 */
[----:B------:R-:W-:-:S02]  /*111c0*/  IMAD.MOV.U32 R9, RZ, RZ, R88 ;  /* 0x000000ffff097224 */ /* 0x000fc400078e0058 */
[----:B------:R-:W-:Y:S02]  /*111d0*/  IMAD R11, R11, UR13, RZ ;  /* 0x0000000d0b0b7c24 */ /* 0x000fe4000f8e02ff */
[----:B------:R-:W-:Y:S02]  /*111e0*/  IMAD R7, R7, UR13, RZ ;  /* 0x0000000d07077c24 */ /* 0x000fe4000f8e02ff */
[----:B------:R-:W-:Y:S01]  /*111f0*/  @!P1 IMAD.IADD R89, R89, 0x1, -R5 ;  /* 0x0000000159599824 */ /* 0x000fe200078e0a05 */
[CC--:B------:R-:W-:Y:S01]  /*11200*/  LEA R88, P1, R12.reuse, R4.reuse, 0x1 ;  /* 0x000000040c587211 */ /* 0x0c0fe200078208ff */
[----:B------:R-:W-:Y:S01]  /*11210*/  @!P3 IMAD.MOV R2, RZ, RZ, -R2 ;  /* 0x000000ffff02b224 */ /* 0x000fe200078e0a02 */
[-C--:B------:R-:W-:Y:S01]  /*11220*/  LEA R33, P3, R7, R4.reuse, 0x1 ;  /* 0x0000000407217211 */ /* 0x080fe200078608ff */
[----:B------:R-:W-:Y:S01]  /*11230*/  @!P4 IMAD.MOV R9, RZ, RZ, -R9 ;  /* 0x000000ffff09c224 */ /* 0x000fe200078e0a09 */
[----:B------:R-:W-:Y:S02]  /*11240*/  LEA R32, P4, R11, R4, 0x1 ;  /* 0x000000040b207211 */ /* 0x000fe400078808ff */
[-C--:B------:R-:W-:Y:S01]  /*11250*/  LEA.HI.X.SX32 R12, R12, R3.reuse, 0x1, P1 ;  /* 0x000000030c0c7211 */ /* 0x080fe200008f0eff */
[----:B------:R1:W-:Y:S01]  /*11260*/  STL [R1+0x84], R93 ;  /* 0x0000845d01007387 */ /* 0x0003e20000100800 */
[----:B0-----:R-:W-:-:S02]  /*11270*/  LEA.HI.X.SX32 R82, R7, R3, 0x1, P3 ;  /* 0x0000000307527211 */ /* 0x001fc400018f0eff */
[----:B------:R-:W-:Y:S01]  /*11280*/  SEL R7, R38, R13, !P6 ;  /* 0x0000000d26077207 */ /* 0x000fe20007000000 */
[----:B------:R-:W-:Y:S01]  /*11290*/  @P0 IMAD.MOV.U32 R13, RZ, RZ, R12 ;  /* 0x000000ffff0d0224 */ /* 0x000fe200078e000c */
[----:B-1----:R-:W3:Y:S04]  /*112a0*/  LDL.LU R93, [R1+0xeb8] ;  /* 0x000eb800015d7983 */ /* 0x002ee80000300800 */
[----:B------:R-:W4:Y:S04]  /*112b0*/  LDL.LU R81, [R1+0x28] ;  /* 0x0000280001517983 */ /* 0x000f280000300800 */
[----:B------:R0:W-:Y:S01]  /*112c0*/  STL [R1+0x80], R30 ;  /* 0x0000801e01007387 */ /* 0x0001e20000100800 */
[----:B------:R-:W-:-:S02]  /*112d0*/  PRMT R24, RZ, 0x7610, R24 ;  /* 0x00007610ff187816 */ /* 0x000fc40000000018 */
[----:B------:R-:W-:Y:S01]  /*112e0*/  LEA.HI.X.SX32 R0, R11, R3, 0x1, P4 ;  /* 0x000000030b007211 */ /* 0x000fe200020f0eff */
[----:B0-----:R-:W3:Y:S04]  /*112f0*/  LDL.LU R30, [R1+0x1c] ;  /* 0x00001c00011e7983 */ /* 0x001ee80000300800 */
[----:B------:R-:W-:Y:S04]  /*11300*/  STL [R1+0x634], R88 ;  /* 0x0006345801007387 */ /* 0x000fe80000100800 */
[----:B------:R-:W-:Y:S04]  /*11310*/  STL [R1+0x654], R32 ;  /* 0x0006542001007387 */ /* 0x000fe80000100800 */
[----:B------:R0:W-:Y:S02]  /*11320*/  STL [R1+0x630], R12 ;  /* 0x0006300c01007387 */ /* 0x0001e40000100800 */
[----:B0-----:R-:W-:-:S05]  /*11330*/  @P0 IMAD.MOV.U32 R12, RZ, RZ, R88 ;  /* 0x000000ffff0c0224 */ /* 0x001fca00078e0058 */
[----:B------:R0:W3:Y:S02]  /*11340*/  @P0 LDG.E.U16 R24, desc[UR24][R12.64] ;  /* 0x000000180c180981 */ /* 0x0000e4000c1e1500 */
[----:B0-----:R-:W-:Y:S02]  /*11350*/  @P0 IMAD.MOV.U32 R12, RZ, RZ, R32 ;  /* 0x000000ffff0c0224 */ /* 0x001fe400078e0020 */
[----:B------:R-:W-:Y:S01]  /*11360*/  @P0 IMAD.MOV.U32 R13, RZ, RZ, R0 ;  /* 0x000000ffff0d0224 */ /* 0x000fe200078e0000 */
[----:B--2---:R-:W-:-:S06]  /*11370*/  PRMT R6, RZ, 0x7610, R6 ;  /* 0x00007610ff067816 */ /* 0x004fcc0000000006 */
[----:B------:R0:W2:Y:S01]  /*11380*/  @P0 LDG.E.U16 R6, desc[UR24][R12.64] ;  /* 0x000000180c060981 */ /* 0x0000a2000c1e1500 */
[----:B------:R-:W-:-:S03]  /*11390*/  PRMT R31, RZ, 0x7610, R31 ;  /* 0x00007610ff1f7816 */ /* 0x000fc6000000001f */
[----:B------:R-:W-:Y:S01]  /*113a0*/  STL [R1+0x674], R33 ;  /* 0x0006742101007387 */ /* 0x000fe20000100800 */
[----:B0-----:R-:W-:Y:S02]  /*113b0*/  @P0 IMAD.MOV.U32 R12, RZ, RZ, R33 ;  /* 0x000000ffff0c0224 */ /* 0x001fe400078e0021 */
[----:B------:R-:W-:Y:S01]  /*113c0*/  @P0 IMAD.MOV.U32 R13, RZ, RZ, R82 ;  /* 0x000000ffff0d0224 */ /* 0x000fe200078e0052 */
[----:B------:R-:W-:Y:S04]  /*113d0*/  STL [R1+0x650], R0 ;  /* 0x0006500001007387 */ /* 0x000fe80000100800 */
[----:B------:R-:W4:Y:S04]  /*113e0*/  @P0 LDG.E.U16 R31, desc[UR24][R12.64] ;  /* 0x000000180c1f0981 */ /* 0x000f28000c1e1500 */
[----:B------:R-:W4:Y:S04]  /*113f0*/  LDL.LU R88, [R1+0xeb4] ;  /* 0x000eb40001587983 */ /* 0x000f280000300800 */
[----:B------:R-:W-:Y:S04]  /*11400*/  STL [R1+0x670], R82 ;  /* 0x0006705201007387 */ /* 0x000fe80000100800 */
[----:B---3--:R0:W-:Y:S04]  /*11410*/  STL [R1+0x7c], R24 ;  /* 0x00007c1801007387 */ /* 0x0081e80000100800 */
[----:B0-----:R-:W3:Y:S04]  /*11420*/  LDL.LU R24, [R1+0x2c] ;  /* 0x00002c0001187983 */ /* 0x001ee80000300800 */
[----:B------:R-:W3:Y:S04]  /*11430*/  LDL.LU R0, [R1+0xeb0] ;  /* 0x000eb00001007983 */ /* 0x000ee80000300800 */
[----:B------:R-:W3:Y:S04]  /*11440*/  LDL R32, [R1+0xb90] ;  /* 0x000b900001207983 */ /* 0x000ee80000100800 */
[----:B--2---:R0:W-:Y:S04]  /*11450*/  STL [R1+0x78], R6 ;  /* 0x0000780601007387 */ /* 0x0041e80000100800 */
[----:B0-----:R-:W2:Y:S04]  /*11460*/  LDL.LU R6, [R1+0xeac] ;  /* 0x000eac0001067983 */ /* 0x001ea80000300800 */
[----:B------:R-:W2:Y:S01]  /*11470*/  LDL R13, [R1+0xb94] ;  /* 0x000b9400010d7983 */ /* 0x000ea20000100800 */
[----:B------:R-:W-:Y:S01]  /*11480*/  ISETP.GT.U32.AND P1, PT, R5, R28, PT ;  /* 0x0000001c0500720c */ /* 0x000fe20003f24070 */
[----:B------:R-:W-:-:S02]  /*11490*/  IMAD R7, R7, UR13, RZ ;  /* 0x0000000d07077c24 */ /* 0x000fc4000f8e02ff */
[----:B------:R-:W3:Y:S04]  /*114a0*/  LDL R33, [R1+0xb84] ;  /* 0x000b840001217983 */ /* 0x000ee80000100800 */
[----:B----4-:R0:W-:Y:S06]  /*114b0*/  STL [R1+0x74], R31 ;  /* 0x0000741f01007387 */ /* 0x0101ec0000100800 */
[----:B------:R-:W-:Y:S01]  /*114c0*/  @!P1 IMAD.IADD R28, R28, 0x1, -R5 ;  /* 0x000000011c1c9824 */ /* 0x000fe200078e0a05 */
[----:B0-----:R-:W-:-:S04]  /*114d0*/  LEA R31, P1, R7, R4, 0x1 ;  /* 0x00000004071f7211 */ /* 0x001fc800078208ff */
[----:B------:R-:W-:Y:S01]  /*114e0*/  LEA.HI.X.SX32 R82, R7, R3, 0x1, P1 ;  /* 0x0000000307527211 */ /* 0x000fe200008f0eff */
[----:B------:R-:W-:Y:S01]  /*114f0*/  @P0 IMAD.MOV.U32 R12, RZ, RZ, R31 ;  /* 0x000000ffff0c0224 */ /* 0x000fe200078e001f */
[----:B------:R-:W-:Y:S02]  /*11500*/  PRMT R11, RZ, 0x7610, R11 ;  /* 0x00007610ff0b7816 */ /* 0x000fe4000000000b */
[----:B--2---:R-:W-:Y:S01]  /*11510*/  ISETP.GE.AND P1, PT, R13, RZ, PT ;  /* 0x000000ff0d00720c */ /* 0x004fe20003f26270 */
[----:B------:R-:W-:-:S05]  /*11520*/  @P0 IMAD.MOV.U32 R13, RZ, RZ, R82 ;  /* 0x000000ffff0d0224 */ /* 0x000fca00078e0052 */
[----:B------:R0:W2:Y:S01]  /*11530*/  @P0 LDG.E.U16 R11, desc[UR24][R12.64] ;  /* 0x000000180c0b0981 */ /* 0x0000a2000c1e1500 */
[C---:B------:R-:W-:Y:S02]  /*11540*/  ISETP.GT.U32.AND P4, PT, R5.reuse, R90, PT ;  /* 0x0000005a0500720c */ /* 0x040fe40003f84070 */
[----:B------:R-:W-:Y:S02]  /*11550*/  ISETP.GT.U32.AND P3, PT, R5, R89, PT ;  /* 0x000000590500720c */ /* 0x000fe40003f64070 */
[----:B------:R-:W-:-:S09]  /*11560*/  SEL R14, R38, R14, !P6 ;  /* 0x0000000e260e7207 */ /* 0x000fd20007000000 */
[--C-:B------:R-:W-:Y:S01]  /*11570*/  @!P4 IMAD.IADD R90, R90, 0x1, -R5.reuse ;  /* 0x000000015a5ac824 */ /* 0x100fe200078e0a05 */
[----:B------:R-:W-:Y:S01]  /*11580*/  ISETP.GT.U32.AND P4, PT, R5, R81, PT ;  /* 0x000000510500720c */ /* 0x000fe20003f84070 */
[--C-:B------:R-:W-:Y:S01]  /*11590*/  @!P3 IMAD.IADD R89, R89, 0x1, -R5.reuse ;  /* 0x000000015959b824 */ /* 0x100fe200078e0a05 */
[----:B------:R-:W-:Y:S02]  /*115a0*/  ISETP.GT.U32.AND P3, PT, R5, R30, PT ;  /* 0x0000001e0500720c */ /* 0x000fe40003f64070 */
[----:B------:R-:W-:Y:S01]  /*115b0*/  SEL R8, R38, R8, !P6 ;  /* 0x0000000826087207 */ /* 0x000fe20007000000 */
[----:B------:R-:W-:Y:S01]  /*115c0*/  IMAD R14, R14, UR13, RZ ;  /* 0x0000000d0e0e7c24 */ /* 0x000fe2000f8e02ff */
[----:B------:R1:W-:Y:S03]  /*115d0*/  STL [R1+0x694], R31 ;  /* 0x0006941f01007387 */ /* 0x0003e60000100800 */
[----:B------:R-:W-:Y:S01]  /*115e0*/  IMAD R8, R8, UR13, RZ ;  /* 0x0000000d08087c24 */ /* 0x000fe2000f8e02ff */
[----:B------:R-:W-:Y:S03]  /*115f0*/  STL [R1+0x690], R82 ;  /* 0x0006905201007387 */ /* 0x000fe60000100800 */
[--C-:B------:R-:W-:Y:S01]  /*11600*/  @!P4 IMAD.IADD R81, R81, 0x1, -R5.reuse ;  /* 0x000000015151c824 */ /* 0x100fe200078e0a05 */
[----:B-1----:R-:W-:Y:S01]  /*11610*/  LEA R31, P4, R14, R4, 0x1 ;  /* 0x000000040e1f7211 */ /* 0x002fe200078808ff */
[----:B------:R-:W-:-:S03]  /*11620*/  @!P3 IMAD.IADD R30, R30, 0x1, -R5 ;  /* 0x000000011e1eb824 */ /* 0x000fc600078e0a05 */
[----:B0-----:R-:W-:Y:S01]  /*11630*/  LEA.HI.X.SX32 R12, R14, R3, 0x1, P4 ;  /* 0x000000030e0c7211 */ /* 0x001fe200020f0eff */
[----:B------:R-:W-:Y:S01]  /*11640*/  IMAD.MOV.U32 R7, RZ, RZ, R28 ;  /* 0x000000ffff077224 */ /* 0x000fe200078e001c */
[----:B------:R-:W-:-:S03]  /*11650*/  PRMT R26, RZ, 0x7610, R26 ;  /* 0x00007610ff1a7816 */ /* 0x000fc6000000001a */
[----:B------:R-:W-:Y:S01]  /*11660*/  @P0 IMAD.MOV.U32 R13, RZ, RZ, R12 ;  /* 0x000000ffff0d0224 */ /* 0x000fe200078e000c */
[----:B------:R-:W-:Y:S01]  /*11670*/  PRMT R29, RZ, 0x7610, R29 ;  /* 0x00007610ff1d7816 */ /* 0x000fe2000000001d */
[----:B--2---:R0:W-:Y:S04]  /*11680*/  STL [R1+0x68], R11 ;  /* 0x0000680b01007387 */ /* 0x0041e80000100800 */
[----:B------:R-:W-:Y:S01]  /*11690*/  STL [R1+0x6b4], R31 ;  /* 0x0006b41f01007387 */ /* 0x000fe20000100800 */
[----:B0-----:R-:W-:-:S05]  /*116a0*/  LEA R11, P3, R8, R4, 0x1 ;  /* 0x00000004080b7211 */ /* 0x001fca00078608ff */
[----:B------:R-:W-:Y:S01]  /*116b0*/  STL [R1+0x6d4], R11 ;  /* 0x0006d40b01007387 */ /* 0x000fe20000100800 */
[----:B------:R-:W-:-:S03]  /*116c0*/  LEA.HI.X.SX32 R28, R8, R3, 0x1, P3 ;  /* 0x00000003081c7211 */ /* 0x000fc600018f0eff */
[----:B------:R0:W-:Y:S01]  /*116d0*/  STL [R1+0x6b0], R12 ;  /* 0x0006b00c01007387 */ /* 0x0001e20000100800 */
[----:B------:R-:W-:Y:S01]  /*116e0*/  SEL R8, R38, R10, !P6 ;  /* 0x0000000a26087207 */ /* 0x000fe20007000000 */
[----:B------:R-:W-:Y:S02]  /*116f0*/  @P0 IMAD.MOV.U32 R10, RZ, RZ, R11 ;  /* 0x000000ffff0a0224 */ /* 0x000fe400078e000b */
[----:B0-----:R-:W-:Y:S02]  /*11700*/  @P0 IMAD.MOV.U32 R12, RZ, RZ, R31 ;  /* 0x000000ffff0c0224 */ /* 0x001fe400078e001f */
[----:B------:R-:W-:-:S03]  /*11710*/  @P0 IMAD.MOV.U32 R11, RZ, RZ, R28 ;  /* 0x000000ffff0b0224 */ /* 0x000fc600078e001c */
[----:B------:R-:W2:Y:S04]  /*11720*/  @P0 LDG.E.U16 R26, desc[UR24][R12.64] ;  /* 0x000000180c1a0981 */ /* 0x000ea8000c1e1500 */
[----:B------:R-:W4:Y:S01]  /*11730*/  @P0 LDG.E.U16 R29, desc[UR24][R10.64] ;  /* 0x000000180a1d0981 */ /* 0x000f22000c1e1500 */
[----:B------:R-:W-:Y:S01]  /*11740*/  @!P1 IMAD.MOV R7, RZ, RZ, -R7 ;  /* 0x000000ffff079224 */ /* 0x000fe200078e0a07 */
[----:B---3--:R-:W-:Y:S02]  /*11750*/  ISETP.GE.AND P1, PT, R32, RZ, PT ;  /* 0x000000ff2000720c */ /* 0x008fe40003f26270 */
[----:B------:R-:W-:Y:S02]  /*11760*/  ISETP.GT.U32.AND P4, PT, R5, R24, PT ;  /* 0x000000180500720c */ /* 0x000fe40003f84070 */
[----:B------:R-:W-:Y:S01]  /*11770*/  SEL R2, R38, R2, !P6 ;  /* 0x0000000226027207 */ /* 0x000fe20007000000 */
[----:B------:R-:W-:Y:S01]  /*11780*/  IMAD R8, R8, UR13, RZ ;  /* 0x0000000d08087c24 */ /* 0x000fe2000f8e02ff */
[----:B------:R-:W-:-:S03]  /*11790*/  ISETP.GE.AND P3, PT, R33, RZ, PT ;  /* 0x000000ff2100720c */ /* 0x000fc60003f66270 */
[----:B------:R-:W-:-:S04]  /*117a0*/  IMAD R2, R2, UR13, RZ ;  /* 0x0000000d02027c24 */ /* 0x000fc8000f8e02ff */
[----:B------:R-:W-:Y:S01]  /*117b0*/  @!P1 IMAD.MOV R90, RZ, RZ, -R90 ;  /* 0x000000ffff5a9224 */ /* 0x000fe200078e0a5a */
[----:B------:R-:W-:Y:S01]  /*117c0*/  LEA R32, P1, R8, R4, 0x1 ;  /* 0x0000000408207211 */ /* 0x000fe200078208ff */
[----:B------:R-:W-:-:S03]  /*117d0*/  @!P4 IMAD.IADD R24, R24, 0x1, -R5 ;  /* 0x000000011818c824 */ /* 0x000fc600078e0a05 */
[----:B------:R-:W-:Y:S01]  /*117e0*/  LEA.HI.X.SX32 R82, R8, R3, 0x1, P1 ;  /* 0x0000000308527211 */ /* 0x000fe200008f0eff */
[----:B------:R-:W-:Y:S01]  /*117f0*/  @P0 IMAD.MOV.U32 R8, RZ, RZ, R32 ;  /* 0x000000ffff080224 */ /* 0x000fe200078e0020 */
[----:B------:R-:W-:Y:S02]  /*11800*/  PRMT R27, RZ, 0x7610, R27 ;  /* 0x00007610ff1b7816 */ /* 0x000fe4000000001b */
[----:B------:R-:W-:Y:S01]  /*11810*/  PRMT R25, RZ, 0x7610, R25 ;  /* 0x00007610ff197816 */ /* 0x000fe20000000019 */
[----:B--2---:R0:W-:Y:S04]  /*11820*/  STL [R1+0x64], R26 ;  /* 0x0000641a01007387 */ /* 0x0041e80000100800 */
[----:B0-----:R-:W2:Y:S04]  /*11830*/  LDL.LU R26, [R1+0x18] ;  /* 0x00001800011a7983 */ /* 0x001ea80000300800 */
[----:B------:R0:W-:Y:S04]  /*11840*/  STL [R1+0x6d0], R28 ;  /* 0x0006d01c01007387 */ /* 0x0001e80000100800 */
[----:B0-----:R-:W3:Y:S04]  /*11850*/  LDL.LU R28, [R1+0xc] ;  /* 0x00000c00011c7983 */ /* 0x001ee80000300800 */
[----:B------:R-:W2:Y:S04]  /*11860*/  LDL R33, [R1+0xb80] ;  /* 0x000b800001217983 */ /* 0x000ea80000100800 */
[----:B----4-:R0:W-:Y:S02]  /*11870*/  STL [R1+0x60], R29 ;  /* 0x0000601d01007387 */ /* 0x0101e40000100800 */
[----:B0-----:R-:W-:-:S04]  /*11880*/  LEA R29, P4, R2, R4, 0x1 ;  /* 0x00000004021d7211 */ /* 0x001fc800078808ff */
[----:B------:R-:W-:Y:S02]  /*11890*/  LEA.HI.X.SX32 R31, R2, R3, 0x1, P4 ;  /* 0x00000003021f7211 */ /* 0x000fe400020f0eff */
[----:B------:R-:W-:Y:S01]  /*118a0*/  SEL R2, R38, R9, !P6 ;  /* 0x0000000926027207 */ /* 0x000fe20007000000 */
[----:B------:R-:W-:-:S05]  /*118b0*/  @P0 IMAD.MOV.U32 R9, RZ, RZ, R82 ;  /* 0x000000ffff090224 */ /* 0x000fca00078e0052 */
[----:B------:R0:W4:Y:S02]  /*118c0*/  @P0 LDG.E.U16 R27, desc[UR24][R8.64] ;  /* 0x00000018081b0981 */ /* 0x000124000c1e1500 */
[----:B0-----:R-:W-:Y:S02]  /*118d0*/  @P0 IMAD.MOV.U32 R8, RZ, RZ, R29 ;  /* 0x000000ffff080224 */ /* 0x001fe400078e001d */
[----:B------:R-:W-:-:S05]  /*118e0*/  @P0 IMAD.MOV.U32 R9, RZ, RZ, R31 ;  /* 0x000000ffff090224 */ /* 0x000fca00078e001f */
[----:B------:R-:W2:Y:S01]  /*118f0*/  @P0 LDG.E.U16 R25, desc[UR24][R8.64] ;  /* 0x0000001808190981 */ /* 0x000ea2000c1e1500 */
[----:B------:R-:W-:Y:S01]  /*11900*/  ISETP.GT.U32.AND P1, PT, R5, R30, PT ;  /* 0x0000001e0500720c */ /* 0x000fe20003f24070 */
[----:B------:R-:W-:Y:S02]  /*11910*/  IMAD R2, R2, UR13, RZ ;  /* 0x0000000d02027c24 */ /* 0x000fe4000f8e02ff */
[----:B------:R-:W-:Y:S04]  /*11920*/  STL [R1+0x6f4], R32 ;  /* 0x0006f42001007387 */ /* 0x000fe80000100800 */
[----:B------:R-:W-:Y:S04]  /*11930*/  STL [R1+0x714], R29 ;  /* 0x0007141d01007387 */ /* 0x000fe80000100800 */
[----:B------:R-:W-:Y:S04]  /*11940*/  STL [R1+0x6f0], R82 ;  /* 0x0006f05201007387 */ /* 0x000fe80000100800 */
[----:B------:R-:W-:Y:S01]  /*11950*/  STL [R1+0x710], R31 ;  /* 0x0007101f01007387 */ /* 0x000fe20000100800 */
[----:B------:R-:W-:Y:S01]  /*11960*/  @!P1 IMAD.IADD R30, R30, 0x1, -R5 ;  /* 0x000000011e1e9824 */ /* 0x000fe200078e0a05 */
[----:B------:R-:W-:-:S02]  /*11970*/  PRMT R11, RZ, 0x7610, R11 ;  /* 0x00007610ff0b7816 */ /* 0x000fc4000000000b */
[----:B----4-:R0:W-:Y:S04]  /*11980*/  STL [R1+0x5c], R27 ;  /* 0x00005c1b01007387 */ /* 0x0101e80000100800 */
[----:B0-----:R-:W4:Y:S04]  /*11990*/  LDL R27, [R1+0xb78] ;  /* 0x000b7800011b7983 */ /* 0x001f280000100800 */
[----:B--2---:R0:W-:Y:S02]  /*119a0*/  STL [R1+0x58], R25 ;  /* 0x0000581901007387 */ /* 0x0041e40000100800 */
[----:B0-----:R-:W-:-:S04]  /*119b0*/  LEA R25, P1, R2, R4, 0x1 ;  /* 0x0000000402197211 */ /* 0x001fc800078208ff */
[----:B------:R-:W-:Y:S01]  /*119c0*/  LEA.HI.X.SX32 R29, R2, R3, 0x1, P1 ;  /* 0x00000003021d7211 */ /* 0x000fe200008f0eff */
[----:B------:R-:W-:-:S04]  /*119d0*/  @P0 IMAD.MOV.U32 R8, RZ, RZ, R25 ;  /* 0x000000ffff080224 */ /* 0x000fc800078e0019 */
[----:B------:R-:W-:-:S05]  /*119e0*/  @P0 IMAD.MOV.U32 R9, RZ, RZ, R29 ;  /* 0x000000ffff090224 */ /* 0x000fca00078e001d */
[----:B------:R-:W2:Y:S01]  /*119f0*/  @P0 LDG.E.U16 R11, desc[UR24][R8.64] ;  /* 0x00000018080b0981 */ /* 0x000ea2000c1e1500 */
[----:B------:R-:W-:Y:S01]  /*11a00*/  @!P3 IMAD.MOV R89, RZ, RZ, -R89 ;  /* 0x000000ffff59b224 */ /* 0x000fe200078e0a59 */
[----:B------:R-:W-:Y:S02]  /*11a10*/  ISETP.GT.U32.AND P3, PT, R5, R81, PT ;  /* 0x000000510500720c */ /* 0x000fe40003f64070 */
[----:B------:R-:W-:-:S11]  /*11a20*/  SEL R7, R38, R7, !P6 ;  /* 0x0000000726077207 */ /* 0x000fd60007000000 */
[--C-:B------:R-:W-:Y:S01]  /*11a30*/  @!P3 IMAD.IADD R81, R81, 0x1, -R5.reuse ;  /* 0x000000015151b824 */ /* 0x100fe200078e0a05 */
[----:B------:R-:W-:Y:S01]  /*11a40*/  ISETP.GT.U32.AND P3, PT, R5, R26, PT ;  /* 0x0000001a0500720c */ /* 0x000fe20003f64070 */
[----:B------:R-:W-:Y:S01]  /*11a50*/  IMAD R2, R7, UR4, RZ ;  /* 0x0000000407027c24 */ /* 0x000fe2000f8e02ff */
[----:B------:R-:W-:Y:S01]  /*11a60*/  STL [R1+0x734], R25 ;  /* 0x0007341901007387 */ /* 0x000fe20000100800 */
[----:B------:R-:W-:Y:S01]  /*11a70*/  ISETP.GE.AND P1, PT, R33, RZ, PT ;  /* 0x000000ff2100720c */ /* 0x000fe20003f26270 */
[----:B------:R-:W0:Y:S02]  /*11a80*/  LDCU UR4, c[0x0][0x3b0] ;  /* 0x00007600ff0477ac */ /* 0x000e240008000800 */
[----:B------:R-:W-:Y:S04]  /*11a90*/  STL [R1+0x730], R29 ;  /* 0x0007301d01007387 */ /* 0x000fe80000100800 */
[----:B------:R-:W3:Y:S03]  /*11aa0*/  LDL R32, [R1+0xb70] ;  /* 0x000b700001207983 */ /* 0x000ee60000100800 */
[----:B------:R-:W-:Y:S01]  /*11ab0*/  @!P3 IMAD.IADD R26, R26, 0x1, -R5 ;  /* 0x000000011a1ab824 */ /* 0x000fe200078e0a05 */
[----:B------:R-:W3:Y:S01]  /*11ac0*/  LDL R33, [R1+0xb68] ;  /* 0x000b680001217983 */ /* 0x000ee20000100800 */
[----:B------:R-:W-:-:S03]  /*11ad0*/  PRMT R10, RZ, 0x7610, R10 ;  /* 0x00007610ff0a7816 */ /* 0x000fc6000000000a */
[----:B--2---:R1:W-:Y:S02]  /*11ae0*/  STL [R1+0x54], R11 ;  /* 0x0000540b01007387 */ /* 0x0043e40000100800 */
[----:B-1----:R-:W-:-:S04]  /*11af0*/  LEA R11, P3, R2, R4, 0x1 ;  /* 0x00000004020b7211 */ /* 0x002fc800078608ff */
[----:B------:R-:W-:Y:S01]  /*11b00*/  LEA.HI.X.SX32 R2, R2, R3, 0x1, P3 ;  /* 0x0000000302027211 */ /* 0x000fe200018f0eff */
[----:B------:R-:W-:-:S04]  /*11b10*/  @P0 IMAD.MOV.U32 R8, RZ, RZ, R11 ;  /* 0x000000ffff080224 */ /* 0x000fc800078e000b */
[----:B------:R-:W-:-:S05]  /*11b20*/  @P0 IMAD.MOV.U32 R9, RZ, RZ, R2 ;  /* 0x000000ffff090224 */ /* 0x000fca00078e0002 */
[----:B------:R1:W2:Y:S01]  /*11b30*/  @P0 LDG.E.U16 R10, desc[UR24][R8.64] ;  /* 0x00000018080a0981 */ /* 0x0002a2000c1e1500 */
[----:B------:R-:W-:-:S13]  /*11b40*/  ISETP.GT.U32.AND P4, PT, R5, R24, PT ;  /* 0x000000180500720c */ /* 0x000fda0003f84070 */
[----:B------:R-:W-:Y:S01]  /*11b50*/  @!P4 IMAD.IADD R24, R24, 0x1, -R5 ;  /* 0x000000011818c824 */ /* 0x000fe200078e0a05 */
[----:B---3--:R-:W-:Y:S01]  /*11b60*/  ISETP.GT.U32.AND P4, PT, R5, R28, PT ;  /* 0x0000001c0500720c */ /* 0x008fe20003f84070 */
[----:B------:R-:W-:Y:S01]  /*11b70*/  IMAD.MOV.U32 R7, RZ, RZ, R81 ;  /* 0x000000ffff077224 */ /* 0x000fe200078e0051 */
[----:B------:R-:W-:-:S03]  /*11b80*/  SEL R90, R38, R90, !P6 ;  /* 0x0000005a265a7207 */ /* 0x000fc60007000000 */
[----:B------:R-:W-:Y:S01]  /*11b90*/  @!P1 IMAD.MOV R7, RZ, RZ, -R7 ;  /* 0x000000ffff079224 */ /* 0x000fe200078e0a07 */
[----:B----4-:R-:W-:-:S07]  /*11ba0*/  ISETP.GE.AND P1, PT, R27, RZ, PT ;  /* 0x000000ff1b00720c */ /* 0x010fce0003f26270 */
[----:B------:R-:W-:Y:S01]  /*11bb0*/  @!P4 IMAD.IADD R28, R28, 0x1, -R5 ;  /* 0x000000011c1cc824 */ /* 0x000fe200078e0a05 */
[----:B------:R-:W-:Y:S01]  /*11bc0*/  ISETP.GT.U32.AND P4, PT, R5, R26, PT ;  /* 0x0000001a0500720c */ /* 0x000fe20003f84070 */
[----:B------:R-:W-:Y:S01]  /*11bd0*/  IMAD R90, R90, UR5, RZ ;  /* 0x000000055a5a7c24 */ /* 0x000fe2000f8e02ff */
[----:B------:R-:W-:Y:S01]  /*11be0*/  SEL R89, R38, R89, !P6 ;  /* 0x0000005926597207 */ /* 0x000fe20007000000 */
[----:B------:R-:W-:Y:S01]  /*11bf0*/  STL [R1+0x754], R11 ;  /* 0x0007540b01007387 */ /* 0x000fe20000100800 */
[----:B------:R-:W-:Y:S01]  /*11c00*/  PRMT R12, RZ, 0x7610, R12 ;  /* 0x00007610ff0c7816 */ /* 0x000fe2000000000c */
[----:B------:R-:W3:Y:S02]  /*11c10*/  LDCU UR5, c[0x0][0x3b0] ;  /* 0x00007600ff0577ac */ /* 0x000ee40008000800 */
[----:B------:R4:W-:Y:S01]  /*11c20*/  STL [R1+0x750], R2 ;  /* 0x0007500201007387 */ /* 0x0009e20000100800 */
[----:B0-----:R-:W-:Y:S01]  /*11c30*/  IMAD R89, R89, UR4, RZ ;  /* 0x0000000459597c24 */ /* 0x001fe2000f8e02ff */
[----:B------:R-:W-:Y:S01]  /*11c40*/  PRMT R23, RZ, 0x7610, R23 ;  /* 0x00007610ff177816 */ /* 0x000fe20000000017 */
[----:B------:R-:W0:Y:S01]  /*11c50*/  LDCU UR4, c[0x0][0x3b0] ;  /* 0x00007600ff0477ac */ /* 0x000e220008000800 */
[----:B------:R-:W3:Y:S02]  /*11c60*/  LDL R27, [R1+0xb60] ;  /* 0x000b6000011b7983 */ /* 0x000ee40000100800 */
[----:B------:R-:W-:Y:S01]  /*11c70*/  @!P4 IMAD.IADD R26, R26, 0x1, -R5 ;  /* 0x000000011a1ac824 */ /* 0x000fe200078e0a05 */
[----:B-1----:R-:W-:Y:S01]  /*11c80*/  LEA R8, P4, R90, R4, 0x1 ;  /* 0x000000045a087211 */ /* 0x002fe200078808ff */
[----:B----4-:R-:W-:-:S03]  /*11c90*/  IMAD.MOV.U32 R2, RZ, RZ, R30 ;  /* 0x000000ffff027224 */ /* 0x010fc600078e001e */
[----:B------:R-:W-:Y:S01]  /*11ca0*/  LEA.HI.X.SX32 R9, R90, R3, 0x1, P4 ;  /* 0x000000035a097211 */ /* 0x000fe200020f0eff */
[----:B------:R-:W4:Y:S01]  /*11cb0*/  LDL.LU R30, [R1+0x34] ;  /* 0x00003400011e7983 */ /* 0x000f220000300800 */
[----:B------:R-:W-:-:S03]  /*11cc0*/  @!P1 IMAD.MOV R2, RZ, RZ, -R2 ;  /* 0x000000ffff029224 */ /* 0x000fc600078e0a02 */
[----:B------:R1:W3:Y:S04]  /*11cd0*/  @P0 LDG.E.U16 R12, desc[UR24][R8.64] ;  /* 0x00000018080c0981 */ /* 0x0002e8000c1e1500 */
[----:B--2---:R2:W-:Y:S02]  /*11ce0*/  STL [R1+0x50], R10 ;  /* 0x0000500a01007387 */ /* 0x0045e40000100800 */
[----:B--2---:R-:W-:-:S04]  /*11cf0*/  LEA R10, P1, R89, R4, 0x1 ;  /* 0x00000004590a7211 */ /* 0x004fc800078208ff */
[----:B------:R-:W-:-:S05]  /*11d00*/  LEA.HI.X.SX32 R11, R89, R3, 0x1, P1 ;  /* 0x00000003590b7211 */ /* 0x000fca00008f0eff */
[----:B------:R-:W2:Y:S01]  /*11d10*/  @P0 LDG.E.U16 R23, desc[UR24][R10.64] ;  /* 0x000000180a170981 */ /* 0x000ea2000c1e1500 */
[----:B------:R-:W-:-:S03]  /*11d20*/  ISETP.GT.U32.AND P3, PT, R5, R28, PT ;  /* 0x0000001c0500720c */ /* 0x000fc60003f64070 */
[----:B------:R1:W-:Y:S01]  /*11d30*/  STL [R1+0x774], R8 ;  /* 0x0007740801007387 */ /* 0x0003e20000100800 */
[----:B------:R-:W-:-:S03]  /*11d40*/  ISETP.GE.AND P1, PT, R33, RZ, PT ;  /* 0x000000ff2100720c */ /* 0x000fc60003f26270 */
[----:B------:R-:W-:Y:S06]  /*11d50*/  STL [R1+0x794], R10 ;  /* 0x0007940a01007387 */ /* 0x000fec0000100800 */
[----:B------:R-:W-:Y:S01]  /*11d60*/  @!P3 IMAD.IADD R28, R28, 0x1, -R5 ;  /* 0x000000011c1cb824 */ /* 0x000fe200078e0a05 */
[----:B------:R-:W-:Y:S01]  /*11d70*/  ISETP.GE.AND P3, PT, R32, RZ, PT ;  /* 0x000000ff2000720c */ /* 0x000fe20003f66270 */
[----:B------:R0:W-:Y:S04]  /*11d80*/  STL [R1+0x770], R9 ;  /* 0x0007700901007387 */ /* 0x0001e80000100800 */
[----:B------:R-:W4:Y:S01]  /*11d90*/  LDL.LU R33, [R1+0x30] ;  /* 0x0000300001217983 */ /* 0x000f220000300800 */
[----:B-1----:R-:W-:-:S03]  /*11da0*/  IMAD.MOV.U32 R8, RZ, RZ, R24 ;  /* 0x000000ffff087224 */ /* 0x002fc600078e0018 */
[----:B------:R-:W-:Y:S01]  /*11db0*/  STL [R1+0x790], R11 ;  /* 0x0007900b01007387 */ /* 0x000fe20000100800 */
[----:B0-----:R-:W-:-:S03]  /*11dc0*/  SEL R9, R38, R7, !P6 ;  /* 0x0000000726097207 */ /* 0x001fc60007000000 */
[----:B------:R-:W4:Y:S04]  /*11dd0*/  LDL R32, [R1+0xb58] ;  /* 0x000b580001207983 */ /* 0x000f280000100800 */
[----:B---3--:R0:W-:Y:S01]  /*11de0*/  STL [R1+0x4c], R12 ;  /* 0x00004c0c01007387 */ /* 0x0081e20000100800 */
[----:B------:R-:W-:Y:S02]  /*11df0*/  @!P3 IMAD.MOV R8, RZ, RZ, -R8 ;  /* 0x000000ffff08b224 */ /* 0x000fe400078e0a08 */
[----:B0-----:R-:W-:Y:S01]  /*11e00*/  IMAD R12, R9, UR16, RZ ;  /* 0x00000010090c7c24 */ /* 0x001fe2000f8e02ff */
[----:B------:R-:W-:Y:S02]  /*11e10*/  PRMT R21, RZ, 0x7610, R21 ;  /* 0x00007610ff157816 */ /* 0x000fe40000000015 */
[----:B------:R-:W-:-:S02]  /*11e20*/  ISETP.GT.U32.AND P4, PT, R5, R93, PT ;  /* 0x0000005d0500720c */ /* 0x000fc40003f84070 */
[----:B------:R-:W-:Y:S01]  /*11e30*/  PRMT R18, RZ, 0x7610, R18 ;  /* 0x00007610ff127816 */ /* 0x000fe20000000012 */
[----:B------:R-:W-:Y:S01]  /*11e40*/  IMAD.MOV.U32 R7, RZ, RZ, R26 ;  /* 0x000000ffff077224 */ /* 0x000fe200078e001a */
[----:B--2---:R0:W-:Y:S01]  /*11e50*/  STL [R1+0x48], R23 ;  /* 0x0000481701007387 */ /* 0x0041e20000100800 */
[----:B------:R-:W-:Y:S01]  /*11e60*/  SEL R9, R38, R2, !P6 ;  /* 0x0000000226097207 */ /* 0x000fe20007000000 */
[----:B------:R-:W1:Y:S01]  /*11e70*/  LDCU UR16, c[0x0][0x3b0] ;  /* 0x00007600ff1077ac */ /* 0x000e620008000800 */
[----:B0-----:R-:W-:-:S04]  /*11e80*/  LEA R23, P3, R12, R4, 0x1 ;  /* 0x000000040c177211 */ /* 0x001fc800078608ff */
[----:B------:R-:W-:Y:S01]  /*11e90*/  LEA.HI.X.SX32 R10, R12, R3, 0x1, P3 ;  /* 0x000000030c0a7211 */ /* 0x000fe200018f0eff */
[----:B------:R-:W-:Y:S04]  /*11ea0*/  STL [R1+0x7b4], R23 ;  /* 0x0007b41701007387 */ /* 0x000fe80000100800 */
[----:B------:R0:W-:Y:S01]  /*11eb0*/  STL [R1+0x7b0], R10 ;  /* 0x0007b00a01007387 */ /* 0x0001e20000100800 */
[----:B------:R-:W-:Y:S02]  /*11ec0*/  @P0 IMAD.MOV.U32 R11, RZ, RZ, R10 ;  /* 0x000000ffff0b0224 */ /* 0x000fe400078e000a */
[----:B0-----:R-:W-:-:S05]  /*11ed0*/  @P0 IMAD.MOV.U32 R10, RZ, RZ, R23 ;  /* 0x000000ffff0a0224 */ /* 0x001fca00078e0017 */
[----:B------:R0:W2:Y:S01]  /*11ee0*/  @P0 LDG.E.U16 R21, desc[UR24][R10.64] ;  /* 0x000000180a150981 */ /* 0x0000a2000c1e1500 */
[----:B------:R-:W-:Y:S01]  /*11ef0*/  @!P4 IMAD.IADD R93, R93, 0x1, -R5 ;  /* 0x000000015d5dc824 */ /* 0x000fe200078e0a05 */
[----:B------:R-:W-:Y:S01]  /*11f00*/  ISETP.GE.AND P4, PT, R27, RZ, PT ;  /* 0x000000ff1b00720c */ /* 0x000fe20003f86270 */
[----:B------:R-:W-:Y:S02]  /*11f10*/  IMAD.MOV.U32 R2, RZ, RZ, R28 ;  /* 0x000000ffff027224 */ /* 0x000fe400078e001c */
[----:B------:R-:W-:Y:S01]  /*11f20*/  IMAD R9, R9, UR4, RZ ;  /* 0x0000000409097c24 */ /* 0x000fe2000f8e02ff */
[----:B------:R-:W3:Y:S01]  /*11f30*/  LDL R28, [R1+0xe04] ;  /* 0x000e0400011c7983 */ /* 0x000ee20000100800 */
[----:B----4-:R-:W-:Y:S01]  /*11f40*/  ISETP.GT.U32.AND P3, PT, R5, R30, PT ;  /* 0x0000001e0500720c */ /* 0x010fe20003f64070 */
[----:B------:R-:W-:Y:S01]  /*11f50*/  @!P1 IMAD.MOV R7, RZ, RZ, -R7 ;  /* 0x000000ffff079224 */ /* 0x000fe200078e0a07 */
[----:B------:R-:W4:Y:S06]  /*11f60*/  LDCU UR4, c[0x0][0x3b0] ;  /* 0x00007600ff0477ac */ /* 0x000f2c0008000800 */
[----:B------:R-:W-:Y:S01]  /*11f70*/  @!P4 IMAD.MOV R2, RZ, RZ, -R2 ;  /* 0x000000ffff02c224 */ /* 0x000fe200078e0a02 */
[----:B0-----:R-:W-:Y:S01]  /*11f80*/  SEL R10, R38, R8, !P6 ;  /* 0x00000008260a7207 */ /* 0x001fe20007000000 */
[----:B--2---:R0:W-:Y:S02]  /*11f90*/  STL [R1+0x44], R21 ;  /* 0x0000441501007387 */ /* 0x0041e40000100800 */
[----:B0-----:R-:W-:-:S04]  /*11fa0*/  LEA R21, P4, R9, R4, 0x1 ;  /* 0x0000000409157211 */ /* 0x001fc800078808ff */
[----:B------:R-:W-:Y:S01]  /*11fb0*/  LEA.HI.X.SX32 R23, R9, R3, 0x1, P4 ;  /* 0x0000000309177211 */ /* 0x000fe200020f0eff */
[----:B------:R-:W-:-:S04]  /*11fc0*/  @P0 IMAD.MOV.U32 R8, RZ, RZ, R21 ;  /* 0x000000ffff080224 */ /* 0x000fc800078e0015 */
[----:B------:R-:W-:-:S05]  /*11fd0*/  @P0 IMAD.MOV.U32 R9, RZ, RZ, R23 ;  /* 0x000000ffff090224 */ /* 0x000fca00078e0017 */
[----:B------:R0:W2:Y:S01]  /*11fe0*/  @P0 LDG.E.U16 R18, desc[UR24][R8.64] ;  /* 0x0000001808120981 */ /* 0x0000a2000c1e1500 */
[C---:B------:R-:W-:Y:S01]  /*11ff0*/  ISETP.GT.U32.AND P1, PT, R5.reuse, R93, PT ;  /* 0x0000005d0500720c */ /* 0x040fe20003f24070 */
[--C-:B------:R-:W-:Y:S01]  /*12000*/  @!P3 IMAD.IADD R30, R30, 0x1, -R5.reuse ;  /* 0x000000011e1eb824 */ /* 0x100fe200078e0a05 */
[----:B------:R-:W-:Y:S01]  /*12010*/  ISETP.GE.AND P3, PT, R32, RZ, PT ;  /* 0x000000ff2000720c */ /* 0x000fe20003f66270 */
[----:B------:R-:W-:Y:S01]  /*12020*/  IMAD R10, R10, UR5, RZ ;  /* 0x000000050a0a7c24 */ /* 0x000fe2000f8e02ff */
[----:B------:R-:W-:Y:S01]  /*12030*/  SEL R7, R38, R7, !P6 ;  /* 0x0000000726077207 */ /* 0x000fe20007000000 */
[----:B------:R-:W-:Y:S01]  /*12040*/  STL [R1+0x7d4], R21 ;  /* 0x0007d41501007387 */ /* 0x000fe20000100800 */
[----:B------:R-:W-:Y:S01]  /*12050*/  ISETP.GT.U32.AND P4, PT, R5, R30, PT ;  /* 0x0000001e0500720c */ /* 0x000fe20003f84070 */
[----:B------:R-:W0:Y:S02]  /*12060*/  LDCU UR5, c[0x0][0x3b0] ;  /* 0x00007600ff0577ac */ /* 0x000e240008000800 */
[----:B------:R-:W3:Y:S04]  /*12070*/  LDL R32, [R1+0xb50] ;  /* 0x000b500001207983 */ /* 0x000ee80000100800 */
[----:B------:R-:W-:Y:S01]  /*12080*/  @!P1 IMAD.IADD R93, R93, 0x1, -R5 ;  /* 0x000000015d5d9824 */ /* 0x000fe200078e0a05 */
[----:B------:R1:W-:Y:S01]  /*12090*/  STL [R1+0x7d0], R23 ;  /* 0x0007d01701007387 */ /* 0x0003e20000100800 */
[----:B----4-:R-:W-:Y:S01]  /*120a0*/  IMAD R7, R7, UR4, RZ ;  /* 0x0000000407077c24 */ /* 0x010fe2000f8e02ff */
[----:B------:R-:W-:Y:S01]  /*120b0*/  PRMT R22, RZ, 0x7610, R22 ;  /* 0x00007610ff167816 */ /* 0x000fe20000000016 */
[----:B------:R-:W-:Y:S01]  /*120c0*/  @!P3 IMAD.MOV R93, RZ, RZ, -R93 ;  /* 0x000000ffff5db224 */ /* 0x000fe200078e0a5d */
[----:B------:R-:W4:Y:S01]  /*120d0*/  LDL R27, [R1+0xb48] ;  /* 0x000b4800011b7983 */ /* 0x000f220000100800 */
[----:B------:R-:W-:Y:S01]  /*120e0*/  @!P4 IMAD.IADD R30, R30, 0x1, -R5 ;  /* 0x000000011e1ec824 */ /* 0x000fe200078e0a05 */
[----:B------:R-:W-:Y:S01]  /*120f0*/  PRMT R11, RZ, 0x7610, R11 ;  /* 0x00007610ff0b7816 */ /* 0x000fe2000000000b */
[----:B------:R-:W2:Y:S01]  /*12100*/  LDCU UR4, c[0x0][0x3b0] ;  /* 0x00007600ff0477ac */ /* 0x000ea20008000800 */
[----:B-1----:R-:W-:-:S04]  /*12110*/  LEA R23, P3, R10, R4, 0x1 ;  /* 0x000000040a177211 */ /* 0x002fc800078608ff */
[----:B------:R-:W-:Y:S01]  /*12120*/  LEA.HI.X.SX32 R24, R10, R3, 0x1, P3 ;  /* 0x000000030a187211 */ /* 0x000fe200018f0eff */
[----:B0-----:R-:W-:-:S04]  /*12130*/  @P0 IMAD.MOV.U32 R8, RZ, RZ, R23 ;  /* 0x000000ffff080224 */ /* 0x001fc800078e0017 */
[----:B------:R-:W-:-:S05]  /*12140*/  @P0 IMAD.MOV.U32 R9, RZ, RZ, R24 ;  /* 0x000000ffff090224 */ /* 0x000fca00078e0018 */
[----:B------:R0:W3:Y:S04]  /*12150*/  @P0 LDG.E.U16 R22, desc[UR24][R8.64] ;  /* 0x0000001808160981 */ /* 0x0000e8000c1e1500 */
[----:B--2---:R1:W-:Y:S02]  /*12160*/  STL [R1+0x40], R18 ;  /* 0x0000401201007387 */ /* 0x0043e40000100800 */
[----:B-1----:R-:W-:-:S04]  /*12170*/  LEA R18, P4, R7, R4, 0x1 ;  /* 0x0000000407127211 */ /* 0x002fc800078808ff */
[----:B------:R-:W-:Y:S01]  /*12180*/  LEA.HI.X.SX32 R21, R7, R3, 0x1, P4 ;  /* 0x0000000307157211 */ /* 0x000fe200020f0eff */
[----:B0-----:R-:W-:-:S04]  /*12190*/  @P0 IMAD.MOV.U32 R8, RZ, RZ, R18 ;  /* 0x000000ffff080224 */ /* 0x001fc800078e0012 */
[----:B------:R-:W-:-:S05]  /*121a0*/  @P0 IMAD.MOV.U32 R9, RZ, RZ, R21 ;  /* 0x000000ffff090224 */ /* 0x000fca00078e0015 */
[----:B------:R-:W2:Y:S01]  /*121b0*/  @P0 LDG.E.U16 R11, desc[UR24][R8.64] ;  /* 0x00000018080b0981 */ /* 0x000ea2000c1e1500 */
[C---:B------:R-:W-:Y:S02]  /*121c0*/  ISETP.GT.U32.AND P1, PT, R5.reuse, R33, PT ;  /* 0x000000210500720c */ /* 0x040fe40003f24070 */
[----:B------:R-:W-:-:S11]  /*121d0*/  ISETP.GT.U32.AND P3, PT, R5, R88, PT ;  /* 0x000000580500720c */ /* 0x000fd60003f64070 */
[----:B------:R-:W-:-:S05]  /*121e0*/  @!P1 IMAD.IADD R33, R33, 0x1, -R5 ;  /* 0x0000000121219824 */ /* 0x000fca00078e0a05 */
[----:B------:R-:W-:Y:S02]  /*121f0*/  ISETP.GT.U32.AND P1, PT, R5, R33, PT ;  /* 0x000000210500720c */ /* 0x000fe40003f24070 */
[----:B------:R-:W-:Y:S01]  /*12200*/  SEL R2, R38, R2, !P6 ;  /* 0x0000000226027207 */ /* 0x000fe20007000000 */
[----:B------:R-:W-:Y:S01]  /*12210*/  STL [R1+0x7f4], R23 ;  /* 0x0007f41701007387 */ /* 0x000fe20000100800 */
[----:B---3--:R-:W-:-:S03]  /*12220*/  ISETP.GE.AND P4, PT, R28, RZ, PT ;  /* 0x000000ff1c00720c */ /* 0x008fc60003f86270 */
[----:B------:R0:W-:Y:S01]  /*12230*/  STL [R1+0x814], R18 ;  /* 0x0008141201007387 */ /* 0x0001e20000100800 */
[----:B------:R-:W-:Y:S01]  /*12240*/  IMAD R2, R2, UR16, RZ ;  /* 0x0000001002027c24 */ /* 0x000fe2000f8e02ff */
[----:B------:R-:W-:Y:S01]  /*12250*/  SEL R93, R38, R93, !P6 ;  /* 0x0000005d265d7207 */ /* 0x000fe20007000000 */
[--C-:B------:R-:W-:Y:S01]  /*12260*/  @!P3 IMAD.IADD R88, R88, 0x1, -R5.reuse ;  /* 0x000000015858b824 */ /* 0x100fe200078e0a05 */
[----:B------:R-:W-:Y:S01]  /*12270*/  STL [R1+0x7f0], R24 ;  /* 0x0007f01801007387 */ /* 0x000fe20000100800 */
[----:B------:R-:W-:Y:S01]  /*12280*/  IMAD.MOV.U32 R7, RZ, RZ, R30 ;  /* 0x000000ffff077224 */ /* 0x000fe200078e001e */
[----:B------:R-:W-:Y:S01]  /*12290*/  PRMT R20, RZ, 0x7610, R20 ;  /* 0x00007610ff147816 */ /* 0x000fe20000000014 */
[----:B------:R-:W-:Y:S01]  /*122a0*/  @!P1 IMAD.IADD R33, R33, 0x1, -R5 ;  /* 0x0000000121219824 */ /* 0x000fe200078e0a05 */
[----:B------:R-:W3:Y:S01]  /*122b0*/  LDL.LU R28, [R1+0x288] ;  /* 0x00028800011c7983 */ /* 0x000ee20000300800 */
[----:B------:R-:W-:Y:S01]  /*122c0*/  ISETP.GE.AND P1, PT, R32, RZ, PT ;  /* 0x000000ff2000720c */ /* 0x000fe20003f26270 */
[----:B------:R-:W1:Y:S02]  /*122d0*/  LDCU UR16, c[0x0][0x3b0] ;  /* 0x00007600ff1077ac */ /* 0x000e640008000800 */
[----:B------:R-:W-:Y:S01]  /*122e0*/  STL [R1+0x810], R21 ;  /* 0x0008101501007387 */ /* 0x000fe20000100800 */
[----:B------:R-:W-:-:S03]  /*122f0*/  LEA R10, P3, R2, R4, 0x1 ;  /* 0x00000004020a7211 */ /* 0x000fc600078608ff */
[----:B------:R-:W3:Y:S04]  /*12300*/  LDL R32, [R1+0xb40] ;  /* 0x000b400001207983 */ /* 0x000ee80000100800 */
[----:B------:R-:W3:Y:S01]  /*12310*/  LDL.LU R9, [R1+0x220] ;  /* 0x0002200001097983 */ /* 0x000ee20000300800 */
[----:B------:R-:W-:Y:S01]  /*12320*/  LEA.HI.X.SX32 R2, R2, R3, 0x1, P3 ;  /* 0x0000000302027211 */ /* 0x000fe200018f0eff */
[----:B------:R-:W-:Y:S02]  /*12330*/  IMAD R93, R93, UR17, RZ ;  /* 0x000000115d5d7c24 */ /* 0x000fe4000f8e02ff */
[----:B------:R1:W-:Y:S01]  /*12340*/  STL [R1+0x3c], R22 ;  /* 0x00003c1601007387 */ /* 0x0003e20000100800 */
[----:B------:R-:W-:Y:S02]  /*12350*/  @!P1 IMAD.MOV R7, RZ, RZ, -R7 ;  /* 0x000000ffff079224 */ /* 0x000fe400078e0a07 */
[----:B0-----:R-:W-:Y:S01]  /*12360*/  LEA R18, P1, R93, R4, 0x1 ;  /* 0x000000045d127211 */ /* 0x001fe200078208ff */
[----:B-1----:R-:W4:Y:S04]  /*12370*/  LDL.LU R22, [R1+0x2a4] ;  /* 0x0002a40001167983 */ /* 0x002f280000300800 */
[----:B------:R-:W-:Y:S04]  /*12380*/  STL [R1+0x834], R10 ;  /* 0x0008340a01007387 */ /* 0x000fe80000100800 */
[----:B------:R-:W-:Y:S01]  /*12390*/  STL [R1+0x830], R2 ;  /* 0x0008300201007387 */ /* 0x000fe20000100800 */
[----:B------:R-:W-:-:S03]  /*123a0*/  PRMT R12, RZ, 0x7610, R12 ;  /* 0x00007610ff0c7816 */ /* 0x000fc6000000000c */
[----:B--2---:R0:W-:Y:S04]  /*123b0*/  STL [R1+0x38], R11 ;  /* 0x0000380b01007387 */ /* 0x0041e80000100800 */
[----:B------:R-:W2:Y:S01]  /*123c0*/  LDL R81, [R1+0xdf0] ;  /* 0x000df00001517983 */ /* 0x000ea20000100800 */
[----:B0-----:R-:W-:-:S03]  /*123d0*/  @P0 IMAD.MOV.U32 R11, RZ, RZ, R2 ;  /* 0x000000ffff0b0224 */ /* 0x001fc600078e0002 */
[----:B------:R-:W-:Y:S04]  /*123e0*/  STL [R1+0x854], R18 ;  /* 0x0008541201007387 */ /* 0x000fe80000100800 */
[----:B------:R0:W2:Y:S01]  /*123f0*/  @P0 LDG.E.U16 R20, desc[UR24][R10.64] ;  /* 0x000000180a140981 */ /* 0x0000a2000c1e1500 */
[----:B------:R-:W-:-:S03]  /*12400*/  IMAD.MOV.U32 R2, RZ, RZ, R33 ;  /* 0x000000ffff027224 */ /* 0x000fc600078e0021 */
[----:B------:R-:W2:Y:S04]  /*12410*/  LDL R24, [R1+0xdb8] ;  /* 0x000db80001187983 */ /* 0x000ea80000100800 */
[----:B------:R-:W2:Y:S01]  /*12420*/  LDL.LU R33, [R1+0x6c] ;  /* 0x00006c0001217983 */ /* 0x000ea20000300800 */
[----:B0-----:R-:W-:-:S05]  /*12430*/  LEA.HI.X.SX32 R10, R93, R3, 0x1, P1 ;  /* 0x000000035d0a7211 */ /* 0x001fca00008f0eff */
[----:B------:R0:W-:Y:S01]  /*12440*/  STL [R1+0x850], R10 ;  /* 0x0008500a01007387 */ /* 0x0001e20000100800 */
[----:B------:R-:W-:Y:S01]  /*12450*/  @P0 IMAD.MOV.U32 R11, RZ, RZ, R10 ;  /* 0x000000ffff0b0224 */ /* 0x000fe200078e000a */
[----:B------:R-:W-:Y:S01]  /*12460*/  ISETP.GT.U32.AND P3, PT, R5, R88, PT ;  /* 0x000000580500720c */ /* 0x000fe20003f64070 */
[----:B---3--:R-:W-:Y:S01]  /*12470*/  @!P4 IMAD.MOV R9, RZ, RZ, -R9 ;  /* 0x000000ffff09c224 */ /* 0x008fe200078e0a09 */
[----:B------:R-:W-:Y:S01]  /*12480*/  SEL R7, R38, R7, !P6 ;  /* 0x0000000726077207 */ /* 0x000fe20007000000 */
[----:B0-----:R-:W-:Y:S01]  /*12490*/  @P0 IMAD.MOV.U32 R10, RZ, RZ, R18 ;  /* 0x000000ffff0a0224 */ /* 0x001fe200078e0012 */
[----:B------:R-:W-:Y:S01]  /*124a0*/  ISETP.GE.AND P1, PT, R32, RZ, PT ;  /* 0x000000ff2000720c */ /* 0x000fe20003f26270 */
[----:B------:R-:W3:Y:S04]  /*124b0*/  LDL R26, [R1+0xda0] ;  /* 0x000da000011a7983 */ /* 0x000ee80000100800 */
[----:B------:R0:W2:Y:S01]  /*124c0*/  @P0 LDG.E.U16 R12, desc[UR24][R10.64] ;  /* 0x000000180a0c0981 */ /* 0x0000a2000c1e1500 */
[----:B----4-:R-:W-:Y:S01]  /*124d0*/  ISETP.GE.AND P4, PT, R27, RZ, PT ;  /* 0x000000ff1b00720c */ /* 0x010fe20003f86270 */
[----:B------:R-:W-:-:S02]  /*124e0*/  IMAD R7, R7, UR4, RZ ;  /* 0x0000000407077c24 */ /* 0x000fc4000f8e02ff */
[----:B------:R-:W4:Y:S01]  /*124f0*/  LDL R30, [R1+0xdf8] ;  /* 0x000df800011e7983 */ /* 0x000f220000100800 */
[----:B------:R-:W-:-:S03]  /*12500*/  @!P3 IMAD.IADD R88, R88, 0x1, -R5 ;  /* 0x000000015858b824 */ /* 0x000fc600078e0a05 */
[----:B------:R-:W3:Y:S06]  /*12510*/  LDL.LU R32, [R1+0x70] ;  /* 0x0000700001207983 */ /* 0x000eec0000300800 */
[----:B------:R-:W-:Y:S01]  /*12520*/  @!P4 IMAD.MOV R2, RZ, RZ, -R2 ;  /* 0x000000ffff02c224 */ /* 0x000fe200078e0a02 */
[----:B------:R-:W-:Y:S01]  /*12530*/  ISETP.GT.U32.AND P4, PT, R5, R28, PT ;  /* 0x0000001c0500720c */ /* 0x000fe20003f84070 */
[----:B------:R-:W3:Y:S03]  /*12540*/  LDL.LU R27, [R1+0x2a8] ;  /* 0x0002a800011b7983 */ /* 0x000ee60000300800 */
[----:B------:R-:W-:-:S05]  /*12550*/  SEL R2, R38, R2, !P6 ;  /* 0x0000000226027207 */ /* 0x000fca0007000000 */
[----:B------:R-:W-:Y:S01]  /*12560*/  IMAD R2, R2, UR5, RZ ;  /* 0x0000000502027c24 */ /* 0x000fe2000f8e02ff */
[----:B0-----:R-:W-:-:S03]  /*12570*/  LEA R10, P3, R7, R4, 0x1 ;  /* 0x00000004070a7211 */ /* 0x001fc600078608ff */
[----:B------:R-:W-:Y:S01]  /*12580*/  @!P4 IMAD.IADD R28, R28, 0x1, -R5 ;  /* 0x000000011c1cc824 */ /* 0x000fe200078e0a05 */
[----:B------:R-:W-:Y:S02]  /*12590*/  PRMT R15, RZ, 0x7610, R15 ;  /* 0x00007610ff0f7816 */ /* 0x000fe4000000000f */
[----:B------:R-:W-:Y:S02]  /*125a0*/  LEA.HI.X.SX32 R11, R7, R3, 0x1, P3 ;  /* 0x00000003070b7211 */ /* 0x000fe400018f0eff */
[----:B------:R-:W-:-:S03]  /*125b0*/  PRMT R8, RZ, 0x7610, R8 ;  /* 0x00007610ff087816 */ /* 0x000fc60000000008 */
[----:B------:R0:W3:Y:S04]  /*125c0*/  @P0 LDG.E.U16 R15, desc[UR24][R10.64] ;  /* 0x000000180a0f0981 */ /* 0x0000e8000c1e1500 */
[----:B--2---:R1:W-:Y:S04]  /*125d0*/  STL [R1+0x30], R12 ;  /* 0x0000300c01007387 */ /* 0x0043e80000100800 */
[----:B------:R-:W-:Y:S01]  /*125e0*/  STL [R1+0x34], R20 ;  /* 0x0000341401007387 */ /* 0x000fe20000100800 */
[----:B-1----:R-:W-:-:S03]  /*125f0*/  LEA R12, P4, R2, R4, 0x1 ;  /* 0x00000004020c7211 */ /* 0x002fc600078808ff */
[----:B------:R0:W-:Y:S01]  /*12600*/  STL [R1+0x86c], R10 ;  /* 0x00086c0a01007387 */ /* 0x0001e20000100800 */
[----:B------:R-:W-:-:S03]  /*12610*/  LEA.HI.X.SX32 R2, R2, R3, 0x1, P4 ;  /* 0x0000000302027211 */ /* 0x000fc600020f0eff */
[----:B------:R-:W-:Y:S04]  /*12620*/  STL [R1+0x884], R12 ;  /* 0x0008840c01007387 */ /* 0x000fe80000100800 */
[----:B------:R1:W-:Y:S01]  /*12630*/  STL [R1+0x868], R11 ;  /* 0x0008680b01007387 */ /* 0x0003e20000100800 */
[----:B0-----:R-:W-:Y:S02]  /*12640*/  @P0 IMAD.MOV.U32 R10, RZ, RZ, R12 ;  /* 0x000000ffff0a0224 */ /* 0x001fe400078e000c */
[----:B-1----:R-:W-:-:S05]  /*12650*/  @P0 IMAD.MOV.U32 R11, RZ, RZ, R2 ;  /* 0x000000ffff0b0224 */ /* 0x002fca00078e0002 */
[----:B------:R-:W2:Y:S04]  /*12660*/  @P0 LDG.E.U16 R8, desc[UR24][R10.64] ;  /* 0x000000180a080981 */ /* 0x000ea8000c1e1500 */
[----:B------:R0:W-:Y:S04]  /*12670*/  STL [R1+0x880], R2 ;  /* 0x0008800201007387 */ /* 0x0001e80000100800 */
[----:B0-----:R-:W3:Y:S04]  /*12680*/  LDL.LU R2, [R1+0x224] ;  /* 0x0002240001027983 */ /* 0x001ee80000300800 */
[----:B--2---:R0:W-:Y:S04]  /*12690*/  STL [R1+0x28], R8 ;  /* 0x0000280801007387 */ /* 0x0041e80000100800 */
[----:B0-----:R-:W2:Y:S01]  /*126a0*/  LDL.LU R8, [R1+0x228] ;  /* 0x0002280001087983 */ /* 0x001ea20000300800 */
[----:B------:R-:W-:Y:S01]  /*126b0*/  @!P1 IMAD.MOV R88, RZ, RZ, -R88 ;  /* 0x000000ffff589224 */ /* 0x000fe200078e0a58 */
[----:B------:R-:W-:-:S02]  /*126c0*/  ISETP.GE.AND P1, PT, R81, RZ, PT ;  /* 0x000000ff5100720c */ /* 0x000fc40003f26270 */
[----:B------:R-:W-:Y:S02]  /*126d0*/  ISETP.GE.AND P4, PT, R24, RZ, PT ;  /* 0x000000ff1800720c */ /* 0x000fe40003f86270 */
[C---:B------:R-:W-:Y:S02]  /*126e0*/  SEL R88, R38.reuse, R88, !P6 ;  /* 0x0000005826587207 */ /* 0x040fe40007000000 */
[----:B------:R-:W-:Y:S02]  /*126f0*/  SEL R7, R38, R33, !P6 ;  /* 0x0000002126077207 */ /* 0x000fe40007000000 */
[----:B------:R-:W4:Y:S01]  /*12700*/  LDL R33, [R1+0xdd0] ;  /* 0x000dd00001217983 */ /* 0x000f220000100800 */
[----:B------:R-:W-:Y:S02]  /*12710*/  IMAD R88, R88, UR16, RZ ;  /* 0x0000001058587c24 */ /* 0x000fe4000f8e02ff */
[----:B------:R-:W-:Y:S01]  /*12720*/  IMAD R7, R7, UR13, RZ ;  /* 0x0000000d07077c24 */ /* 0x000fe2000f8e02ff */
[----:B---3--:R0:W-:Y:S01]  /*12730*/  STL [R1+0x2c], R15 ;  /* 0x00002c0f01007387 */ /* 0x0081e20000100800 */
[----:B------:R-:W-:Y:S01]  /*12740*/  @!P1 IMAD.MOV R2, RZ, RZ, -R2 ;  /* 0x000000ffff029224 */ /* 0x000fe200078e0a02 */
[----:B------:R-:W-:-:S02]  /*12750*/  LEA R10, P1, R88, R4, 0x1 ;  /* 0x00000004580a7211 */ /* 0x000fc400078208ff */
[----:B------:R-:W-:Y:S02]  /*12760*/  PRMT R19, RZ, 0x7610, R19 ;  /* 0x00007610ff137816 */ /* 0x000fe40000000013 */
[----:B------:R-:W-:Y:S01]  /*12770*/  LEA.HI.X.SX32 R11, R88, R3, 0x1, P1 ;  /* 0x00000003580b7211 */ /* 0x000fe200008f0eff */
[----:B------:R1:W-:Y:S01]  /*12780*/  STL [R1+0x89c], R10 ;  /* 0x00089c0a01007387 */ /* 0x0003e20000100800 */
[----:B------:R-:W-:-:S03]  /*12790*/  PRMT R13, RZ, 0x7610, R13 ;  /* 0x00007610ff0d7816 */ /* 0x000fc6000000000d */
[----:B------:R1:W3:Y:S01]  /*127a0*/  @P0 LDG.E.U16 R19, desc[UR24][R10.64] ;  /* 0x000000180a130981 */ /* 0x0002e2000c1e1500 */
[----:B--2---:R-:W-:Y:S01]  /*127b0*/  @!P4 IMAD.MOV R8, RZ, RZ, -R8 ;  /* 0x000000ffff08c224 */ /* 0x004fe200078e0a08 */
[----:B0-----:R-:W-:-:S04]  /*127c0*/  LEA R15, P4, R7, R4, 0x1 ;  /* 0x00000004070f7211 */ /* 0x001fc800078808ff */
[----:B------:R-:W-:Y:S01]  /*127d0*/  LEA.HI.X.SX32 R18, R7, R3, 0x1, P4 ;  /* 0x0000000307127211 */ /* 0x000fe200020f0eff */
[----:B------:R-:W-:Y:S01]  /*127e0*/  STL [R1+0x200], R15 ;  /* 0x0002000f01007387 */ /* 0x000fe20000100800 */
[----:B-1----:R-:W-:-:S03]  /*127f0*/  @P0 IMAD.MOV.U32 R10, RZ, RZ, R15 ;  /* 0x000000ffff0a0224 */ /* 0x002fc600078e000f */
[----:B------:R0:W-:Y:S04]  /*12800*/  STL [R1+0x898], R11 ;  /* 0x0008980b01007387 */ /* 0x0001e80000100800 */
[----:B------:R-:W-:Y:S04]  /*12810*/  STL [R1+0x1dc], R18 ;  /* 0x0001dc1201007387 */ /* 0x000fe80000100800 */
[----:B------:R-:W2:Y:S01]  /*12820*/  LDL.LU R7, [R1+0x23c] ;  /* 0x00023c0001077983 */ /* 0x000ea20000300800 */
[----:B0-----:R-:W-:-:S05]  /*12830*/  @P0 IMAD.MOV.U32 R11, RZ, RZ, R18 ;  /* 0x000000ffff0b0224 */ /* 0x001fca00078e0012 */
[----:B------:R0:W3:Y:S01]  /*12840*/  @P0 LDG.E.U16 R13, desc[UR24][R10.64] ;  /* 0x000000180a0d0981 */ /* 0x0000e2000c1e1500 */
[----:B------:R-:W-:Y:S02]  /*12850*/  ISETP.GE.AND P1, PT, R26, RZ, PT ;  /* 0x000000ff1a00720c */ /* 0x000fe40003f26270 */
[----:B------:R-:W-:Y:S02]  /*12860*/  SEL R12, R38, R32, !P6 ;  /* 0x00000020260c7207 */ /* 0x000fe40007000000 */
[----:B----4-:R-:W-:Y:S02]  /*12870*/  ISETP.GE.AND P4, PT, R30, RZ, PT ;  /* 0x000000ff1e00720c */ /* 0x010fe40003f86270 */
[----:B------:R-:W4:Y:S01]  /*12880*/  LDL.LU R30, [R1+0x2c4] ;  /* 0x0002c400011e7983 */ /* 0x000f220000300800 */
[----:B------:R-:W-:-:S03]  /*12890*/  IMAD R12, R12, UR13, RZ ;  /* 0x0000000d0c0c7c24 */ /* 0x000fc6000f8e02ff */
[----:B------:R-:W4:Y:S04]  /*128a0*/  LDL R81, [R1+0xdb4] ;  /* 0x000db40001517983 */ /* 0x000f280000100800 */
[----:B------:R-:W4:Y:S04]  /*128b0*/  LDL.LU R10, [R1+0x240] ;  /* 0x00024000010a7983 */ /* 0x000f280000300800 */
[----:B------:R-:W4:Y:S01]  /*128c0*/  LDL R26, [R1+0xd78] ;  /* 0x000d7800011a7983 */ /* 0x000f220000100800 */
[----:B0-----:R-:W-:Y:S01]  /*128d0*/  PRMT R11, RZ, 0x7610, R11 ;  /* 0x00007610ff0b7816 */ /* 0x001fe2000000000b */
[----:B--2---:R-:W-:-:S02]  /*128e0*/  @!P1 IMAD.MOV R7, RZ, RZ, -R7 ;  /* 0x000000ffff079224 */ /* 0x004fc400078e0a07 */
[----:B---3--:R0:W-:Y:S02]  /*128f0*/  STL [R1+0x20], R13 ;  /* 0x0000200d01007387 */ /* 0x0081e40000100800 */
[----:B0-----:R-:W-:-:S04]  /*12900*/  LEA R13, P1, R12, R4, 0x1 ;  /* 0x000000040c0d7211 */ /* 0x001fc800078208ff */
[----:B------:R-:W-:Y:S01]  /*12910*/  LEA.HI.X.SX32 R15, R12, R3, 0x1, P1 ;  /* 0x000000030c0f7211 */ /* 0x000fe200008f0eff */
[----:B------:R0:W-:Y:S01]  /*12920*/  STL [R1+0x220], R13 ;  /* 0x0002200d01007387 */ /* 0x0001e20000100800 */
[----:B------:R-:W-:-:S03]  /*12930*/  @P0 IMAD.MOV.U32 R12, RZ, RZ, R13 ;  /* 0x000000ffff0c0224 */ /* 0x000fc600078e000d */
[----:B0-----:R-:W-:-:S05]  /*12940*/  @P0 IMAD.MOV.U32 R13, RZ, RZ, R15 ;  /* 0x000000ffff0d0224 */ /* 0x001fca00078e000f */
[----:B------:R-:W2:Y:S01]  /*12950*/  @P0 LDG.E.U16 R11, desc[UR24][R12.64] ;  /* 0x000000180c0b0981 */ /* 0x000ea2000c1e1500 */
[----:B------:R-:W-:-:S13]  /*12960*/  ISETP.GT.U32.AND P3, PT, R5, R22, PT ;  /* 0x000000160500720c */ /* 0x000fda0003f64070 */
[----:B------:R-:W-:Y:S01]  /*12970*/  @!P3 IMAD.IADD R22, R22, 0x1, -R5 ;  /* 0x000000011616b824 */ /* 0x000fe200078e0a05 */
[----:B------:R-:W-:Y:S01]  /*12980*/  ISETP.GT.U32.AND P3, PT, R5, R27, PT ;  /* 0x0000001b0500720c */ /* 0x000fe20003f64070 */
[----:B----4-:R-:W-:Y:S01]  /*12990*/  @!P4 IMAD.MOV R10, RZ, RZ, -R10 ;  /* 0x000000ffff0ac224 */ /* 0x010fe200078e0a0a */
[C---:B------:R-:W-:Y:S01]  /*129a0*/  SEL R9, R38.reuse, R9, !P6 ;  /* 0x0000000926097207 */ /* 0x040fe20007000000 */
[----:B------:R0:W-:Y:S04]  /*129b0*/  STL [R1+0x21c], R15 ;  /* 0x00021c0f01007387 */ /* 0x0001e80000100800 */
[----:B------:R-:W3:Y:S01]  /*129c0*/  LDL R24, [R1+0xd2c] ;  /* 0x000d2c0001187983 */ /* 0x000ee20000100800 */
[----:B------:R-:W-:-:S03]  /*129d0*/  SEL R2, R38, R2, !P6 ;  /* 0x0000000226027207 */ /* 0x000fc60007000000 */
[----:B------:R-:W4:Y:S02]  /*129e0*/  LDL.LU R32, [R1+0x2c8] ;  /* 0x0002c80001207983 */ /* 0x000f240000300800 */
[----:B------:R-:W-:Y:S01]  /*129f0*/  @!P3 IMAD.IADD R27, R27, 0x1, -R5 ;  /* 0x000000011b1bb824 */ /* 0x000fe200078e0a05 */
[----:B------:R-:W-:-:S04]  /*12a00*/  ISETP.GT.U32.AND P3, PT, R5, R22, PT ;  /* 0x000000160500720c */ /* 0x000fc80003f64070 */
[----:B------:R-:W-:Y:S01]  /*12a10*/  ISETP.GT.U32.AND P4, PT, R5, R27, PT ;  /* 0x0000001b0500720c */ /* 0x000fe20003f84070 */
[----:B------:R-:W-:-:S08]  /*12a20*/  IMAD R2, R2, UR13, RZ ;  /* 0x0000000d02027c24 */ /* 0x000fd0000f8e02ff */
[----:B------:R-:W-:Y:S01]  /*12a30*/  @!P3 IMAD.IADD R22, R22, 0x1, -R5 ;  /* 0x000000011616b824 */ /* 0x000fe200078e0a05 */
[----:B------:R-:W-:-:S03]  /*12a40*/  PRMT R17, RZ, 0x7610, R17 ;  /* 0x00007610ff117816 */ /* 0x000fc60000000011 */
[----:B------:R-:W-:Y:S01]  /*12a50*/  @!P4 IMAD.IADD R27, R27, 0x1, -R5 ;  /* 0x000000011b1bc824 */ /* 0x000fe200078e0a05 */
[C---:B0-----:R-:W-:Y:S02]  /*12a60*/  LEA R15, P4, R2.reuse, R4, 0x1 ;  /* 0x00000004020f7211 */ /* 0x041fe400078808ff */
[----:B------:R-:W-:Y:S02]  /*12a70*/  ISETP.GE.AND P1, PT, R33, RZ, PT ;  /* 0x000000ff2100720c */ /* 0x000fe40003f26270 */
[----:B------:R-:W-:Y:S02]  /*12a80*/  LEA.HI.X.SX32 R2, R2, R3, 0x1, P4 ;  /* 0x0000000302027211 */ /* 0x000fe400020f0eff */
[----:B------:R-:W-:Y:S02]  /*12a90*/  PRMT R14, RZ, 0x7610, R14 ;  /* 0x00007610ff0e7816 */ /* 0x000fe4000000000e */
[----:B------:R-:W-:Y:S01]  /*12aa0*/  SEL R8, R38, R8, !P6 ;  /* 0x0000000826087207 */ /* 0x000fe20007000000 */
[----:B--2---:R0:W-:Y:S02]  /*12ab0*/  STL [R1+0x1c], R11 ;  /* 0x00001c0b01007387 */ /* 0x0041e40000100800 */
[----:B0-----:R-:W-:-:S02]  /*12ac0*/  IMAD R11, R9, UR13, RZ ;  /* 0x0000000d090b7c24 */ /* 0x001fc4000f8e02ff */
[----:B------:R-:W-:Y:S03]  /*12ad0*/  STL [R1+0x24], R19 ;  /* 0x0000241301007387 */ /* 0x000fe60000100800 */
[C---:B------:R-:W-:Y:S01]  /*12ae0*/  LEA R18, P3, R11.reuse, R4, 0x1 ;  /* 0x000000040b127211 */ /* 0x040fe200078608ff */
[----:B------:R-:W2:Y:S03]  /*12af0*/  LDL.LU R9, [R1+0x244] ;  /* 0x0002440001097983 */ /* 0x000ea60000300800 */
[----:B------:R-:W-:Y:S01]  /*12b00*/  LEA.HI.X.SX32 R11, R11, R3, 0x1, P3 ;  /* 0x000000030b0b7211 */ /* 0x000fe200018f0eff */
[----:B------:R-:W-:Y:S01]  /*12b10*/  @P0 IMAD.MOV.U32 R12, RZ, RZ, R18 ;  /* 0x000000ffff0c0224 */ /* 0x000fe200078e0012 */
[----:B------:R-:W3:Y:S03]  /*12b20*/  LDL R33, [R1+0xdc8] ;  /* 0x000dc80001217983 */ /* 0x000ee60000100800 */
[----:B------:R-:W-:Y:S01]  /*12b30*/  @P0 IMAD.MOV.U32 R13, RZ, RZ, R11 ;  /* 0x000000ffff0d0224 */ /* 0x000fe200078e000b */
[----:B------:R-:W-:Y:S04]  /*12b40*/  STL [R1+0x240], R18 ;  /* 0x0002401201007387 */ /* 0x000fe80000100800 */
[----:B------:R-:W-:Y:S04]  /*12b50*/  STL [R1+0x260], R15 ;  /* 0x0002600f01007387 */ /* 0x000fe80000100800 */
[----:B------:R0:W3:Y:S04]  /*12b60*/  @P0 LDG.E.U16 R17, desc[UR24][R12.64] ;  /* 0x000000180c110981 */ /* 0x0000e8000c1e1500 */
[----:B------:R1:W-:Y:S04]  /*12b70*/  STL [R1+0x23c], R11 ;  /* 0x00023c0b01007387 */ /* 0x0003e80000100800 */
[----:B------:R4:W-:Y:S01]  /*12b80*/  STL [R1+0x25c], R2 ;  /* 0x00025c0201007387 */ /* 0x0009e20000100800 */
[----:B0-----:R-:W-:-:S02]  /*12b90*/  @P0 IMAD.MOV.U32 R12, RZ, RZ, R15 ;  /* 0x000000ffff0c0224 */ /* 0x001fc400078e000f */
[----:B------:R-:W-:Y:S02]  /*12ba0*/  @P0 IMAD.MOV.U32 R13, RZ, RZ, R2 ;  /* 0x000000ffff0d0224 */ /* 0x000fe400078e0002 */
[----:B-1----:R-:W-:-:S03]  /*12bb0*/  IMAD R11, R8, UR13, RZ ;  /* 0x0000000d080b7c24 */ /* 0x002fc6000f8e02ff */
[----:B------:R0:W3:Y:S04]  /*12bc0*/  @P0 LDG.E.U16 R14, desc[UR24][R12.64] ;  /* 0x000000180c0e0981 */ /* 0x0000e8000c1e1500 */
[----:B----4-:R-:W4:Y:S04]  /*12bd0*/  LDL.LU R2, [R1+0x248] ;  /* 0x0002480001027983 */ /* 0x010f280000300800 */
[----:B------:R-:W4:Y:S01]  /*12be0*/  LDL.LU R8, [R1+0x264] ;  /* 0x0002640001087983 */ /* 0x000f220000300800 */
[----:B------:R-:W-:Y:S02]  /*12bf0*/  ISETP.GE.AND P4, PT, R26, RZ, PT ;  /* 0x000000ff1a00720c */ /* 0x000fe40003f86270 */
[----:B------:R-:W-:Y:S01]  /*12c00*/  SEL R7, R38, R7, !P6 ;  /* 0x0000000726077207 */ /* 0x000fe20007000000 */
[----:B------:R-:W4:Y:S04]  /*12c10*/  LDL R26, [R1+0xd88] ;  /* 0x000d8800011a7983 */ /* 0x000f280000100800 */
[----:B------:R-:W-:Y:S01]  /*12c20*/  IMAD R7, R7, UR13, RZ ;  /* 0x0000000d07077c24 */ /* 0x000fe2000f8e02ff */
[----:B------:R-:W-:-:S02]  /*12c30*/  PRMT R16, RZ, 0x7610, R16 ;  /* 0x00007610ff107816 */ /* 0x000fc40000000010 */
[----:B0-----:R-:W-:Y:S02]  /*12c40*/  SEL R12, R38, R10, !P6 ;  /* 0x0000000a260c7207 */ /* 0x001fe40007000000 */
[----:B------:R-:W-:Y:S01]  /*12c50*/  PRMT R13, RZ, 0x7610, R13 ;  /* 0x00007610ff0d7816 */ /* 0x000fe2000000000d */
[----:B--2---:R-:W-:Y:S01]  /*12c60*/  @!P1 IMAD.MOV R9, RZ, RZ, -R9 ;  /* 0x000000ffff099224 */ /* 0x004fe200078e0a09 */
[----:B------:R-:W-:Y:S01]  /*12c70*/  ISETP.GE.AND P1, PT, R81, RZ, PT ;  /* 0x000000ff5100720c */ /* 0x000fe20003f26270 */
[----:B---3--:R0:W-:Y:S04]  /*12c80*/  STL [R1+0x18], R17 ;  /* 0x0000181101007387 */ /* 0x0081e80000100800 */
[----:B------:R1:W-:Y:S08]  /*12c90*/  STL [R1+0x14], R14 ;  /* 0x0000140e01007387 */ /* 0x0003f00000100800 */
[----:B----4-:R-:W-:Y:S01]  /*12ca0*/  @!P1 IMAD.MOV R2, RZ, RZ, -R2 ;  /* 0x000000ffff029224 */ /* 0x010fe200078e0a02 */
[----:B0-----:R-:W-:Y:S01]  /*12cb0*/  LEA R17, P1, R11, R4, 0x1 ;  /* 0x000000040b117211 */ /* 0x001fe200078208ff */
[----:B------:R-:W-:-:S03]  /*12cc0*/  @!P4 IMAD.MOV R8, RZ, RZ, -R8 ;  /* 0x000000ffff08c224 */ /* 0x000fc600078e0a08 */
[-C--:B------:R-:W-:Y:S02]  /*12cd0*/  LEA.HI.X.SX32 R18, R11, R3.reuse, 0x1, P1 ;  /* 0x000000030b127211 */ /* 0x080fe400008f0eff */
[C---:B-1----:R-:W-:Y:S01]  /*12ce0*/  LEA R14, P4, R7.reuse, R4, 0x1 ;  /* 0x00000004070e7211 */ /* 0x042fe200078808ff */
[----:B------:R-:W-:Y:S01]  /*12cf0*/  STL [R1+0x280], R17 ;  /* 0x0002801101007387 */ /* 0x000fe20000100800 */
[----:B------:R-:W-:Y:S02]  /*12d00*/  @P0 IMAD.MOV.U32 R10, RZ, RZ, R17 ;  /* 0x000000ffff0a0224 */ /* 0x000fe400078e0011 */
[----:B------:R-:W-:Y:S01]  /*12d10*/  LEA.HI.X.SX32 R15, R7, R3, 0x1, P4 ;  /* 0x00000003070f7211 */ /* 0x000fe200020f0eff */
[----:B------:R-:W-:Y:S01]  /*12d20*/  @P0 IMAD.MOV.U32 R11, RZ, RZ, R18 ;  /* 0x000000ffff0b0224 */ /* 0x000fe200078e0012 */
[----:B------:R-:W-:Y:S04]  /*12d30*/  STL [R1+0x2a0], R14 ;  /* 0x0002a00e01007387 */ /* 0x000fe80000100800 */
[----:B------:R-:W-:Y:S04]  /*12d40*/  STL [R1+0x27c], R18 ;  /* 0x00027c1201007387 */ /* 0x000fe80000100800 */
[----:B------:R-:W-:Y:S04]  /*12d50*/  STL [R1+0x29c], R15 ;  /* 0x00029c0f01007387 */ /* 0x000fe80000100800 */
[----:B------:R-:W2:Y:S04]  /*12d60*/  LDL.LU R7, [R1+0x268] ;  /* 0x0002680001077983 */ /* 0x000ea80000300800 */
[----:B------:R0:W3:Y:S02]  /*12d70*/  @P0 LDG.E.U16 R16, desc[UR24][R10.64] ;  /* 0x000000180a100981 */ /* 0x0000e4000c1e1500 */
[----:B0-----:R-:W-:-:S02]  /*12d80*/  @P0 IMAD.MOV.U32 R10, RZ, RZ, R14 ;  /* 0x000000ffff0a0224 */ /* 0x001fc400078e000e */
[----:B------:R-:W-:-:S05]  /*12d90*/  @P0 IMAD.MOV.U32 R11, RZ, RZ, R15 ;  /* 0x000000ffff0b0224 */ /* 0x000fca00078e000f */
[----:B------:R0:W4:Y:S01]  /*12da0*/  @P0 LDG.E.U16 R13, desc[UR24][R10.64] ;  /* 0x000000180a0d0981 */ /* 0x000122000c1e1500 */
[----:B------:R-:W-:-:S03]  /*12db0*/  ISETP.GE.AND P1, PT, R24, RZ, PT ;  /* 0x000000ff1800720c */ /* 0x000fc60003f26270 */
[----:B------:R-:W3:Y:S04]  /*12dc0*/  LDL.LU R24, [R1+0x324] ;  /* 0x0003240001187983 */ /* 0x000ee80000300800 */
[----:B------:R-:W3:Y:S04]  /*12dd0*/  LDL R81, [R1+0xd48] ;  /* 0x000d480001517983 */ /* 0x000ee80000100800 */
[----:B------:R-:W3:Y:S01]  /*12de0*/  LDL.LU R10, [R1+0x284] ;  /* 0x00028400010a7983 */ /* 0x000ee20000300800 */
[----:B------:R-:W-:Y:S01]  /*12df0*/  IMAD R12, R12, UR13, RZ ;  /* 0x0000000d0c0c7c24 */ /* 0x000fe2000f8e02ff */
[----:B------:R-:W-:-:S02]  /*12e00*/  ISETP.GE.AND P4, PT, R33, RZ, PT ;  /* 0x000000ff2100720c */ /* 0x000fc40003f86270 */
[----:B------:R-:W3:Y:S01]  /*12e10*/  LDL R33, [R1+0xd24] ;  /* 0x000d240001217983 */ /* 0x000ee20000100800 */
[----:B------:R-:W-:Y:S01]  /*12e20*/  PRMT R93, RZ, 0x7610, R93 ;  /* 0x00007610ff5d7816 */ /* 0x000fe2000000005d */
[----:B--2---:R-:W-:Y:S01]  /*12e30*/  @!P1 IMAD.MOV R7, RZ, RZ, -R7 ;  /* 0x000000ffff079224 */ /* 0x004fe200078e0a07 */
[----:B0-----:R-:W-:-:S05]  /*12e40*/  LEA R11, P1, R12, R4, 0x1 ;  /* 0x000000040c0b7211 */ /* 0x001fca00078208ff */
[----:B------:R-:W-:Y:S04]  /*12e50*/  STL [R1+0x2c0], R11 ;  /* 0x0002c00b01007387 */ /* 0x000fe80000100800 */
[----:B----4-:R0:W-:Y:S02]  /*12e60*/  STL [R1+0xc], R13 ;  /* 0x00000c0d01007387 */ /* 0x0101e40000100800 */
[----:B0-----:R-:W-:Y:S01]  /*12e70*/  LEA.HI.X.SX32 R13, R12, R3, 0x1, P1 ;  /* 0x000000030c0d7211 */ /* 0x001fe200008f0eff */
[----:B------:R-:W-:-:S05]  /*12e80*/  @P0 IMAD.MOV.U32 R12, RZ, RZ, R11 ;  /* 0x000000ffff0c0224 */ /* 0x000fca00078e000b */
[----:B------:R0:W2:Y:S01]  /*12e90*/  @P0 LDG.E.U16 R93, desc[UR24][R12.64] ;  /* 0x000000180c5d0981 */ /* 0x0000a2000c1e1500 */
[----:B------:R-:W-:Y:S01]  /*12ea0*/  ISETP.GT.U32.AND P3, PT, R5, R30, PT ;  /* 0x0000001e0500720c */ /* 0x000fe20003f64070 */
[----:B---3--:R-:W-:Y:S01]  /*12eb0*/  @!P4 IMAD.MOV R10, RZ, RZ, -R10 ;  /* 0x000000ffff0ac224 */ /* 0x008fe200078e0a0a */
[----:B------:R-:W-:-:S11]  /*12ec0*/  SEL R9, R38, R9, !P6 ;  /* 0x0000000926097207 */ /* 0x000fd60007000000 */
[----:B------:R-:W-:Y:S01]  /*12ed0*/  @!P3 IMAD.IADD R30, R30, 0x1, -R5 ;  /* 0x000000011e1eb824 */ /* 0x000fe200078e0a05 */
[----:B------:R-:W-:-:S04]  /*12ee0*/  ISETP.GT.U32.AND P3, PT, R5, R32, PT ;  /* 0x000000200500720c */ /* 0x000fc80003f64070 */
[----:B------:R-:W-:Y:S01]  /*12ef0*/  ISETP.GT.U32.AND P4, PT, R5, R30, PT ;  /* 0x0000001e0500720c */ /* 0x000fe20003f84070 */
[----:B------:R-:W-:-:S08]  /*12f00*/  IMAD R11, R9, UR13, RZ ;  /* 0x0000000d090b7c24 */ /* 0x000fd0000f8e02ff */
[----:B------:R-:W-:-:S04]  /*12f10*/  @!P3 IMAD.IADD R32, R32, 0x1, -R5 ;  /* 0x000000012020b824 */ /* 0x000fc800078e0a05 */
[----:B------:R-:W-:Y:S01]  /*12f20*/  @!P4 IMAD.IADD R30, R30, 0x1, -R5 ;  /* 0x000000011e1ec824 */ /* 0x000fe200078e0a05 */
[----:B------:R-:W-:Y:S02]  /*12f30*/  LEA R15, P4, R11, R4, 0x1 ;  /* 0x000000040b0f7211 */ /* 0x000fe400078808ff */
[----:B------:R-:W-:Y:S02]  /*12f40*/  ISETP.GT.U32.AND P1, PT, R5, R32, PT ;  /* 0x000000200500720c */ /* 0x000fe40003f24070 */
[----:B------:R-:W-:Y:S02]  /*12f50*/  LEA.HI.X.SX32 R11, R11, R3, 0x1, P4 ;  /* 0x000000030b0b7211 */ /* 0x000fe400020f0eff */
[----:B------:R-:W-:Y:S01]  /*12f60*/  SEL R2, R38, R2, !P6 ;  /* 0x0000000226027207 */ /* 0x000fe20007000000 */
[----:B------:R1:W-:Y:S01]  /*12f70*/  STL [R1+0x2bc], R13 ;  /* 0x0002bc0d01007387 */ /* 0x0003e20000100800 */
[----:B------:R-:W-:Y:S01]  /*12f80*/  PRMT R92, RZ, 0x7610, R92 ;  /* 0x00007610ff5c7816 */ /* 0x000fe2000000005c */
[----:B0-----:R-:W-:-:S02]  /*12f90*/  @P0 IMAD.MOV.U32 R12, RZ, RZ, R15 ;  /* 0x000000ffff0c0224 */ /* 0x001fc400078e000f */
[----:B------:R-:W-:Y:S02]  /*12fa0*/  IMAD R9, R2, UR13, RZ ;  /* 0x0000000d02097c24 */ /* 0x000fe4000f8e02ff */
[----:B-1----:R-:W-:Y:S02]  /*12fb0*/  @P0 IMAD.MOV.U32 R13, RZ, RZ, R11 ;  /* 0x000000ffff0d0224 */ /* 0x002fe400078e000b */
[----:B------:R-:W-:Y:S01]  /*12fc0*/  @!P1 IMAD.IADD R32, R32, 0x1, -R5 ;  /* 0x0000000120209824 */ /* 0x000fe200078e0a05 */
[----:B------:R-:W-:Y:S02]  /*12fd0*/  LEA R14, P1, R9, R4, 0x1 ;  /* 0x00000004090e7211 */ /* 0x000fe400078208ff */
[----:B------:R0:W3:Y:S01]  /*12fe0*/  @P0 LDG.E.U16 R92, desc[UR24][R12.64] ;  /* 0x000000180c5c0981 */ /* 0x0000e2000c1e1500 */
[----:B------:R-:W-:Y:S01]  /*12ff0*/  ISETP.GE.AND P3, PT, R26, RZ, PT ;  /* 0x000000ff1a00720c */ /* 0x000fe20003f66270 */
[----:B------:R-:W-:Y:S01]  /*13000*/  IMAD.MOV.U32 R2, RZ, RZ, R28 ;  /* 0x000000ffff027224 */ /* 0x000fe200078e001c */
[----:B------:R-:W-:-:S02]  /*13010*/  ISETP.GT.U32.AND P4, PT, R5, R24, PT ;  /* 0x000000180500720c */ /* 0x000fc40003f84070 */
[----:B------:R-:W-:Y:S02]  /*13020*/  PRMT R91, RZ, 0x7610, R91 ;  /* 0x00007610ff5b7816 */ /* 0x000fe4000000005b */
[----:B------:R-:W-:-:S09]  /*13030*/  LEA.HI.X.SX32 R9, R9, R3, 0x1, P1 ;  /* 0x0000000309097211 */ /* 0x000fd200008f0eff */
[----:B------:R-:W-:Y:S01]  /*13040*/  @!P4 IMAD.IADD R24, R24, 0x1, -R5 ;  /* 0x000000011818c824 */ /* 0x000fe200078e0a05 */
[----:B------:R-:W-:Y:S02]  /*13050*/  PRMT R90, RZ, 0x7610, R90 ;  /* 0x00007610ff5a7816 */ /* 0x000fe4000000005a */
[C---:B0-----:R-:W-:Y:S01]  /*13060*/  SEL R12, R38.reuse, R10, !P6 ;  /* 0x0000000a260c7207 */ /* 0x041fe20007000000 */
[----:B--2---:R-:W-:Y:S04]  /*13070*/  STL [R1+0xe5c], R93 ;  /* 0x000e5c5d01007387 */ /* 0x004fe80000100800 */
[----:B------:R-:W-:Y:S04]  /*13080*/  STL [R1+0x10], R16 ;  /* 0x0000101001007387 */ /* 0x000fe80000100800 */
[----:B------:R-:W2:Y:S04]  /*13090*/  LDL R26, [R1+0xce4] ;  /* 0x000ce400011a7983 */ /* 0x000ea80000100800 */
[----:B------:R-:W4:Y:S04]  /*130a0*/  LDL.LU R28, [R1+0x308] ;  /* 0x00030800011c7983 */ /* 0x000f280000300800 */
[----:B------:R-:W-:Y:S04]  /*130b0*/  STL [R1+0x2e0], R15 ;  /* 0x0002e00f01007387 */ /* 0x000fe80000100800 */
[----:B------:R-:W-:Y:S04]  /*130c0*/  STL [R1+0x300], R14 ;  /* 0x0003000e01007387 */ /* 0x000fe80000100800 */
[----:B------:R0:W-:Y:S02]  /*130d0*/  STL [R1+0x2dc], R11 ;  /* 0x0002dc0b01007387 */ /* 0x0001e40000100800 */
[----:B0-----:R-:W-:Y:S01]  /*130e0*/  SEL R11, R38, R8, !P6 ;  /* 0x00000008260b7207 */ /* 0x001fe20007000000 */
[----:B------:R-:W-:-:S04]  /*130f0*/  @P0 IMAD.MOV.U32 R8, RZ, RZ, R14 ;  /* 0x000000ffff080224 */ /* 0x000fc800078e000e */
[----:B------:R-:W-:Y:S01]  /*13100*/  IMAD R11, R11, UR13, RZ ;  /* 0x0000000d0b0b7c24 */ /* 0x000fe2000f8e02ff */
[----:B------:R0:W4:Y:S04]  /*13110*/  @P0 LDG.E.U16 R91, desc[UR24][R8.64] ;  /* 0x00000018085b0981 */ /* 0x000128000c1e1500 */
[----:B------:R-:W-:-:S04]  /*13120*/  LEA R15, P4, R11, R4, 0x1 ;  /* 0x000000040b0f7211 */ /* 0x000fc800078808ff */
[----:B------:R-:W-:Y:S01]  /*13130*/  LEA.HI.X.SX32 R16, R11, R3, 0x1, P4 ;  /* 0x000000030b107211 */ /* 0x000fe200020f0eff */
[----:B------:R-:W-:-:S04]  /*13140*/  @P0 IMAD.MOV.U32 R10, RZ, RZ, R15 ;  /* 0x000000ffff0a0224 */ /* 0x000fc800078e000f */
[----:B------:R-:W-:-:S05]  /*13150*/  @P0 IMAD.MOV.U32 R11, RZ, RZ, R16 ;  /* 0x000000ffff0b0224 */ /* 0x000fca00078e0010 */
[----:B------:R1:W4:Y:S01]  /*13160*/  @P0 LDG.E.U16 R90, desc[UR24][R10.64] ;  /* 0x000000180a5a0981 */ /* 0x000322000c1e1500 */
[----:B------:R-:W-:Y:S02]  /*13170*/  ISETP.GE.AND P1, PT, R33, RZ, PT ;  /* 0x000000ff2100720c */ /* 0x000fe40003f26270 */
[----:B0-----:R-:W-:Y:S01]  /*13180*/  SEL R8, R38, R7, !P6 ;  /* 0x0000000726087207 */ /* 0x001fe20007000000 */
[----:B---3--:R-:W-:Y:S04]  /*13190*/  STL [R1+0xe60], R92 ;  /* 0x000e605c01007387 */ /* 0x008fe80000100800 */
[----:B------:R0:W-:Y:S01]  /*131a0*/  STL [R1+0x2fc], R9 ;  /* 0x0002fc0901007387 */ /* 0x0001e20000100800 */
[----:B------:R-:W-:-:S03]  /*131b0*/  IMAD R8, R8, UR13, RZ ;  /* 0x0000000d08087c24 */ /* 0x000fc6000f8e02ff */
[----:B------:R-:W3:Y:S01]  /*131c0*/  LDL.LU R33, [R1+0x2e8] ;  /* 0x0002e80001217983 */ /* 0x000ee20000300800 */
[----:B0-----:R-:W-:-:S04]  /*131d0*/  IMAD.MOV.U32 R9, RZ, RZ, R27 ;  /* 0x000000ffff097224 */ /* 0x001fc800078e001b */
[----:B------:R-:W-:Y:S01]  /*131e0*/  @!P1 IMAD.MOV R9, RZ, RZ, -R9 ;  /* 0x000000ffff099224 */ /* 0x000fe200078e0a09 */
[----:B------:R-:W-:-:S04]  /*131f0*/  LEA R13, P1, R8, R4, 0x1 ;  /* 0x00000004080d7211 */ /* 0x000fc800078208ff */
[----:B------:R-:W-:Y:S01]  /*13200*/  LEA.HI.X.SX32 R14, R8, R3, 0x1, P1 ;  /* 0x00000003080e7211 */ /* 0x000fe200008f0eff */
[----:B-1----:R-:W-:Y:S01]  /*13210*/  @P0 IMAD.MOV.U32 R10, RZ, RZ, R13 ;  /* 0x000000ffff0a0224 */ /* 0x002fe200078e000d */
[----:B------:R-:W-:Y:S01]  /*13220*/  PRMT R89, RZ, 0x7610, R89 ;  /* 0x00007610ff597816 */ /* 0x000fe20000000059 */
[----:B------:R-:W-:Y:S02]  /*13230*/  @!P3 IMAD.MOV R2, RZ, RZ, -R2 ;  /* 0x000000ffff02b224 */ /* 0x000fe400078e0a02 */
[----:B------:R-:W-:Y:S02]  /*13240*/  @P0 IMAD.MOV.U32 R11, RZ, RZ, R14 ;  /* 0x000000ffff0b0224 */ /* 0x000fe400078e000e */
[----:B------:R-:W-:Y:S01]  /*13250*/  IMAD.MOV.U32 R8, RZ, RZ, R30 ;  /* 0x000000ffff087224 */ /* 0x000fe200078e001e */
[----:B------:R-:W-:Y:S01]  /*13260*/  SEL R2, R38, R2, !P6 ;  /* 0x0000000226027207 */ /* 0x000fe20007000000 */
[----:B------:R-:W-:Y:S01]  /*13270*/  IMAD R12, R12, UR13, RZ ;  /* 0x0000000d0c0c7c24 */ /* 0x000fe2000f8e02ff */
[----:B------:R0:W3:Y:S03]  /*13280*/  @P0 LDG.E.U16 R89, desc[UR24][R10.64] ;  /* 0x000000180a590981 */ /* 0x0000e6000c1e1500 */
[----:B------:R-:W-:Y:S01]  /*13290*/  IMAD R2, R2, UR13, RZ ;  /* 0x0000000d02027c24 */ /* 0x000fe2000f8e02ff */
[----:B------:R-:W-:-:S02]  /*132a0*/  PRMT R88, RZ, 0x7610, R88 ;  /* 0x00007610ff587816 */ /* 0x000fc40000000058 */
[----:B------:R-:W-:Y:S02]  /*132b0*/  PRMT R87, RZ, 0x7610, R87 ;  /* 0x00007610ff577816 */ /* 0x000fe40000000057 */
[----:B--2---:R-:W-:Y:S02]  /*132c0*/  ISETP.GE.AND P4, PT, R26, RZ, PT ;  /* 0x000000ff1a00720c */ /* 0x004fe40003f86270 */
[----:B----4-:R-:W-:-:S11]  /*132d0*/  ISETP.GT.U32.AND P1, PT, R5, R28, PT ;  /* 0x0000001c0500720c */ /* 0x010fd60003f24070 */
[----:B------:R-:W-:Y:S02]  /*132e0*/  @!P4 IMAD.MOV R8, RZ, RZ, -R8 ;  /* 0x000000ffff08c224 */ /* 0x000fe400078e0a08 */
[----:B------:R-:W-:Y:S01]  /*132f0*/  @!P1 IMAD.IADD R28, R28, 0x1, -R5 ;  /* 0x000000011c1c9824 */ /* 0x000fe200078e0a05 */
[----:B------:R-:W-:Y:S04]  /*13300*/  STL [R1+0xe64], R91 ;  /* 0x000e645b01007387 */ /* 0x000fe80000100800 */
[----:B------:R-:W2:Y:S04]  /*13310*/  LDL R27, [R1+0xd58] ;  /* 0x000d5800011b7983 */ /* 0x000ea80000100800 */
[----:B------:R-:W-:Y:S04]  /*13320*/  STL [R1+0x31c], R15 ;  /* 0x00031c0f01007387 */ /* 0x000fe80000100800 */
[----:B------:R1:W-:Y:S04]  /*13330*/  STL [R1+0x33c], R13 ;  /* 0x00033c0d01007387 */ /* 0x0003e80000100800 */
[----:B------:R-:W-:Y:S04]  /*13340*/  STL [R1+0x318], R16 ;  /* 0x0003181001007387 */ /* 0x000fe80000100800 */
[----:B------:R4:W-:Y:S01]  /*13350*/  STL [R1+0x338], R14 ;  /* 0x0003380e01007387 */ /* 0x0009e20000100800 */
[----:B-1----:R-:W-:-:S02]  /*13360*/  LEA R13, P1, R2, R4, 0x1 ;  /* 0x00000004020d7211 */ /* 0x002fc400078208ff */
[C---:B----4-:R-:W-:Y:S01]  /*13370*/  LEA R14, P4, R12.reuse, R4, 0x1 ;  /* 0x000000040c0e7211 */ /* 0x050fe200078808ff */
[----:B------:R-:W-:Y:S03]  /*13380*/  STL [R1+0xe68], R90 ;  /* 0x000e685a01007387 */ /* 0x000fe60000100800 */
[-C--:B------:R-:W-:Y:S01]  /*13390*/  LEA.HI.X.SX32 R15, R12, R3.reuse, 0x1, P4 ;  /* 0x000000030c0f7211 */ /* 0x080fe200020f0eff */
[----:B------:R-:W4:Y:S01]  /*133a0*/  LDL R30, [R1+0xd40] ;  /* 0x000d4000011e7983 */ /* 0x000f220000100800 */
[----:B0-----:R-:W-:Y:S01]  /*133b0*/  @P0 IMAD.MOV.U32 R10, RZ, RZ, R14 ;  /* 0x000000ffff0a0224 */ /* 0x001fe200078e000e */
[----:B------:R-:W-:Y:S02]  /*133c0*/  LEA.HI.X.SX32 R12, R2, R3, 0x1, P1 ;  /* 0x00000003020c7211 */ /* 0x000fe400008f0eff */
[----:B------:R-:W4:Y:S01]  /*133d0*/  LDL.LU R82, [R1+0x304] ;  /* 0x0003040001527983 */ /* 0x000f220000300800 */
[----:B------:R-:W-:-:S05]  /*133e0*/  @P0 IMAD.MOV.U32 R11, RZ, RZ, R15 ;  /* 0x000000ffff0b0224 */ /* 0x000fca00078e000f */
[----:B------:R0:W4:Y:S02]  /*133f0*/  @P0 LDG.E.U16 R88, desc[UR24][R10.64] ;  /* 0x000000180a580981 */ /* 0x000124000c1e1500 */
[----:B0-----:R-:W-:Y:S02]  /*13400*/  @P0 IMAD.MOV.U32 R10, RZ, RZ, R13 ;  /* 0x000000ffff0a0224 */ /* 0x001fe400078e000d */
[----:B------:R-:W-:-:S05]  /*13410*/  @P0 IMAD.MOV.U32 R11, RZ, RZ, R12 ;  /* 0x000000ffff0b0224 */ /* 0x000fca00078e000c */
[----:B------:R0:W4:Y:S01]  /*13420*/  @P0 LDG.E.U16 R87, desc[UR24][R10.64] ;  /* 0x000000180a570981 */ /* 0x000122000c1e1500 */
[----:B------:R-:W-:Y:S01]  /*13430*/  ISETP.GE.AND P3, PT, R81, RZ, PT ;  /* 0x000000ff5100720c */ /* 0x000fe20003f66270 */
[----:B------:R-:W-:-:S12]  /*13440*/  IMAD.MOV.U32 R7, RZ, RZ, R22 ;  /* 0x000000ffff077224 */ /* 0x000fd800078e0016 */
[----:B------:R-:W-:Y:S01]  /*13450*/  @!P3 IMAD.MOV R7, RZ, RZ, -R7 ;  /* 0x000000ffff07b224 */ /* 0x000fe200078e0a07 */
[----:B------:R-:W-:-:S04]  /*13460*/  ISETP.GT.U32.AND P3, PT, R5, R24, PT ;  /* 0x000000180500720c */ /* 0x000fc80003f64070 */
[----:B------:R-:W-:-:S09]  /*13470*/  SEL R2, R38, R7, !P6 ;  /* 0x0000000726027207 */ /* 0x000fd20007000000 */
[--C-:B------:R-:W-:Y:S01]  /*13480*/  @!P3 IMAD.IADD R24, R24, 0x1, -R5.reuse ;  /* 0x000000011818b824 */ /* 0x100fe200078e0a05 */
[C---:B---3--:R-:W-:Y:S01]  /*13490*/  ISETP.GT.U32.AND P3, PT, R5.reuse, R33, PT ;  /* 0x000000210500720c */ /* 0x048fe20003f64070 */
[----:B------:R-:W-:Y:S01]  /*134a0*/  STL [R1+0xe6c], R89 ;  /* 0x000e6c5901007387 */ /* 0x000fe20000100800 */
[----:B------:R-:W-:Y:S01]  /*134b0*/  ISETP.GT.U32.AND P1, PT, R5, R28, PT ;  /* 0x0000001c0500720c */ /* 0x000fe20003f24070 */
[----:B------:R-:W-:Y:S02]  /*134c0*/  IMAD R2, R2, UR13, RZ ;  /* 0x0000000d02027c24 */ /* 0x000fe4000f8e02ff */
[----:B------:R-:W-:Y:S04]  /*134d0*/  STL [R1+0x354], R14 ;  /* 0x0003540e01007387 */ /* 0x000fe80000100800 */
[----:B------:R-:W-:Y:S04]  /*134e0*/  STL [R1+0x36c], R13 ;  /* 0x00036c0d01007387 */ /* 0x000fe80000100800 */
[----:B------:R-:W-:Y:S01]  /*134f0*/  STL [R1+0x350], R15 ;  /* 0x0003500f01007387 */ /* 0x000fe20000100800 */
[----:B------:R-:W-:-:S03]  /*13500*/  @!P3 IMAD.IADD R33, R33, 0x1, -R5 ;  /* 0x000000012121b824 */ /* 0x000fc600078e0a05 */
[----:B------:R1:W-:Y:S01]  /*13510*/  STL [R1+0x368], R12 ;  /* 0x0003680c01007387 */ /* 0x0003e20000100800 */
[----:B------:R-:W-:Y:S01]  /*13520*/  IMAD.MOV.U32 R7, RZ, RZ, R32 ;  /* 0x000000ffff077224 */ /* 0x000fe200078e0020 */
[----:B------:R-:W-:Y:S02]  /*13530*/  PRMT R86, RZ, 0x7610, R86 ;  /* 0x00007610ff567816 */ /* 0x000fe40000000056 */
[----:B-1----:R-:W-:-:S04]  /*13540*/  LEA R12, P3, R2, R4, 0x1 ;  /* 0x00000004020c7211 */ /* 0x002fc800078608ff */
[----:B------:R-:W-:Y:S01]  /*13550*/  LEA.HI.X.SX32 R13, R2, R3, 0x1, P3 ;  /* 0x00000003020d7211 */ /* 0x000fe200018f0eff */
[----:B------:R-:W-:Y:S01]  /*13560*/  @!P1 IMAD.IADD R28, R28, 0x1, -R5 ;  /* 0x000000011c1c9824 */ /* 0x000fe200078e0a05 */
[C---:B0-----:R-:W-:Y:S02]  /*13570*/  SEL R10, R38.reuse, R9, !P6 ;  /* 0x00000009260a7207 */ /* 0x041fe40007000000 */
[----:B------:R-:W-:Y:S01]  /*13580*/  SEL R2, R38, R8, !P6 ;  /* 0x0000000826027207 */ /* 0x000fe20007000000 */
[----:B------:R-:W-:Y:S02]  /*13590*/  @P0 IMAD.MOV.U32 R8, RZ, RZ, R12 ;  /* 0x000000ffff080224 */ /* 0x000fe400078e000c */
[----:B------:R-:W-:Y:S02]  /*135a0*/  @P0 IMAD.MOV.U32 R9, RZ, RZ, R13 ;  /* 0x000000ffff090224 */ /* 0x000fe400078e000d */
[----:B------:R-:W-:-:S03]  /*135b0*/  IMAD R10, R10, UR13, RZ ;  /* 0x0000000d0a0a7c24 */ /* 0x000fc6000f8e02ff */
[----:B------:R0:W3:Y:S01]  /*135c0*/  @P0 LDG.E.U16 R86, desc[UR24][R8.64] ;  /* 0x0000001808560981 */ /* 0x0000e2000c1e1500 */
[----:B------:R-:W-:Y:S01]  /*135d0*/  PRMT R85, RZ, 0x7610, R85 ;  /* 0x00007610ff557816 */ /* 0x000fe20000000055 */
[----:B0-----:R-:W-:Y:S01]  /*135e0*/  IMAD R8, R2, UR13, RZ ;  /* 0x0000000d02087c24 */ /* 0x001fe2000f8e02ff */
[----:B--2---:R-:W-:-:S13]  /*135f0*/  ISETP.GE.AND P4, PT, R27, RZ, PT ;  /* 0x000000ff1b00720c */ /* 0x004fda0003f86270 */
[----:B------:R-:W-:Y:S01]  /*13600*/  @!P4 IMAD.MOV R7, RZ, RZ, -R7 ;  /* 0x000000ffff07c224 */ /* 0x000fe200078e0a07 */
[C---:B------:R-:W-:Y:S02]  /*13610*/  ISETP.GT.U32.AND P4, PT, R5.reuse, R33, PT ;  /* 0x000000210500720c */ /* 0x040fe40003f84070 */
[----:B----4-:R-:W-:-:S11]  /*13620*/  ISETP.GT.U32.AND P1, PT, R5, R82, PT ;  /* 0x000000520500720c */ /* 0x010fd60003f24070 */
[--C-:B------:R-:W-:Y:S01]  /*13630*/  @!P4 IMAD.IADD R33, R33, 0x1, -R5.reuse ;  /* 0x000000012121c824 */ /* 0x100fe200078e0a05 */
[----:B------:R-:W-:Y:S04]  /*13640*/  STL [R1+0xe70], R88 ;  /* 0x000e705801007387 */ /* 0x000fe80000100800 */
[----:B------:R-:W2:Y:S04]  /*13650*/  LDL.LU R32, [R1+0x320] ;  /* 0x0003200001207983 */ /* 0x000ea80000300800 */
[----:B------:R-:W4:Y:S01]  /*13660*/  LDL R26, [R1+0xcf4] ;  /* 0x000cf400011a7983 */ /* 0x000f220000100800 */
[----:B------:R-:W-:-:S03]  /*13670*/  @!P1 IMAD.IADD R82, R82, 0x1, -R5 ;  /* 0x0000000152529824 */ /* 0x000fc600078e0a05 */
[----:B------:R-:W4:Y:S01]  /*13680*/  LDL R27, [R1+0xca0] ;  /* 0x000ca000011b7983 */ /* 0x000f220000100800 */
[----:B------:R-:W-:-:S03]  /*13690*/  LEA R11, P1, R8, R4, 0x1 ;  /* 0x00000004080b7211 */ /* 0x000fc600078208ff */
[----:B------:R-:W-:Y:S04]  /*136a0*/  STL [R1+0xe74], R87 ;  /* 0x000e745701007387 */ /* 0x000fe80000100800 */
[----:B------:R0:W-:Y:S02]  /*136b0*/  STL [R1+0x38c], R12 ;  /* 0x00038c0c01007387 */ /* 0x0001e40000100800 */
[----:B0-----:R-:W-:-:S04]  /*136c0*/  LEA R12, P4, R10, R4, 0x1 ;  /* 0x000000040a0c7211 */ /* 0x001fc800078808ff */
[-C--:B------:R-:W-:Y:S02]  /*136d0*/  LEA.HI.X.SX32 R9, R10, R3.reuse, 0x1, P4 ;  /* 0x000000030a097211 */ /* 0x080fe400020f0eff */
[----:B------:R-:W-:Y:S01]  /*136e0*/  LEA.HI.X.SX32 R10, R8, R3, 0x1, P1 ;  /* 0x00000003080a7211 */ /* 0x000fe200008f0eff */
[----:B------:R-:W-:-:S05]  /*136f0*/  @P0 IMAD.MOV.U32 R8, RZ, RZ, R12 ;  /* 0x000000ffff080224 */ /* 0x000fca00078e000c */
[----:B------:R0:W4:Y:S01]  /*13700*/  @P0 LDG.E.U16 R85, desc[UR24][R8.64] ;  /* 0x0000001808550981 */ /* 0x000122000c1e1500 */
[----:B------:R-:W-:Y:S01]  /*13710*/  ISETP.GE.AND P3, PT, R30, RZ, PT ;  /* 0x000000ff1e00720c */ /* 0x000fe20003f66270 */
[----:B------:R-:W-:Y:S02]  /*13720*/  IMAD.MOV.U32 R2, RZ, RZ, R24 ;  /* 0x000000ffff027224 */ /* 0x000fe400078e0018 */
[----:B------:R-:W-:Y:S04]  /*13730*/  STL [R1+0x388], R13 ;  /* 0x0003880d01007387 */ /* 0x000fe80000100800 */
[----:B------:R-:W4:Y:S01]  /*13740*/  LDL.LU R30, [R1+0x340] ;  /* 0x00034000011e7983 */ /* 0x000f220000300800 */
[----:B------:R-:W-:Y:S01]  /*13750*/  PRMT R84, RZ, 0x7610, R84 ;  /* 0x00007610ff547816 */ /* 0x000fe20000000054 */
[----:B0-----:R-:W-:-:S04]  /*13760*/  @P0 IMAD.MOV.U32 R8, RZ, RZ, R11 ;  /* 0x000000ffff080224 */ /* 0x001fc800078e000b */
[----:B------:R-:W-:Y:S01]  /*13770*/  @!P3 IMAD.MOV R2, RZ, RZ, -R2 ;  /* 0x000000ffff02b224 */ /* 0x000fe200078e0a02 */
[----:B------:R-:W-:Y:S02]  /*13780*/  SEL R7, R38, R7, !P6 ;  /* 0x0000000726077207 */ /* 0x000fe40007000000 */
[----:B------:R-:W-:Y:S01]  /*13790*/  PRMT R83, RZ, 0x7610, R83 ;  /* 0x00007610ff537816 */ /* 0x000fe20000000053 */
[----:B---3--:R-:W-:Y:S04]  /*137a0*/  STL [R1+0xe78], R86 ;  /* 0x000e785601007387 */ /* 0x008fe80000100800 */
[----:B------:R-:W-:Y:S04]  /*137b0*/  STL [R1+0x3a4], R12 ;  /* 0x0003a40c01007387 */ /* 0x000fe80000100800 */
[----:B------:R-:W-:Y:S04]  /*137c0*/  STL [R1+0x3bc], R11 ;  /* 0x0003bc0b01007387 */ /* 0x000fe80000100800 */
[----:B------:R0:W-:Y:S02]  /*137d0*/  STL [R1+0x3a0], R9 ;  /* 0x0003a00901007387 */ /* 0x0001e40000100800 */
[----:B0-----:R-:W-:-:S05]  /*137e0*/  @P0 IMAD.MOV.U32 R9, RZ, RZ, R10 ;  /* 0x000000ffff090224 */ /* 0x001fca00078e000a */
[----:B------:R0:W3:Y:S02]  /*137f0*/  @P0 LDG.E.U16 R84, desc[UR24][R8.64] ;  /* 0x0000001808540981 */ /* 0x0000e4000c1e1500 */
[----:B0-----:R-:W-:Y:S01]  /*13800*/  SEL R8, R38, R2, !P6 ;  /* 0x0000000226087207 */ /* 0x001fe20007000000 */
[----:B------:R-:W-:Y:S02]  /*13810*/  IMAD R9, R7, UR13, RZ ;  /* 0x0000000d07097c24 */ /* 0x000fe4000f8e02ff */
[----:B------:R-:W-:Y:S02]  /*13820*/  IMAD.MOV.U32 R7, RZ, RZ, R33 ;  /* 0x000000ffff077224 */ /* 0x000fe400078e0021 */
[----:B------:R-:W-:Y:S01]  /*13830*/  IMAD R8, R8, UR13, RZ ;  /* 0x0000000d08087c24 */ /* 0x000fe2000f8e02ff */
[----:B--2---:R-:W-:Y:S02]  /*13840*/  ISETP.GT.U32.AND P3, PT, R5, R32, PT ;  /* 0x000000200500720c */ /* 0x004fe40003f64070 */
[----:B----4-:R-:W-:-:S11]  /*13850*/  ISETP.GE.AND P1, PT, R27, RZ, PT ;  /* 0x000000ff1b00720c */ /* 0x010fd60003f26270 */
[----:B------:R-:W-:Y:S01]  /*13860*/  @!P3 IMAD.IADD R32, R32, 0x1, -R5 ;  /* 0x000000012020b824 */ /* 0x000fe200078e0a05 */
[----:B------:R-:W-:-:S04]  /*13870*/  LEA R12, P3, R9, R4, 0x1 ;  /* 0x00000004090c7211 */ /* 0x000fc800078608ff */
[----:B------:R-:W-:Y:S01]  /*13880*/  LEA.HI.X.SX32 R13, R9, R3, 0x1, P3 ;  /* 0x00000003090d7211 */ /* 0x000fe200018f0eff */
[----:B------:R-:W-:-:S04]  /*13890*/  @!P1 IMAD.MOV R7, RZ, RZ, -R7 ;  /* 0x000000ffff079224 */ /* 0x000fc800078e0a07 */
[----:B------:R-:W-:Y:S01]  /*138a0*/  @P0 IMAD.MOV.U32 R9, RZ, RZ, R13 ;  /* 0x000000ffff090224 */ /* 0x000fe200078e000d */
[----:B------:R-:W-:Y:S04]  /*138b0*/  STL [R1+0xe7c], R85 ;  /* 0x000e7c5501007387 */ /* 0x000fe80000100800 */
[----:B------:R0:W-:Y:S02]  /*138c0*/  STL [R1+0x3b8], R10 ;  /* 0x0003b80a01007387 */ /* 0x0001e40000100800 */
[----:B0-----:R-:W-:-:S04]  /*138d0*/  LEA R10, P1, R8, R4, 0x1 ;  /* 0x00000004080a7211 */ /* 0x001fc800078208ff */
[----:B------:R-:W-:Y:S01]  /*138e0*/  LEA.HI.X.SX32 R11, R8, R3, 0x1, P1 ;  /* 0x00000003080b7211 */ /* 0x000fe200008f0eff */
[----:B------:R-:W-:-:S05]  /*138f0*/  @P0 IMAD.MOV.U32 R8, RZ, RZ, R12 ;  /* 0x000000ffff080224 */ /* 0x000fca00078e000c */
[----:B------:R0:W2:Y:S01]  /*13900*/  @P0 LDG.E.U16 R83, desc[UR24][R8.64] ;  /* 0x0000001808530981 */ /* 0x0000a2000c1e1500 */
[----:B------:R-:W-:Y:S01]  /*13910*/  ISETP.GE.AND P4, PT, R26, RZ, PT ;  /* 0x000000ff1a00720c */ /* 0x000fe20003f86270 */
[----:B------:R-:W-:Y:S01]  /*13920*/  IMAD.MOV.U32 R2, RZ, RZ, R28 ;  /* 0x000000ffff027224 */ /* 0x000fe200078e001c */
[----:B------:R-:W-:-:S11]  /*13930*/  SEL R7, R38, R7, !P6 ;  /* 0x0000000726077207 */ /* 0x000fd60007000000 */
[----:B------:R-:W-:Y:S01]  /*13940*/  @!P4 IMAD.MOV R2, RZ, RZ, -R2 ;  /* 0x000000ffff02c224 */ /* 0x000fe200078e0a02 */
[----:B------:R-:W-:-:S04]  /*13950*/  ISETP.GT.U32.AND P4, PT, R5, R82, PT ;  /* 0x000000520500720c */ /* 0x000fc80003f84070 */
[----:B------:R-:W-:-:S05]  /*13960*/  SEL R2, R38, R2, !P6 ;  /* 0x0000000226027207 */ /* 0x000fca0007000000 */
[----:B------:R-:W-:Y:S01]  /*13970*/  IMAD R2, R2, UR13, RZ ;  /* 0x0000000d02027c24 */ /* 0x000fe2000f8e02ff */
[----:B------:R-:W-:Y:S01]  /*13980*/  PRMT R80, RZ, 0x7610, R80 ;  /* 0x00007610ff507816 */ /* 0x000fe20000000050 */
[----:B------:R-:W-:Y:S02]  /*13990*/  IMAD R7, R7, UR13, RZ ;  /* 0x0000000d07077c24 */ /* 0x000fe4000f8e02ff */
[----:B------:R-:W-:Y:S02]  /*139a0*/  @!P4 IMAD.IADD R82, R82, 0x1, -R5 ;  /* 0x000000015252c824 */ /* 0x000fe400078e0a05 */
[----:B0-----:R-:W-:Y:S02]  /*139b0*/  @P0 IMAD.MOV.U32 R8, RZ, RZ, R10 ;  /* 0x000000ffff080224 */ /* 0x001fe400078e000a */
[----:B------:R-:W-:Y:S01]  /*139c0*/  @P0 IMAD.MOV.U32 R9, RZ, RZ, R11 ;  /* 0x000000ffff090224 */ /* 0x000fe200078e000b */
[----:B------:R-:W-:-:S04]  /*139d0*/  PRMT R79, RZ, 0x7610, R79 ;  /* 0x00007610ff4f7816 */ /* 0x000fc8000000004f */
[----:B------:R0:W4:Y:S04]  /*139e0*/  @P0 LDG.E.U16 R80, desc[UR24][R8.64] ;  /* 0x0000001808500981 */ /* 0x000128000c1e1500 */
[----:B---3--:R-:W-:Y:S04]  /*139f0*/  STL [R1+0xe80], R84 ;  /* 0x000e805401007387 */ /* 0x008fe80000100800 */
[----:B------:R-:W3:Y:S04]  /*13a00*/  LDL R31, [R1+0xc80] ;  /* 0x000c8000011f7983 */ /* 0x000ee80000100800 */
[----:B------:R1:W-:Y:S04]  /*13a10*/  STL [R1+0x3dc], R12 ;  /* 0x0003dc0c01007387 */ /* 0x0003e80000100800 */
[----:B------:R0:W-:Y:S01]  /*13a20*/  STL [R1+0x3fc], R10 ;  /* 0x0003fc0a01007387 */ /* 0x0001e20000100800 */
[----:B-1----:R-:W-:-:S04]  /*13a30*/  LEA R12, P4, R2, R4, 0x1 ;  /* 0x00000004020c7211 */ /* 0x002fc800078808ff */
[-C--:B------:R-:W-:Y:S02]  /*13a40*/  LEA.HI.X.SX32 R2, R2, R3.reuse, 0x1, P4 ;  /* 0x0000000302027211 */ /* 0x080fe400020f0eff */
[C---:B0-----:R-:W-:Y:S01]  /*13a50*/  LEA R10, P4, R7.reuse, R4, 0x1 ;  /* 0x00000004070a7211 */ /* 0x041fe200078808ff */
[----:B------:R-:W-:Y:S02]  /*13a60*/  @P0 IMAD.MOV.U32 R8, RZ, RZ, R12 ;  /* 0x000000ffff080224 */ /* 0x000fe400078e000c */
[----:B------:R-:W-:Y:S01]  /*13a70*/  @P0 IMAD.MOV.U32 R9, RZ, RZ, R2 ;  /* 0x000000ffff090224 */ /* 0x000fe200078e0002 */
[----:B------:R-:W-:Y:S02]  /*13a80*/  LEA.HI.X.SX32 R7, R7, R3, 0x1, P4 ;  /* 0x0000000307077211 */ /* 0x000fe400020f0eff */
[----:B------:R-:W-:Y:S02]  /*13a90*/  PRMT R78, RZ, 0x7610, R78 ;  /* 0x00007610ff4e7816 */ /* 0x000fe4000000004e */
[----:B------:R0:W3:Y:S04]  /*13aa0*/  @P0 LDG.E.U16 R79, desc[UR24][R8.64] ;  /* 0x00000018084f0981 */ /* 0x0000e8000c1e1500 */
[----:B------:R-:W-:Y:S04]  /*13ab0*/  STL [R1+0x3d8], R13 ;  /* 0x0003d80d01007387 */ /* 0x000fe80000100800 */
[----:B------:R-:W3:Y:S01]  /*13ac0*/  LDL.LU R28, [R1+0x358] ;  /* 0x00035800011c7983 */ /* 0x000ee20000300800 */
[----:B0-----:R-:W-:-:S02]  /*13ad0*/  @P0 IMAD.MOV.U32 R8, RZ, RZ, R10 ;  /* 0x000000ffff080224 */ /* 0x001fc400078e000a */
[----:B------:R-:W-:Y:S01]  /*13ae0*/  @P0 IMAD.MOV.U32 R9, RZ, RZ, R7 ;  /* 0x000000ffff090224 */ /* 0x000fe200078e0007 */
[----:B------:R0:W-:Y:S04]  /*13af0*/  STL [R1+0x3f8], R11 ;  /* 0x0003f80b01007387 */ /* 0x0001e80000100800 */
[----:B------:R-:W3:Y:S04]  /*13b00*/  @P0 LDG.E.U16 R78, desc[UR24][R8.64] ;  /* 0x00000018084e0981 */ /* 0x000ee8000c1e1500 */
[----:B--2---:R-:W-:Y:S04]  /*13b10*/  STL [R1+0xe84], R83 ;  /* 0x000e845301007387 */ /* 0x004fe80000100800 */
[----:B------:R-:W2:Y:S04]  /*13b20*/  LDL R22, [R1+0x90] ;  /* 0x0000900001167983 */ /* 0x000ea80000100800 */
[----:B------:R-:W2:Y:S04]  /*13b30*/  LDL R24, [R1+0x94] ;  /* 0x0000940001187983 */ /* 0x000ea80000100800 */
[----:B------:R-:W2:Y:S04]  /*13b40*/  LDL R26, [R1+0xd08] ;  /* 0x000d0800011a7983 */ /* 0x000ea80000100800 */
[----:B------:R-:W2:Y:S04]  /*13b50*/  LDL R27, [R1+0xa8] ;  /* 0x0000a800011b7983 */ /* 0x000ea80000100800 */
[----:B------:R-:W2:Y:S01]  /*13b60*/  LDL R33, [R1+0x984] ;  /* 0x0009840001217983 */ /* 0x000ea20000100800 */
[----:B------:R-:W1:Y:S01]  /*13b70*/  S2R R81, SR_TID.X ;  /* 0x0000000000517919 */ /* 0x000e620000002100 */
[----:B------:R-:W-:-:S02]  /*13b80*/  ISETP.GT.U32.AND P3, PT, R5, R30, PT ;  /* 0x0000001e0500720c */ /* 0x000fc40003f64070 */
[----:B------:R-:W-:-:S11]  /*13b90*/  ISETP.GT.U32.AND P1, PT, R5, R32, PT ;  /* 0x000000200500720c */ /* 0x000fd60003f24070 */
[--C-:B------:R-:W-:Y:S02]  /*13ba0*/  @!P3 IMAD.IADD R30, R30, 0x1, -R5.reuse ;  /* 0x000000011e1eb824 */ /* 0x100fe400078e0a05 */
[----:B------:R-:W-:Y:S01]  /*13bb0*/  @!P1 IMAD.IADD R32, R32, 0x1, -R5 ;  /* 0x0000000120209824 */ /* 0x000fe200078e0a05 */
[----:B------:R-:W-:Y:S01]  /*13bc0*/  PLOP3.LUT P1, PT, PT, PT, UP1, 0x80, 0x8 ;  /* 0x000000000008781c */ /* 0x000fe20003f2f018 */
[----:B----4-:R-:W-:Y:S04]  /*13bd0*/  STL [R1+0xe88], R80 ;  /* 0x000e885001007387 */ /* 0x010fe80000100800 */
[----:B------:R-:W-:Y:S01]  /*13be0*/  STL [R1+0x41c], R12 ;  /* 0x00041c0c01007387 */ /* 0x000fe20000100800 */
[----:B---3--:R-:W-:Y:S02]  /*13bf0*/  ISETP.GE.AND P3, PT, R31, RZ, PT ;  /* 0x000000ff1f00720c */ /* 0x008fe40003f66270 */
[----:B-1----:R-:W-:-:S04]  /*13c00*/  SHF.R.U32.HI R81, RZ, 0x6, R81 ;  /* 0x00000006ff517819 */ /* 0x002fc80000011651 */
[----:B------:R-:W-:Y:S01]  /*13c10*/  SGXT.U32 R81, R81, 0x1 ;  /* 0x000000015151781a */ /* 0x000fe20000000000 */
[----:B------:R1:W-:Y:S03]  /*13c20*/  STL [R1+0x418], R2 ;  /* 0x0004180201007387 */ /* 0x0003e60000100800 */
[----:B0-----:R-:W-:Y:S02]  /*13c30*/  LOP3.LUT R11, R81, 0x8, RZ, 0xfc, !PT ;  /* 0x00000008510b7812 */ /* 0x001fe400078efcff */
[----:B------:R-:W-:Y:S02]  /*13c40*/  PRMT R75, RZ, 0x7610, R75 ;  /* 0x00007610ff4b7816 */ /* 0x000fe4000000004b */
[----:B------:R-:W-:Y:S01]  /*13c50*/  ISETP.LT.AND P1, PT, R11, UR15, P1 ;  /* 0x0000000f0b007c0c */ /* 0x000fe20008f21270 */
[----:B-1----:R-:W-:-:S04]  /*13c60*/  IMAD.MOV.U32 R2, RZ, RZ, R82 ;  /* 0x000000ffff027224 */ /* 0x002fc800078e0052 */
[----:B------:R-:W-:Y:S01]  /*13c70*/  @!P3 IMAD.MOV R2, RZ, RZ, -R2 ;  /* 0x000000ffff02b224 */ /* 0x000fe200078e0a02 */
[----:B------:R-:W-:Y:S04]  /*13c80*/  STL [R1+0xe8c], R79 ;  /* 0x000e8c4f01007387 */ /* 0x000fe80000100800 */
[----:B------:R-:W-:Y:S04]  /*13c90*/  STL [R1+0x43c], R10 ;  /* 0x00043c0a01007387 */ /* 0x000fe80000100800 */
[----:B------:R0:W-:Y:S04]  /*13ca0*/  STL [R1+0x438], R7 ;  /* 0x0004380701007387 */ /* 0x0001e80000100800 */
[----:B------:R-:W-:Y:S04]  /*13cb0*/  STL [R1+0xe90], R78 ;  /* 0x000e904e01007387 */ /* 0x000fe80000100800 */
[----:B------:R-:W3:Y:S04]  /*13cc0*/  LDL R25, [R1+0xb8] ;  /* 0x0000b80001197983 */ /* 0x000ee80000100800 */
[----:B------:R-:W4:Y:S01]  /*13cd0*/  LDL R29, [R1+0x974] ;  /* 0x00097400011d7983 */ /* 0x000f220000100800 */
[----:B0-----:R-:W-:-:S03]  /*13ce0*/  SEL R7, R38, R2, !P6 ;  /* 0x0000000226077207 */ /* 0x001fc60007000000 */
[----:B------:R-:W4:Y:S01]  /*13cf0*/  LDL R31, [R1+0x8d4] ;  /* 0x0008d400011f7983 */ /* 0x000f220000100800 */
[----:B------:R-:W-:-:S03]  /*13d00*/  PRMT R74, RZ, 0x7610, R74 ;  /* 0x00007610ff4a7816 */ /* 0x000fc6000000004a */
[----:B------:R-:W4:Y:S01]  /*13d10*/  LDL R82, [R1+0x964] ;  /* 0x0009640001527983 */ /* 0x000f220000100800 */
[----:B------:R-:W-:Y:S02]  /*13d20*/  IMAD R7, R7, UR13, RZ ;  /* 0x0000000d07077c24 */ /* 0x000fe4000f8e02ff */
[----:B------:R-:W-:Y:S01]  /*13d30*/  IMAD.MOV.U32 R2, RZ, RZ, R32 ;  /* 0x000000ffff027224 */ /* 0x000fe200078e0020 */
[----:B------:R-:W-:Y:S01]  /*13d40*/  PRMT R77, RZ, 0x7610, R77 ;  /* 0x00007610ff4d7816 */ /* 0x000fe2000000004d */
[----:B--2---:R-:W-:Y:S02]  /*13d50*/  @P2 IMAD.MOV.U32 R9, RZ, RZ, R22 ;  /* 0x000000ffff092224 */ /* 0x004fe400078e0016 */
[----:B------:R-:W-:-:S05]  /*13d60*/  @P2 IMAD.MOV.U32 R8, RZ, RZ, R24 ;  /* 0x000000ffff082224 */ /* 0x000fca00078e0018 */
[----:B------:R0:W2:Y:S01]  /*13d70*/  @P2 LDG.E.U16 R75, desc[UR24][R8.64] ;  /* 0x00000018084b2981 */ /* 0x0000a2000c1e1500 */
[----:B------:R-:W-:Y:S01]  /*13d80*/  ISETP.GE.AND P2, PT, R26, RZ, PT ;  /* 0x000000ff1a00720c */ /* 0x000fe20003f46270 */
[----:B0-----:R-:W-:Y:S02]  /*13d90*/  @P1 IMAD.MOV.U32 R8, RZ, RZ, R33 ;  /* 0x000000ffff081224 */ /* 0x001fe400078e0021 */
[----:B------:R-:W-:Y:S01]  /*13da0*/  @P1 IMAD.MOV.U32 R9, RZ, RZ, R27 ;  /* 0x000000ffff091224 */ /* 0x000fe200078e001b */
[----:B------:R-:W2:Y:S04]  /*13db0*/  LDL.LU R33, [R1+0x35c] ;  /* 0x00035c0001217983 */ /* 0x000ea80000300800 */
[----:B------:R-:W2:Y:S04]  /*13dc0*/  LDL R22, [R1+0x8f0] ;  /* 0x0008f00001167983 */ /* 0x000ea80000100800 */
[----:B------:R-:W2:Y:S04]  /*13dd0*/  LDL R24, [R1+0x8f4] ;  /* 0x0008f40001187983 */ /* 0x000ea80000100800 */
[----:B------:R0:W2:Y:S01]  /*13de0*/  @P1 LDG.E.U16 R74, desc[UR24][R8.64] ;  /* 0x00000018084a1981 */ /* 0x0000a2000c1e1500 */
[----:B------:R-:W-:Y:S01]  /*13df0*/  @!P2 IMAD.MOV R2, RZ, RZ, -R2 ;  /* 0x000000ffff02a224 */ /* 0x000fe200078e0a02 */
[----:B------:R-:W-:-:S02]  /*13e00*/  PLOP3.LUT P2, PT, PT, PT, UP1, 0x80, 0x8 ;  /* 0x000000000008781c */ /* 0x000fc40003f4f018 */
[----:B------:R-:W2:Y:S04]  /*13e10*/  LDL R26, [R1+0xcdc] ;  /* 0x000cdc00011a7983 */ /* 0x000ea80000100800 */
[----:B------:R-:W2:Y:S01]  /*13e20*/  LDL R27, [R1+0x910] ;  /* 0x00091000011b7983 */ /* 0x000ea20000100800 */
[----:B0-----:R-:W-:Y:S02]  /*13e30*/  LEA R8, P1, R7, R4, 0x1 ;  /* 0x0000000407087211 */ /* 0x001fe400078208ff */
[----:B------:R-:W-:Y:S01]  /*13e40*/  LOP3.LUT R9, R81, 0x20, RZ, 0xfc, !PT ;  /* 0x0000002051097812 */ /* 0x000fe200078efcff */
[----:B------:R-:W2:Y:S01]  /*13e50*/  LDL R32, [R1+0x914] ;  /* 0x0009140001207983 */ /* 0x000ea20000100800 */
[----:B------:R-:W-:Y:S02]  /*13e60*/  LEA.HI.X.SX32 R7, R7, R3, 0x1, P1 ;  /* 0x0000000307077211 */ /* 0x000fe400008f0eff */
[----:B------:R-:W-:-:S03]  /*13e70*/  ISETP.LT.AND P2, PT, R9, UR15, P2 ;  /* 0x0000000f09007c0c */ /* 0x000fc60009741270 */
[----:B------:R-:W-:-:S05]  /*13e80*/  @P0 IMAD.MOV.U32 R9, RZ, RZ, R7 ;  /* 0x000000ffff090224 */ /* 0x000fca00078e0007 */
[----:B------:R3:W2:Y:S01]  /*13e90*/  @P0 LDG.E.U16 R77, desc[UR24][R8.64] ;  /* 0x00000018084d0981 */ /* 0x0006a2000c1e1500 */
[C---:B------:R-:W-:Y:S02]  /*13ea0*/  ISETP.GT.U32.AND P3, PT, R5.reuse, R28, PT ;  /* 0x0000001c0500720c */ /* 0x040fe40003f64070 */
[----:B------:R-:W-:Y:S02]  /*13eb0*/  ISETP.GT.U32.AND P4, PT, R5, R30, PT ;  /* 0x0000001e0500720c */ /* 0x000fe40003f84070 */
[C---:B------:R-:W-:Y:S02]  /*13ec0*/  LOP3.LUT R11, R81.reuse, 0x10, RZ, 0xfc, !PT ;  /* 0x00000010510b7812 */ /* 0x040fe400078efcff */
[----:B------:R-:W-:-:S07]  /*13ed0*/  LOP3.LUT R10, R81, 0x18, RZ, 0xfc, !PT ;  /* 0x00000018510a7812 */ /* 0x000fce00078efcff */
[--C-:B------:R-:W-:Y:S01]  /*13ee0*/  @!P3 IMAD.IADD R28, R28, 0x1, -R5.reuse ;  /* 0x000000011c1cb824 */ /* 0x100fe200078e0a05 */
[----:B------:R-:W-:Y:S01]  /*13ef0*/  PLOP3.LUT P3, PT, PT, PT, UP1, 0x80, 0x8 ;  /* 0x000000000008781c */ /* 0x000fe20003f6f018 */
[----:B------:R-:W-:Y:S01]  /*13f00*/  @!P4 IMAD.IADD R30, R30, 0x1, -R5 ;  /* 0x000000011e1ec824 */ /* 0x000fe200078e0a05 */
[----:B------:R-:W-:Y:S02]  /*13f10*/  PLOP3.LUT P4, PT, PT, PT, UP1, 0x80, 0x8 ;  /* 0x000000000008781c */ /* 0x000fe40003f8f018 */
[----:B------:R-:W-:Y:S02]  /*13f20*/  ISETP.LT.AND P3, PT, R11, UR15, P3 ;  /* 0x0000000f0b007c0c */ /* 0x000fe40009f61270 */
[----:B------:R-:W-:Y:S01]  /*13f30*/  ISETP.LT.AND P4, PT, R10, UR15, P4 ;  /* 0x0000000f0a007c0c */ /* 0x000fe2000a781270 */
[----:B------:R4:W-:Y:S01]  /*13f40*/  STL [R1+0x45c], R8 ;  /* 0x00045c0801007387 */ /* 0x0009e20000100800 */
[----:B------:R-:W-:Y:S02]  /*13f50*/  PRMT R73, RZ, 0x7610, R73 ;  /* 0x00007610ff497816 */ /* 0x000fe40000000049 */
[----:B------:R-:W-:-:S02]  /*13f60*/  LOP3.LUT R10, R81, 0x28, RZ, 0xfc, !PT ;  /* 0x00000028510a7812 */ /* 0x000fc400078efcff */
[----:B------:R-:W-:Y:S02]  /*13f70*/  PLOP3.LUT P1, PT, PT, PT, UP1, 0x80, 0x8 ;  /* 0x000000000008781c */ /* 0x000fe40003f2f018 */
[----:B------:R-:W-:Y:S02]  /*13f80*/  PRMT R68, RZ, 0x7610, R68 ;  /* 0x00007610ff447816 */ /* 0x000fe40000000044 */
[----:B------:R-:W-:Y:S01]  /*13f90*/  ISETP.LT.AND P1, PT, R10, UR15, P1 ;  /* 0x0000000f0a007c0c */ /* 0x000fe20008f21270 */
[----:B---3--:R-:W-:Y:S02]  /*13fa0*/  @P3 IMAD.MOV.U32 R9, RZ, RZ, R25 ;  /* 0x000000ffff093224 */ /* 0x008fe400078e0019 */
[----:B----4-:R-:W-:-:S05]  /*13fb0*/  @P3 IMAD.MOV.U32 R8, RZ, RZ, R29 ;  /* 0x000000ffff083224 */ /* 0x010fca00078e001d */
[----:B------:R0:W3:Y:S01]  /*13fc0*/  @P3 LDG.E.U16 R73, desc[UR24][R8.64] ;  /* 0x0000001808493981 */ /* 0x0000e2000c1e1500 */
[----:B------:R-:W-:Y:S01]  /*13fd0*/  PRMT R67, RZ, 0x7610, R67 ;  /* 0x00007610ff437816 */ /* 0x000fe20000000043 */
[----:B0-----:R-:W-:Y:S02]  /*13fe0*/  @P4 IMAD.MOV.U32 R8, RZ, RZ, R82 ;  /* 0x000000ffff084224 */ /* 0x001fe400078e0052 */
[----:B------:R-:W-:-:S05]  /*13ff0*/  @P4 IMAD.MOV.U32 R9, RZ, RZ, R31 ;  /* 0x000000ffff094224 */ /* 0x000fca00078e001f */
[----:B------:R2:W4:Y:S04]  /*14000*/  @P4 LDG.E.U16 R68, desc[UR24][R8.64] ;  /* 0x0000001808444981 */ /* 0x000528000c1e1500 */
[----:B------:R0:W-:Y:S01]  /*14010*/  STL [R1+0x458], R7 ;  /* 0x0004580701007387 */ /* 0x0001e20000100800 */
[----:B------:R-:W-:Y:S02]  /*14020*/  PRMT R66, RZ, 0x7610, R66 ;  /* 0x00007610ff427816 */ /* 0x000fe40000000042 */
[----:B0-----:R-:W-:Y:S01]  /*14030*/  SEL R7, R38, R2, !P6 ;  /* 0x0000000226077207 */ /* 0x001fe20007000000 */
[----:B------:R-:W-:-:S04]  /*14040*/  IMAD.MOV.U32 R2, RZ, RZ, R30 ;  /* 0x000000ffff027224 */ /* 0x000fc800078e001e */
[----:B------:R-:W-:Y:S01]  /*14050*/  IMAD R7, R7, UR13, RZ ;  /* 0x0000000d07077c24 */ /* 0x000fe2000f8e02ff */
[----:B------:R-:W-:Y:S01]  /*14060*/  PRMT R76, RZ, 0x7610, R76 ;  /* 0x00007610ff4c7816 */ /* 0x000fe2000000004c */
[----:B--2---:R-:W-:Y:S02]  /*14070*/  @P2 IMAD.MOV.U32 R9, RZ, RZ, R22 ;  /* 0x000000ffff092224 */ /* 0x004fe400078e0016 */
[----:B------:R-:W-:-:S05]  /*14080*/  @P2 IMAD.MOV.U32 R8, RZ, RZ, R24 ;  /* 0x000000ffff082224 */ /* 0x000fca00078e0018 */
[----:B------:R0:W2:Y:S01]  /*14090*/  @P2 LDG.E.U16 R67, desc[UR24][R8.64] ;  /* 0x0000001808432981 */ /* 0x0000a2000c1e1500 */
[----:B------:R-:W-:Y:S01]  /*140a0*/  ISETP.GE.AND P2, PT, R26, RZ, PT ;  /* 0x000000ff1a00720c */ /* 0x000fe20003f46270 */
[----:B0-----:R-:W-:Y:S02]  /*140b0*/  @P1 IMAD.MOV.U32 R9, RZ, RZ, R27 ;  /* 0x000000ffff091224 */ /* 0x001fe400078e001b */
[----:B------:R-:W-:-:S05]  /*140c0*/  @P1 IMAD.MOV.U32 R8, RZ, RZ, R32 ;  /* 0x000000ffff081224 */ /* 0x000fca00078e0020 */
[----:B------:R0:W2:Y:S05]  /*140d0*/  @P1 LDG.E.U16 R66, desc[UR24][R8.64] ;  /* 0x0000001808421981 */ /* 0x0000aa000c1e1500 */
[----:B------:R-:W-:Y:S01]  /*140e0*/  @!P2 IMAD.MOV R2, RZ, RZ, -R2 ;  /* 0x000000ffff02a224 */ /* 0x000fe200078e0a02 */
[----:B------:R-:W-:Y:S01]  /*140f0*/  PLOP3.LUT P2, PT, PT, PT, UP1, 0x80, 0x8 ;  /* 0x000000000008781c */ /* 0x000fe20003f4f018 */
[----:B------:R-:W-:Y:S01]  /*14100*/  STL [R1+0xe94], R77 ;  /* 0x000e944d01007387 */ /* 0x000fe20000100800 */
[----:B0-----:R-:W-:-:S03]  /*14110*/  LEA R8, P1, R7, R4, 0x1 ;  /* 0x0000000407087211 */ /* 0x001fc600078208ff */
[----:B------:R-:W2:Y:S01]  /*14120*/  LDL R25, [R1+0x930] ;  /* 0x0009300001197983 */ /* 0x000ea20000100800 */
[----:B------:R-:W-:-:S03]  /*14130*/  LOP3.LUT R9, R81, 0x2, RZ, 0xfc, !PT ;  /* 0x0000000251097812 */ /* 0x000fc600078efcff */
[----:B------:R-:W3:Y:S01]  /*14140*/  LDL R29, [R1+0x934] ;  /* 0x00093400011d7983 */ /* 0x000ee20000100800 */
[----:B------:R-:W-:Y:S02]  /*14150*/  LEA.HI.X.SX32 R7, R7, R3, 0x1, P1 ;  /* 0x0000000307077211 */ /* 0x000fe400008f0eff */
[----:B------:R-:W-:Y:S01]  /*14160*/  ISETP.LT.AND P2, PT, R9, UR15, P2 ;  /* 0x0000000f09007c0c */ /* 0x000fe20009741270 */
[----:B------:R-:W4:Y:S02]  /*14170*/  LDL R31, [R1+0x950] ;  /* 0x00095000011f7983 */ /* 0x000f240000100800 */
[----:B------:R-:W-:Y:S02]  /*14180*/  @P0 IMAD.MOV.U32 R9, RZ, RZ, R7 ;  /* 0x000000ffff090224 */ /* 0x000fe400078e0007 */
[----:B------:R-:W4:Y:S04]  /*14190*/  LDL R82, [R1+0x954] ;  /* 0x0009540001527983 */ /* 0x000f280000100800 */
[----:B------:R-:W4:Y:S04]  /*141a0*/  LDL.LU R32, [R1+0x370] ;  /* 0x0003700001207983 */ /* 0x000f280000300800 */
[----:B------:R-:W4:Y:S04]  /*141b0*/  LDL R22, [R1+0x98] ;  /* 0x0000980001167983 */ /* 0x000f280000100800 */
[----:B------:R-:W4:Y:S04]  /*141c0*/  LDL R24, [R1+0x9c] ;  /* 0x00009c0001187983 */ /* 0x000f280000100800 */
[----:B------:R2:W4:Y:S04]  /*141d0*/  @P0 LDG.E.U16 R76, desc[UR24][R8.64] ;  /* 0x00000018084c0981 */ /* 0x000528000c1e1500 */
[----:B------:R-:W4:Y:S04]  /*141e0*/  LDL R26, [R1+0xcbc] ;  /* 0x000cbc00011a7983 */ /* 0x000f280000100800 */
[----:B------:R-:W4:Y:S04]  /*141f0*/  LDL R30, [R1+0x980] ;  /* 0x00098000011e7983 */ /* 0x000f280000100800 */
[----:B------:R-:W4:Y:S01]  /*14200*/  LDL R27, [R1+0xac] ;  /* 0x0000ac00011b7983 */ /* 0x000f220000100800 */
[----:B------:R-:W-:-:S02]  /*14210*/  ISETP.GT.U32.AND P3, PT, R5, R33, PT ;  /* 0x000000210500720c */ /* 0x000fc40003f64070 */
        /* <DEDUP_REMOVED lines=9> */
[----:B------:R-:W-:Y:S01]  /*142b0*/  STL [R1+0x47c], R8 ;  /* 0x00047c0801007387 */ /* 0x000fe20000100800 */
[----:B------:R-:W-:Y:S02]  /*142c0*/  PRMT R65, RZ, 0x7610, R65 ;  /* 0x00007610ff417816 */ /* 0x000fe40000000041 */
[----:B------:R-:W-:-:S02]  /*142d0*/  LOP3.LUT R10, R81, 0xa, RZ, 0xfc, !PT ;  /* 0x0000000a510a7812 */ /* 0x000fc400078efcff */
[----:B------:R-:W-:Y:S02]  /*142e0*/  PLOP3.LUT P1, PT, PT, PT, UP1, 0x80, 0x8 ;  /* 0x000000000008781c */ /* 0x000fe40003f2f018 */
[----:B------:R-:W-:Y:S02]  /*142f0*/  PRMT R56, RZ, 0x7610, R56 ;  /* 0x00007610ff387816 */ /* 0x000fe40000000038 */
[----:B------:R-:W-:Y:S01]  /*14300*/  ISETP.LT.AND P1, PT, R10, UR15, P1 ;  /* 0x0000000f0a007c0c */ /* 0x000fe20008f21270 */
[----:B------:R0:W-:Y:S01]  /*14310*/  STL [R1+0x478], R7 ;  /* 0x0004780701007387 */ /* 0x0001e20000100800 */
[----:B------:R-:W-:Y:S02]  /*14320*/  PRMT R71, RZ, 0x7610, R71 ;  /* 0x00007610ff477816 */ /* 0x000fe40000000047 */
[----:B------:R-:W-:Y:S02]  /*14330*/  PRMT R70, RZ, 0x7610, R70 ;  /* 0x00007610ff467816 */ /* 0x000fe40000000046 */
[----:B0-----:R-:W-:Y:S01]  /*14340*/  SEL R7, R38, R2, !P6 ;  /* 0x0000000226077207 */ /* 0x001fe20007000000 */
[----:B------:R-:W-:-:S04]  /*14350*/  IMAD.MOV.U32 R2, RZ, RZ, R28 ;  /* 0x000000ffff027224 */ /* 0x000fc800078e001c */
[----:B------:R-:W-:Y:S01]  /*14360*/  IMAD R7, R7, UR13, RZ ;  /* 0x0000000d07077c24 */ /* 0x000fe2000f8e02ff */
[----:B------:R-:W-:Y:S02]  /*14370*/  LOP3.LUT R11, R81, 0x12, RZ, 0xfc, !PT ;  /* 0x00000012510b7812 */ /* 0x000fe400078efcff */
[----:B------:R-:W-:Y:S01]  /*14380*/  PRMT R72, RZ, 0x7610, R72 ;  /* 0x00007610ff487816 */ /* 0x000fe20000000048 */
[----:B--2---:R-:W-:Y:S02]  /*14390*/  @P3 IMAD.MOV.U32 R9, RZ, RZ, R25 ;  /* 0x000000ffff093224 */ /* 0x004fe400078e0019 */
[----:B---3--:R-:W-:-:S05]  /*143a0*/  @P3 IMAD.MOV.U32 R8, RZ, RZ, R29 ;  /* 0x000000ffff083224 */ /* 0x008fca00078e001d */
[----:B------:R4:W2:Y:S02]  /*143b0*/  @P3 LDG.E.U16 R65, desc[UR24][R8.64] ;  /* 0x0000001808413981 */ /* 0x0008a4000c1e1500 */
[----:B----4-:R-:W-:Y:S02]  /*143c0*/  @P4 IMAD.MOV.U32 R8, RZ, RZ, R82 ;  /* 0x000000ffff084224 */ /* 0x010fe400078e0052 */
[----:B------:R-:W-:-:S05]  /*143d0*/  @P4 IMAD.MOV.U32 R9, RZ, RZ, R31 ;  /* 0x000000ffff094224 */ /* 0x000fca00078e001f */
[----:B------:R0:W3:Y:S04]  /*143e0*/  @P4 LDG.E.U16 R56, desc[UR24][R8.64] ;  /* 0x0000001808384981 */ /* 0x0000e8000c1e1500 */
[----:B------:R-:W-:Y:S04]  /*143f0*/  STL [R1+0xe98], R76 ;  /* 0x000e984c01007387 */ /* 0x000fe80000100800 */
[----:B------:R-:W4:Y:S01]  /*14400*/  LDL R25, [R1+0xbc] ;  /* 0x0000bc0001197983 */ /* 0x000f220000100800 */
[----:B0-----:R-:W-:Y:S02]  /*14410*/  @P2 IMAD.MOV.U32 R8, RZ, RZ, R24 ;  /* 0x000000ffff082224 */ /* 0x001fe400078e0018 */
[----:B------:R-:W-:Y:S01]  /*14420*/  @P2 IMAD.MOV.U32 R9, RZ, RZ, R22 ;  /* 0x000000ffff092224 */ /* 0x000fe200078e0016 */
[----:B------:R-:W2:Y:S04]  /*14430*/  LDL R29, [R1+0x970] ;  /* 0x00097000011d7983 */ /* 0x000ea80000100800 */
[----:B------:R0:W3:Y:S01]  /*14440*/  @P2 LDG.E.U16 R71, desc[UR24][R8.64] ;  /* 0x0000001808472981 */ /* 0x0000e2000c1e1500 */
[----:B------:R-:W-:-:S03]  /*14450*/  ISETP.GE.AND P2, PT, R26, RZ, PT ;  /* 0x000000ff1a00720c */ /* 0x000fc60003f46270 */
[----:B------:R-:W3:Y:S01]  /*14460*/  LDL R31, [R1+0x8d8] ;  /* 0x0008d800011f7983 */ /* 0x000ee20000100800 */
[----:B------:R-:W-:-:S03]  /*14470*/  ISETP.GT.U32.AND P4, PT, R5, R33, PT ;  /* 0x000000210500720c */ /* 0x000fc60003f84070 */
[----:B------:R-:W3:Y:S01]  /*14480*/  LDL R82, [R1+0x8dc] ;  /* 0x0008dc0001527983 */ /* 0x000ee20000100800 */
[----:B0-----:R-:W-:-:S03]  /*14490*/  @P1 IMAD.MOV.U32 R8, RZ, RZ, R30 ;  /* 0x000000ffff081224 */ /* 0x001fc600078e001e */
[----:B------:R-:W3:Y:S01]  /*144a0*/  LDL.LU R30, [R1+0x394] ;  /* 0x00039400011e7983 */ /* 0x000ee20000300800 */
[----:B------:R-:W-:-:S03]  /*144b0*/  @P1 IMAD.MOV.U32 R9, RZ, RZ, R27 ;  /* 0x000000ffff091224 */ /* 0x000fc600078e001b */
[----:B------:R-:W3:Y:S04]  /*144c0*/  LDL R22, [R1+0x8f8] ;  /* 0x0008f80001167983 */ /* 0x000ee80000100800 */
[----:B------:R-:W3:Y:S01]  /*144d0*/  LDL R24, [R1+0x8fc] ;  /* 0x0008fc0001187983 */ /* 0x000ee20000100800 */
[----:B------:R-:W-:-:S03]  /*144e0*/  @!P2 IMAD.MOV R2, RZ, RZ, -R2 ;  /* 0x000000ffff02a224 */ /* 0x000fc600078e0a02 */
[----:B------:R0:W3:Y:S01]  /*144f0*/  @P1 LDG.E.U16 R70, desc[UR24][R8.64] ;  /* 0x0000001808461981 */ /* 0x0000e2000c1e1500 */
[----:B------:R-:W-:-:S03]  /*14500*/  PLOP3.LUT P1, PT, PT, PT, UP1, 0x80, 0x8 ;  /* 0x000000000008781c */ /* 0x000fc60003f2f018 */
[----:B------:R-:W3:Y:S01]  /*14510*/  LDL R26, [R1+0xc64] ;  /* 0x000c6400011a7983 */ /* 0x000ee20000100800 */
[----:B------:R-:W-:Y:S01]  /*14520*/  @!P4 IMAD.IADD R33, R33, 0x1, -R5 ;  /* 0x000000012121c824 */ /* 0x000fe200078e0a05 */
[----:B------:R-:W-:Y:S02]  /*14530*/  ISETP.LT.AND P4, PT, R11, UR15, P1 ;  /* 0x0000000f0b007c0c */ /* 0x000fe40008f81270 */
[----:B------:R-:W3:Y:S01]  /*14540*/  LDL R27, [R1+0x918] ;  /* 0x00091800011b7983 */ /* 0x000ee20000100800 */
[----:B0-----:R-:W-:-:S03]  /*14550*/  LEA R8, P2, R7, R4, 0x1 ;  /* 0x0000000407087211 */ /* 0x001fc600078408ff */
[----:B------:R-:W3:Y:S01]  /*14560*/  LDL R28, [R1+0x91c] ;  /* 0x00091c00011c7983 */ /* 0x000ee20000100800 */
[----:B------:R-:W-:Y:S02]  /*14570*/  LOP3.LUT R9, R81, 0x22, RZ, 0xfc, !PT ;  /* 0x0000002251097812 */ /* 0x000fe400078efcff */
[----:B------:R-:W-:Y:S02]  /*14580*/  PLOP3.LUT P1, PT, PT, PT, UP1, 0x80, 0x8 ;  /* 0x000000000008781c */ /* 0x000fe40003f2f018 */
[----:B------:R-:W-:Y:S02]  /*14590*/  LEA.HI.X.SX32 R7, R7, R3, 0x1, P2 ;  /* 0x0000000307077211 */ /* 0x000fe400010f0eff */
[----:B------:R-:W-:-:S03]  /*145a0*/  ISETP.LT.AND P1, PT, R9, UR15, P1 ;  /* 0x0000000f09007c0c */ /* 0x000fc60008f21270 */
[----:B------:R-:W-:-:S05]  /*145b0*/  @P0 IMAD.MOV.U32 R9, RZ, RZ, R7 ;  /* 0x000000ffff090224 */ /* 0x000fca00078e0007 */
[----:B------:R4:W3:Y:S01]  /*145c0*/  @P0 LDG.E.U16 R72, desc[UR24][R8.64] ;  /* 0x0000001808480981 */ /* 0x0008e2000c1e1500 */
[----:B------:R-:W-:Y:S02]  /*145d0*/  ISETP.GT.U32.AND P3, PT, R5, R32, PT ;  /* 0x000000200500720c */ /* 0x000fe40003f64070 */
[----:B------:R-:W-:-:S11]  /*145e0*/  LOP3.LUT R10, R81, 0x1a, RZ, 0xfc, !PT ;  /* 0x0000001a510a7812 */ /* 0x000fd600078efcff */
[----:B------:R-:W-:Y:S01]  /*145f0*/  @!P3 IMAD.IADD R32, R32, 0x1, -R5 ;  /* 0x000000012020b824 */ /* 0x000fe200078e0a05 */
[----:B------:R-:W-:-:S04]  /*14600*/  PLOP3.LUT P3, PT, PT, PT, UP1, 0x80, 0x8 ;  /* 0x000000000008781c */ /* 0x000fc80003f6f018 */
[----:B------:R-:W-:Y:S01]  /*14610*/  ISETP.LT.AND P3, PT, R10, UR15, P3 ;  /* 0x0000000f0a007c0c */ /* 0x000fe20009f61270 */
[----:B------:R-:W-:Y:S01]  /*14620*/  STL [R1+0x49c], R8 ;  /* 0x00049c0801007387 */ /* 0x000fe20000100800 */
[----:B------:R-:W-:Y:S02]  /*14630*/  PRMT R69, RZ, 0x7610, R69 ;  /* 0x00007610ff457816 */ /* 0x000fe40000000045 */
[----:B------:R-:W-:Y:S02]  /*14640*/  LOP3.LUT R10, R81, 0x2a, RZ, 0xfc, !PT ;  /* 0x0000002a510a7812 */ /* 0x000fe400078efcff */
[----:B------:R-:W-:Y:S02]  /*14650*/  PLOP3.LUT P2, PT, PT, PT, UP1, 0x80, 0x8 ;  /* 0x000000000008781c */ /* 0x000fe40003f4f018 */
[----:B------:R-:W-:Y:S02]  /*14660*/  PRMT R60, RZ, 0x7610, R60 ;  /* 0x00007610ff3c7816 */ /* 0x000fe4000000003c */
[----:B------:R-:W-:-:S02]  /*14670*/  ISETP.LT.AND P2, PT, R10, UR15, P2 ;  /* 0x0000000f0a007c0c */ /* 0x000fc40009741270 */
[----:B------:R-:W-:Y:S01]  /*14680*/  PRMT R59, RZ, 0x7610, R59 ;  /* 0x00007610ff3b7816 */ /* 0x000fe2000000003b */
[----:B------:R0:W-:Y:S01]  /*14690*/  STL [R1+0x498], R7 ;  /* 0x0004980701007387 */ /* 0x0001e20000100800 */
[----:B------:R-:W-:Y:S02]  /*146a0*/  PRMT R58, RZ, 0x7610, R58 ;  /* 0x00007610ff3a7816 */ /* 0x000fe4000000003a */
[----:B------:R-:W-:Y:S02]  /*146b0*/  LOP3.LUT R11, R81, 0x32, RZ, 0xfc, !PT ;  /* 0x00000032510b7812 */ /* 0x000fe400078efcff */
[----:B0-----:R-:W-:Y:S01]  /*146c0*/  SEL R7, R38, R2, !P6 ;  /* 0x0000000226077207 */ /* 0x001fe20007000000 */
[----:B------:R-:W-:-:S04]  /*146d0*/  IMAD.MOV.U32 R2, RZ, RZ, R33 ;  /* 0x000000ffff027224 */ /* 0x000fc800078e0021 */
[----:B------:R-:W-:Y:S01]  /*146e0*/  IMAD R7, R7, UR13, RZ ;  /* 0x0000000d07077c24 */ /* 0x000fe2000f8e02ff */
[----:B------:R-:W-:Y:S01]  /*146f0*/  PRMT R64, RZ, 0x7610, R64 ;  /* 0x00007610ff407816 */ /* 0x000fe20000000040 */
[----:B----4-:R-:W-:Y:S02]  /*14700*/  @P4 IMAD.MOV.U32 R9, RZ, RZ, R25 ;  /* 0x000000ffff094224 */ /* 0x010fe400078e0019 */
[----:B--2---:R-:W-:-:S05]  /*14710*/  @P4 IMAD.MOV.U32 R8, RZ, RZ, R29 ;  /* 0x000000ffff084224 */ /* 0x004fca00078e001d */
[----:B------:R3:W2:Y:S02]  /*14720*/  @P4 LDG.E.U16 R69, desc[UR24][R8.64] ;  /* 0x0000001808454981 */ /* 0x0006a4000c1e1500 */
[----:B---3--:R-:W-:Y:S02]  /*14730*/  @P3 IMAD.MOV.U32 R8, RZ, RZ, R82 ;  /* 0x000000ffff083224 */ /* 0x008fe400078e0052 */
[----:B------:R-:W-:Y:S01]  /*14740*/  @P3 IMAD.MOV.U32 R9, RZ, RZ, R31 ;  /* 0x000000ffff093224 */ /* 0x000fe200078e001f */
[----:B------:R-:W-:-:S04]  /*14750*/  ISETP.GT.U32.AND P4, PT, R5, R30, PT ;  /* 0x0000001e0500720c */ /* 0x000fc80003f84070 */
[----:B------:R0:W3:Y:S01]  /*14760*/  @P3 LDG.E.U16 R60, desc[UR24][R8.64] ;  /* 0x00000018083c3981 */ /* 0x0000e2000c1e1500 */
[----:B------:R-:W-:Y:S01]  /*14770*/  ISETP.GT.U32.AND P3, PT, R5, R32, PT ;  /* 0x000000200500720c */ /* 0x000fe20003f64070 */
[----:B0-----:R-:W-:Y:S02]  /*14780*/  @P1 IMAD.MOV.U32 R8, RZ, RZ, R24 ;  /* 0x000000ffff081224 */ /* 0x001fe400078e0018 */
[----:B------:R-:W-:-:S05]  /*14790*/  @P1 IMAD.MOV.U32 R9, RZ, RZ, R22 ;  /* 0x000000ffff091224 */ /* 0x000fca00078e0016 */
[----:B------:R0:W4:Y:S01]  /*147a0*/  @P1 LDG.E.U16 R59, desc[UR24][R8.64] ;  /* 0x00000018083b1981 */ /* 0x000122000c1e1500 */
[----:B------:R-:W-:Y:S01]  /*147b0*/  ISETP.GE.AND P1, PT, R26, RZ, PT ;  /* 0x000000ff1a00720c */ /* 0x000fe20003f26270 */
[--C-:B------:R-:W-:Y:S01]  /*147c0*/  @!P4 IMAD.IADD R30, R30, 0x1, -R5.reuse ;  /* 0x000000011e1ec824 */ /* 0x100fe200078e0a05 */
[----:B------:R-:W-:Y:S02]  /*147d0*/  PLOP3.LUT P4, PT, PT, PT, UP1, 0x80, 0x8 ;  /* 0x000000000008781c */ /* 0x000fe40003f8f018 */
[----:B------:R-:W-:Y:S02]  /*147e0*/  @!P3 IMAD.IADD R32, R32, 0x1, -R5 ;  /* 0x000000012020b824 */ /* 0x000fe400078e0a05 */
[----:B0-----:R-:W-:Y:S02]  /*147f0*/  @P2 IMAD.MOV.U32 R8, RZ, RZ, R28 ;  /* 0x000000ffff082224 */ /* 0x001fe400078e001c */
[----:B------:R-:W-:Y:S01]  /*14800*/  @P2 IMAD.MOV.U32 R9, RZ, RZ, R27 ;  /* 0x000000ffff092224 */ /* 0x000fe200078e001b */
[----:B------:R-:W-:-:S04]  /*14810*/  ISETP.LT.AND P3, PT, R11, UR15, P4 ;  /* 0x0000000f0b007c0c */ /* 0x000fc8000a761270 */
[----:B------:R0:W2:Y:S01]  /*14820*/  @P2 LDG.E.U16 R58, desc[UR24][R8.64] ;  /* 0x00000018083a2981 */ /* 0x0000a2000c1e1500 */
[----:B------:R-:W-:Y:S01]  /*14830*/  @!P1 IMAD.MOV R2, RZ, RZ, -R2 ;  /* 0x000000ffff029224 */ /* 0x000fe200078e0a02 */
[----:B------:R-:W-:Y:S02]  /*14840*/  PLOP3.LUT P1, PT, PT, PT, UP1, 0x80, 0x8 ;  /* 0x000000000008781c */ /* 0x000fe40003f2f018 */
[----:B------:R-:W-:Y:S04]  /*14850*/  STL [R1+0xe9c], R72 ;  /* 0x000e9c4801007387 */ /* 0x000fe80000100800 */
[----:B------:R-:W2:Y:S01]  /*14860*/  LDL R23, [R1+0x938] ;  /* 0x0009380001177983 */ /* 0x000ea20000100800 */
[----:B0-----:R-:W-:Y:S02]  /*14870*/  LEA R8, P4, R7, R4, 0x1 ;  /* 0x0000000407087211 */ /* 0x001fe400078808ff */
[----:B------:R-:W-:Y:S01]  /*14880*/  LOP3.LUT R9, R81, 0x4, RZ, 0xfc, !PT ;  /* 0x0000000451097812 */ /* 0x000fe200078efcff */
[----:B------:R-:W3:Y:S01]  /*14890*/  LDL R25, [R1+0x93c] ;  /* 0x00093c0001197983 */ /* 0x000ee20000100800 */
[----:B------:R-:W-:-:S02]  /*148a0*/  LEA.HI.X.SX32 R7, R7, R3, 0x1, P4 ;  /* 0x0000000307077211 */ /* 0x000fc400020f0eff */
[----:B------:R-:W-:Y:S01]  /*148b0*/  ISETP.LT.AND P1, PT, R9, UR15, P1 ;  /* 0x0000000f09007c0c */ /* 0x000fe20008f21270 */
[----:B------:R-:W4:Y:S02]  /*148c0*/  LDL R29, [R1+0x958] ;  /* 0x00095800011d7983 */ /* 0x000f240000100800 */
[----:B------:R-:W-:Y:S02]  /*148d0*/  @P0 IMAD.MOV.U32 R9, RZ, RZ, R7 ;  /* 0x000000ffff090224 */ /* 0x000fe400078e0007 */
[----:B------:R-:W4:Y:S04]  /*148e0*/  LDL R82, [R1+0x95c] ;  /* 0x00095c0001527983 */ /* 0x000f280000100800 */
[----:B------:R2:W4:Y:S04]  /*148f0*/  @P0 LDG.E.U16 R64, desc[UR24][R8.64] ;  /* 0x0000001808400981 */ /* 0x000528000c1e1500 */
[----:B------:R-:W4:Y:S04]  /*14900*/  LDL.LU R26, [R1+0x390] ;  /* 0x00039000011a7983 */ /* 0x000f280000300800 */
[----:B------:R-:W4:Y:S04]  /*14910*/  LDL.LU R31, [R1+0x374] ;  /* 0x00037400011f7983 */ /* 0x000f280000300800 */
[----:B------:R-:W4:Y:S04]  /*14920*/  LDL R22, [R1+0xa0] ;  /* 0x0000a00001167983 */ /* 0x000f280000100800 */
[----:B------:R-:W4:Y:S04]  /*14930*/  LDL R24, [R1+0x98c] ;  /* 0x00098c0001187983 */ /* 0x000f280000100800 */
[----:B------:R-:W4:Y:S04]  /*14940*/  LDL R33, [R1+0x97c] ;  /* 0x00097c0001217983 */ /* 0x000f280000100800 */
[----:B------:R-:W4:Y:S04]  /*14950*/  LDL R27, [R1+0xc08] ;  /* 0x000c0800011b7983 */ /* 0x000f280000100800 */
[----:B------:R-:W4:Y:S01]  /*14960*/  LDL R28, [R1+0xb0] ;  /* 0x0000b000011c7983 */ /* 0x000f220000100800 */
[----:B------:R-:W-:-:S02]  /*14970*/  LOP3.LUT R10, R81, 0x3a, RZ, 0xfc, !PT ;  /* 0x0000003a510a7812 */ /* 0x000fc400078efcff */
[----:B------:R-:W-:-:S04]  /*14980*/  PLOP3.LUT P2, PT, PT, PT, UP1, 0x80, 0x8 ;  /* 0x000000000008781c */ /* 0x000fc80003f4f018 */
[----:B------:R-:W-:Y:S01]  /*14990*/  ISETP.LT.AND P2, PT, R10, UR15, P2 ;  /* 0x0000000f0a007c0c */ /* 0x000fe20009741270 */
[----:B------:R-:W-:Y:S01]  /*149a0*/  STL [R1+0x4bc], R8 ;  /* 0x0004bc0801007387 */ /* 0x000fe20000100800 */
[----:B------:R-:W-:Y:S02]  /*149b0*/  PRMT R57, RZ, 0x7610, R57 ;  /* 0x00007610ff397816 */ /* 0x000fe40000000039 */
[----:B------:R-:W-:Y:S02]  /*149c0*/  LOP3.LUT R10, R81, 0xc, RZ, 0xfc, !PT ;  /* 0x0000000c510a7812 */ /* 0x000fe400078efcff */
[----:B------:R-:W-:Y:S02]  /*149d0*/  PLOP3.LUT P4, PT, PT, PT, UP1, 0x80, 0x8 ;  /* 0x000000000008781c */ /* 0x000fe40003f8f018 */
[----:B------:R-:W-:Y:S02]  /*149e0*/  PRMT R47, RZ, 0x7610, R47 ;  /* 0x00007610ff2f7816 */ /* 0x000fe4000000002f */
[----:B------:R-:W-:Y:S01]  /*149f0*/  ISETP.LT.AND P4, PT, R10, UR15, P4 ;  /* 0x0000000f0a007c0c */ /* 0x000fe2000a781270 */
[----:B------:R0:W-:Y:S01]  /*14a00*/  STL [R1+0x4b8], R7 ;  /* 0x0004b80701007387 */ /* 0x0001e20000100800 */
[----:B------:R-:W-:-:S02]  /*14a10*/  PRMT R63, RZ, 0x7610, R63 ;  /* 0x00007610ff3f7816 */ /* 0x000fc4000000003f */
[----:B------:R-:W-:Y:S02]  /*14a20*/  PRMT R62, RZ, 0x7610, R62 ;  /* 0x00007610ff3e7816 */ /* 0x000fe4000000003e */
[----:B0-----:R-:W-:Y:S01]  /*14a30*/  SEL R7, R38, R2, !P6 ;  /* 0x0000000226077207 */ /* 0x001fe20007000000 */
[----:B------:R-:W-:-:S04]  /*14a40*/  IMAD.MOV.U32 R2, RZ, RZ, R32 ;  /* 0x000000ffff027224 */ /* 0x000fc800078e0020 */
[----:B------:R-:W-:Y:S01]  /*14a50*/  IMAD R7, R7, UR13, RZ ;  /* 0x0000000d07077c24 */ /* 0x000fe2000f8e02ff */
[----:B------:R-:W-:Y:S01]  /*14a60*/  PRMT R55, RZ, 0x7610, R55 ;  /* 0x00007610ff377816 */ /* 0x000fe20000000037 */
[----:B--2---:R-:W-:Y:S02]  /*14a70*/  @P3 IMAD.MOV.U32 R9, RZ, RZ, R23 ;  /* 0x000000ffff093224 */ /* 0x004fe400078e0017 */
[----:B---3--:R-:W-:-:S05]  /*14a80*/  @P3 IMAD.MOV.U32 R8, RZ, RZ, R25 ;  /* 0x000000ffff083224 */ /* 0x008fca00078e0019 */
[----:B------:R0:W2:Y:S04]  /*14a90*/  @P3 LDG.E.U16 R57, desc[UR24][R8.64] ;  /* 0x0000001808393981 */ /* 0x0000a8000c1e1500 */
[----:B----4-:R-:W-:Y:S01]  /*14aa0*/  STL [R1+0xea0], R64 ;  /* 0x000ea04001007387 */ /* 0x010fe20000100800 */
[----:B0-----:R-:W-:-:S03]  /*14ab0*/  @P2 IMAD.MOV.U32 R8, RZ, RZ, R82 ;  /* 0x000000ffff082224 */ /* 0x001fc600078e0052 */
[----:B------:R-:W3:Y:S01]  /*14ac0*/  LDL R23, [R1+0xc0] ;  /* 0x0000c00001177983 */ /* 0x000ee20000100800 */
[----:B------:R-:W-:-:S03]  /*14ad0*/  @P2 IMAD.MOV.U32 R9, RZ, RZ, R29 ;  /* 0x000000ffff092224 */ /* 0x000fc600078e001d */
[----:B------:R-:W4:Y:S04]  /*14ae0*/  LDL R25, [R1+0x96c] ;  /* 0x00096c0001197983 */ /* 0x000f280000100800 */
[----:B------:R0:W2:Y:S04]  /*14af0*/  @P2 LDG.E.U16 R47, desc[UR24][R8.64] ;  /* 0x00000018082f2981 */ /* 0x0000a8000c1e1500 */
[----:B------:R-:W2:Y:S01]  /*14b00*/  LDL R29, [R1+0x8e0] ;  /* 0x0008e000011d7983 */ /* 0x000ea20000100800 */
[----:B0-----:R-:W-:Y:S02]  /*14b10*/  @P1 IMAD.MOV.U32 R8, RZ, RZ, R24 ;  /* 0x000000ffff081224 */ /* 0x001fe400078e0018 */
[----:B------:R-:W-:Y:S01]  /*14b20*/  @P1 IMAD.MOV.U32 R9, RZ, RZ, R22 ;  /* 0x000000ffff091224 */ /* 0x000fe200078e0016 */
[----:B------:R-:W2:Y:S04]  /*14b30*/  LDL R24, [R1+0x900] ;  /* 0x0009000001187983 */ /* 0x000ea80000100800 */
[----:B------:R-:W2:Y:S04]  /*14b40*/  LDL R22, [R1+0x8e4] ;  /* 0x0008e40001167983 */ /* 0x000ea80000100800 */
[----:B------:R0:W2:Y:S01]  /*14b50*/  @P1 LDG.E.U16 R63, desc[UR24][R8.64] ;  /* 0x00000018083f1981 */ /* 0x0000a2000c1e1500 */
[----:B------:R-:W-:Y:S01]  /*14b60*/  ISETP.GE.AND P1, PT, R27, RZ, PT ;  /* 0x000000ff1b00720c */ /* 0x000fe20003f26270 */
[----:B0-----:R-:W-:-:S02]  /*14b70*/  @P4 IMAD.MOV.U32 R8, RZ, RZ, R33 ;  /* 0x000000ffff084224 */ /* 0x001fc400078e0021 */
[----:B------:R-:W2:Y:S04]  /*14b80*/  LDL R33, [R1+0x904] ;  /* 0x0009040001217983 */ /* 0x000ea80000100800 */
[----:B------:R-:W2:Y:S04]  /*14b90*/  LDL.LU R82, [R1+0x344] ;  /* 0x0003440001527983 */ /* 0x000ea80000300800 */
[----:B------:R-:W2:Y:S01]  /*14ba0*/  LDL.LU R27, [R1+0x2e4] ;  /* 0x0002e400011b7983 */ /* 0x000ea20000300800 */
[----:B------:R-:W-:-:S03]  /*14bb0*/  @P4 IMAD.MOV.U32 R9, RZ, RZ, R28 ;  /* 0x000000ffff094224 */ /* 0x000fc600078e001c */
[----:B------:R-:W2:Y:S04]  /*14bc0*/  LDL R28, [R1+0x920] ;  /* 0x00092000011c7983 */ /* 0x000ea80000100800 */
[----:B------:R-:W2:Y:S04]  /*14bd0*/  LDL R32, [R1+0x924] ;  /* 0x0009240001207983 */ /* 0x000ea80000100800 */
[----:B------:R0:W2:Y:S01]  /*14be0*/  @P4 LDG.E.U16 R62, desc[UR24][R8.64] ;  /* 0x00000018083e4981 */ /* 0x0000a2000c1e1500 */
[----:B------:R-:W-:Y:S01]  /*14bf0*/  @!P1 IMAD.MOV R2, RZ, RZ, -R2 ;  /* 0x000000ffff029224 */ /* 0x000fe200078e0a02 */
[----:B------:R-:W-:-:S02]  /*14c00*/  PLOP3.LUT P1, PT, PT, PT, UP1, 0x80, 0x8 ;  /* 0x000000000008781c */ /* 0x000fc40003f2f018 */
[----:B0-----:R-:W-:Y:S02]  /*14c10*/  LEA R8, P4, R7, R4, 0x1 ;  /* 0x0000000407087211 */ /* 0x001fe400078808ff */
[----:B------:R-:W-:Y:S02]  /*14c20*/  LOP3.LUT R9, R81, 0x24, RZ, 0xfc, !PT ;  /* 0x0000002451097812 */ /* 0x000fe400078efcff */
        /* <DEDUP_REMOVED lines=19> */
[----:B------:R-:W-:Y:S02]  /*14d60*/  ISETP.LT.AND P4, PT, R10, UR15, P4 ;  /* 0x0000000f0a007c0c */ /* 0x000fe4000a781270 */
[----:B------:R-:W-:Y:S02]  /*14d70*/  PRMT R49, RZ, 0x7610, R49 ;  /* 0x00007610ff317816 */ /* 0x000fe40000000031 */
[----:B------:R-:W-:Y:S02]  /*14d80*/  SEL R2, R38, R2, !P6 ;  /* 0x0000000226027207 */ /* 0x000fe40007000000 */
[----:B------:R-:W-:-:S03]  /*14d90*/  PRMT R48, RZ, 0x7610, R48 ;  /* 0x00007610ff307816 */ /* 0x000fc60000000030 */
[----:B------:R-:W-:Y:S01]  /*14da0*/  IMAD R2, R2, UR13, RZ ;  /* 0x0000000d02027c24 */ /* 0x000fe2000f8e02ff */
[----:B------:R-:W-:Y:S01]  /*14db0*/  PRMT R54, RZ, 0x7610, R54 ;  /* 0x00007610ff367816 */ /* 0x000fe20000000036 */
[----:B------:R0:W-:Y:S01]  /*14dc0*/  STL [R1+0x4d8], R7 ;  /* 0x0004d80701007387 */ /* 0x0001e20000100800 */
[----:B---3--:R-:W-:Y:S02]  /*14dd0*/  @P3 IMAD.MOV.U32 R9, RZ, RZ, R23 ;  /* 0x000000ffff093224 */ /* 0x008fe400078e0017 */
[----:B----4-:R-:W-:-:S05]  /*14de0*/  @P3 IMAD.MOV.U32 R8, RZ, RZ, R25 ;  /* 0x000000ffff083224 */ /* 0x010fca00078e0019 */
[----:B------:R2:W3:Y:S02]  /*14df0*/  @P3 LDG.E.U16 R61, desc[UR24][R8.64] ;  /* 0x00000018083d3981 */ /* 0x0004e4000c1e1500 */
[----:B--2---:R-:W-:Y:S02]  /*14e00*/  @P2 IMAD.MOV.U32 R9, RZ, RZ, R29 ;  /* 0x000000ffff092224 */ /* 0x004fe400078e001d */
[----:B------:R-:W-:-:S05]  /*14e10*/  @P2 IMAD.MOV.U32 R8, RZ, RZ, R22 ;  /* 0x000000ffff082224 */ /* 0x000fca00078e0016 */
[----:B------:R1:W2:Y:S02]  /*14e20*/  @P2 LDG.E.U16 R50, desc[UR24][R8.64] ;  /* 0x0000001808322981 */ /* 0x0002a4000c1e1500 */
[----:B-1----:R-:W-:Y:S02]  /*14e30*/  @P1 IMAD.MOV.U32 R9, RZ, RZ, R24 ;  /* 0x000000ffff091224 */ /* 0x002fe400078e0018 */
[----:B------:R-:W-:-:S05]  /*14e40*/  @P1 IMAD.MOV.U32 R8, RZ, RZ, R33 ;  /* 0x000000ffff081224 */ /* 0x000fca00078e0021 */
[----:B------:R1:W4:Y:S01]  /*14e50*/  @P1 LDG.E.U16 R49, desc[UR24][R8.64] ;  /* 0x0000001808311981 */ /* 0x000322000c1e1500 */
[----:B------:R-:W-:Y:S01]  /*14e60*/  ISETP.GT.U32.AND P2, PT, R5, R27, PT ;  /* 0x0000001b0500720c */ /* 0x000fe20003f44070 */
[----:B-1----:R-:W-:Y:S02]  /*14e70*/  @P4 IMAD.MOV.U32 R8, RZ, RZ, R32 ;  /* 0x000000ffff084224 */ /* 0x002fe400078e0020 */
[----:B------:R-:W-:-:S10]  /*14e80*/  @P4 IMAD.MOV.U32 R9, RZ, RZ, R28 ;  /* 0x000000ffff094224 */ /* 0x000fd400078e001c */
[----:B------:R-:W-:Y:S01]  /*14e90*/  @!P2 IMAD.IADD R27, R27, 0x1, -R5 ;  /* 0x000000011b1ba824 */ /* 0x000fe200078e0a05 */
[----:B------:R1:W2:Y:S02]  /*14ea0*/  @P4 LDG.E.U16 R48, desc[UR24][R8.64] ;  /* 0x0000001808304981 */ /* 0x0002a4000c1e1500 */
[----:B-1----:R-:W-:-:S04]  /*14eb0*/  LEA R8, P2, R2, R4, 0x1 ;  /* 0x0000000402087211 */ /* 0x002fc800078408ff */
[----:B------:R-:W-:-:S05]  /*14ec0*/  LEA.HI.X.SX32 R9, R2, R3, 0x1, P2 ;  /* 0x0000000302097211 */ /* 0x000fca00010f0eff */
[----:B------:R-:W2:Y:S04]  /*14ed0*/  @P0 LDG.E.U16 R54, desc[UR24][R8.64] ;  /* 0x0000001808360981 */ /* 0x000ea8000c1e1500 */
[----:B------:R-:W-:Y:S04]  /*14ee0*/  STL [R1+0xea4], R55 ;  /* 0x000ea43701007387 */ /* 0x000fe80000100800 */
[----:B------:R-:W3:Y:S01]  /*14ef0*/  LDL R33, [R1+0x944] ;  /* 0x0009440001217983 */ /* 0x000ee20000100800 */
[----:B------:R-:W-:-:S03]  /*14f00*/  ISETP.GT.U32.AND P3, PT, R5, R82, PT ;  /* 0x000000520500720c */ /* 0x000fc60003f64070 */
[----:B------:R-:W4:Y:S04]  /*14f10*/  LDL R25, [R1+0x940] ;  /* 0x0009400001197983 */ /* 0x000f280000100800 */
[----:B------:R-:W4:Y:S04]  /*14f20*/  LDL R22, [R1+0xc8] ;  /* 0x0000c80001167983 */ /* 0x000f280000100800 */
[----:B------:R-:W4:Y:S01]  /*14f30*/  LDL R24, [R1+0x960] ;  /* 0x0009600001187983 */ /* 0x000f220000100800 */
[----:B0-----:R-:W-:Y:S01]  /*14f40*/  LOP3.LUT R7, R81, 0x34, RZ, 0xfc, !PT ;  /* 0x0000003451077812 */ /* 0x001fe200078efcff */
[----:B------:R-:W-:Y:S01]  /*14f50*/  @!P3 IMAD.IADD R82, R82, 0x1, -R5 ;  /* 0x000000015252b824 */ /* 0x000fe200078e0a05 */
[----:B------:R-:W-:Y:S01]  /*14f60*/  PLOP3.LUT P3, PT, PT, PT, UP1, 0x80, 0x8 ;  /* 0x000000000008781c */ /* 0x000fe20003f6f018 */
[----:B------:R-:W4:Y:S03]  /*14f70*/  LDL R29, [R1+0xcd4] ;  /* 0x000cd400011d7983 */ /* 0x000f260000100800 */
[----:B------:R-:W-:Y:S01]  /*14f80*/  ISETP.LT.AND P3, PT, R7, UR15, P3 ;  /* 0x0000000f07007c0c */ /* 0x000fe20009f61270 */
[----:B------:R-:W4:Y:S04]  /*14f90*/  LDL R21, [R1+0xa4] ;  /* 0x0000a40001157983 */ /* 0x000f280000100800 */
[----:B------:R-:W4:Y:S04]  /*14fa0*/  LDL R28, [R1+0x988] ;  /* 0x00098800011c7983 */ /* 0x000f280000100800 */
[----:B------:R3:W-:Y:S04]  /*14fb0*/  STL [R1+0x4fc], R8 ;  /* 0x0004fc0801007387 */ /* 0x0007e80000100800 */
[----:B------:R4:W-:Y:S01]  /*14fc0*/  STL [R1+0x4f8], R9 ;  /* 0x0004f80901007387 */ /* 0x0009e20000100800 */
[----:B------:R-:W-:-:S03]  /*14fd0*/  ISETP.GT.U32.AND P1, PT, R5, R30, PT ;  /* 0x0000001e0500720c */ /* 0x000fc60003f24070 */
[----:B--2---:R-:W-:Y:S04]  /*14fe0*/  STL [R1+0xea8], R54 ;  /* 0x000ea83601007387 */ /* 0x004fe80000100800 */
[----:B------:R-:W2:Y:S04]  /*14ff0*/  LDL R23, [R1+0xb4] ;  /* 0x0000b40001177983 */ /* 0x000ea80000100800 */
[----:B------:R-:W2:Y:S01]  /*15000*/  LDL R32, [R1+0x978] ;  /* 0x0009780001207983 */ /* 0x000ea20000100800 */
[----:B---3--:R-:W-:-:S03]  /*15010*/  @P3 IMAD.MOV.U32 R8, RZ, RZ, R33 ;  /* 0x000000ffff083224 */ /* 0x008fc600078e0021 */
[----:B------:R-:W3:Y:S01]  /*15020*/  LDL R33, [R1+0x968] ;  /* 0x0009680001217983 */ /* 0x000ee20000100800 */
[----:B------:R-:W-:Y:S01]  /*15030*/  @!P1 IMAD.IADD R30, R30, 0x1, -R5 ;  /* 0x000000011e1e9824 */ /* 0x000fe200078e0a05 */
[----:B------:R-:W-:Y:S02]  /*15040*/  LOP3.LUT R10, R81, 0x3c, RZ, 0xfc, !PT ;  /* 0x0000003c510a7812 */ /* 0x000fe400078efcff */
[----:B------:R-:W-:Y:S01]  /*15050*/  PLOP3.LUT P1, PT, PT, PT, UP1, 0x80, 0x8 ;  /* 0x000000000008781c */ /* 0x000fe20003f2f018 */
[----:B----4-:R-:W-:Y:S02]  /*15060*/  @P3 IMAD.MOV.U32 R9, RZ, RZ, R25 ;  /* 0x000000ffff093224 */ /* 0x010fe400078e0019 */
[----:B------:R-:W4:Y:S01]  /*15070*/  LDL R25, [R1+0xc4] ;  /* 0x0000c40001197983 */ /* 0x000f220000100800 */
[----:B------:R-:W-:Y:S02]  /*15080*/  ISETP.LT.AND P1, PT, R10, UR15, P1 ;  /* 0x0000000f0a007c0c */ /* 0x000fe40008f21270 */
[----:B------:R-:W-:-:S02]  /*15090*/  PRMT R42, RZ, 0x7610, R42 ;  /* 0x00007610ff2a7816 */ /* 0x000fc4000000002a */
[----:B------:R-:W-:Y:S02]  /*150a0*/  LOP3.LUT R7, R81, 0x6, RZ, 0xfc, !PT ;  /* 0x0000000651077812 */ /* 0x000fe400078efcff */
[----:B------:R-:W-:Y:S02]  /*150b0*/  PLOP3.LUT P2, PT, PT, PT, UP1, 0x80, 0x8 ;  /* 0x000000000008781c */ /* 0x000fe40003f4f018 */
[----:B------:R-:W-:Y:S01]  /*150c0*/  ISETP.GT.U32.AND P4, PT, R5, R26, PT ;  /* 0x0000001a0500720c */ /* 0x000fe20003f84070 */
[----:B------:R0:W4:Y:S01]  /*150d0*/  @P3 LDG.E.U16 R42, desc[UR24][R8.64] ;  /* 0x00000018082a3981 */ /* 0x000122000c1e1500 */
[----:B------:R-:W-:Y:S02]  /*150e0*/  ISETP.LT.AND P2, PT, R7, UR15, P2 ;  /* 0x0000000f07007c0c */ /* 0x000fe40009741270 */
[----:B------:R-:W-:Y:S02]  /*150f0*/  PRMT R41, RZ, 0x7610, R41 ;  /* 0x00007610ff297816 */ /* 0x000fe40000000029 */
[----:B------:R-:W-:-:S02]  /*15100*/  LOP3.LUT R2, R81, 0xe, RZ, 0xfc, !PT ;  /* 0x0000000e51027812 */ /* 0x000fc400078efcff */
[----:B------:R-:W-:Y:S01]  /*15110*/  PLOP3.LUT P3, PT, PT, PT, UP1, 0x80, 0x8 ;  /* 0x000000000008781c */ /* 0x000fe20003f6f018 */
[----:B0-----:R-:W-:Y:S02]  /*15120*/  @P1 IMAD.MOV.U32 R8, RZ, RZ, R24 ;  /* 0x000000ffff081224 */ /* 0x001fe400078e0018 */
[----:B------:R-:W-:Y:S01]  /*15130*/  @P1 IMAD.MOV.U32 R9, RZ, RZ, R22 ;  /* 0x000000ffff091224 */ /* 0x000fe200078e0016 */
[----:B------:R-:W-:Y:S01]  /*15140*/  ISETP.LT.AND P3, PT, R2, UR15, P3 ;  /* 0x0000000f02007c0c */ /* 0x000fe20009f61270 */
[----:B------:R-:W4:Y:S01]  /*15150*/  LDL R22, [R1+0x8e8] ;  /* 0x0008e80001167983 */ /* 0x000f220000100800 */
[----:B------:R-:W-:-:S03]  /*15160*/  LOP3.LUT R7, R81, 0x16, RZ, 0xfc, !PT ;  /* 0x0000001651077812 */ /* 0x000fc600078efcff */
[----:B------:R-:W4:Y:S01]  /*15170*/  LDL R24, [R1+0x8ec] ;  /* 0x0008ec0001187983 */ /* 0x000f220000100800 */
[----:B------:R-:W-:-:S03]  /*15180*/  @!P4 IMAD.IADD R26, R26, 0x1, -R5 ;  /* 0x000000011a1ac824 */ /* 0x000fc600078e0a05 */
[----:B------:R0:W4:Y:S01]  /*15190*/  @P1 LDG.E.U16 R41, desc[UR24][R8.64] ;  /* 0x0000001808291981 */ /* 0x000122000c1e1500 */
[----:B------:R-:W-:Y:S02]  /*151a0*/  PLOP3.LUT P1, PT, PT, PT, UP1, 0x80, 0x8 ;  /* 0x000000000008781c */ /* 0x000fe40003f2f018 */
[----:B------:R-:W-:Y:S02]  /*151b0*/  ISETP.GE.AND P4, PT, R29, RZ, PT ;  /* 0x000000ff1d00720c */ /* 0x000fe40003f86270 */
[----:B------:R-:W-:Y:S01]  /*151c0*/  PRMT R53, RZ, 0x7610, R53 ;  /* 0x00007610ff357816 */ /* 0x000fe20000000035 */
[----:B------:R-:W4:Y:S01]  /*151d0*/  LDL R29, [R1+0xc78] ;  /* 0x000c7800011d7983 */ /* 0x000f220000100800 */
[----:B------:R-:W-:Y:S01]  /*151e0*/  ISETP.LT.AND P1, PT, R7, UR15, P1 ;  /* 0x0000000f07007c0c */ /* 0x000fe20008f21270 */
[----:B0-----:R-:W-:Y:S02]  /*151f0*/  @P2 IMAD.MOV.U32 R8, RZ, RZ, R28 ;  /* 0x000000ffff082224 */ /* 0x001fe400078e001c */
[----:B------:R-:W-:Y:S01]  /*15200*/  @P2 IMAD.MOV.U32 R9, RZ, RZ, R21 ;  /* 0x000000ffff092224 */ /* 0x000fe200078e0015 */
[----:B------:R-:W-:Y:S01]  /*15210*/  PRMT R52, RZ, 0x7610, R52 ;  /* 0x00007610ff347816 */ /* 0x000fe20000000034 */
[----:B------:R-:W-:Y:S01]  /*15220*/  IMAD.MOV.U32 R2, RZ, RZ, R30 ;  /* 0x000000ffff027224 */ /* 0x000fe200078e001e */
[----:B------:R-:W4:Y:S04]  /*15230*/  LDL R28, [R1+0x908] ;  /* 0x00090800011c7983 */ /* 0x000f280000100800 */
[----:B------:R2:W4:Y:S04]  /*15240*/  @P2 LDG.E.U16 R53, desc[UR24][R8.64] ;  /* 0x0000001808352981 */ /* 0x000528000c1e1500 */
[----:B------:R-:W4:Y:S01]  /*15250*/  LDL R30, [R1+0x90c] ;  /* 0x00090c00011e7983 */ /* 0x000f220000100800 */
[----:B--2---:R-:W-:-:S02]  /*15260*/  @P3 IMAD.MOV.U32 R9, RZ, RZ, R23 ;  /* 0x000000ffff093224 */ /* 0x004fc400078e0017 */
[----:B------:R-:W-:Y:S02]  /*15270*/  @P3 IMAD.MOV.U32 R8, RZ, RZ, R32 ;  /* 0x000000ffff083224 */ /* 0x000fe400078e0020 */
[----:B------:R-:W2:Y:S04]  /*15280*/  LDL R32, [R1+0xc24] ;  /* 0x000c240001207983 */ /* 0x000ea80000100800 */
[----:B------:R3:W2:Y:S02]  /*15290*/  @P3 LDG.E.U16 R52, desc[UR24][R8.64] ;  /* 0x0000001808343981 */ /* 0x0006a4000c1e1500 */
[----:B---3--:R-:W-:Y:S02]  /*152a0*/  @P1 IMAD.MOV.U32 R8, RZ, RZ, R33 ;  /* 0x000000ffff081224 */ /* 0x008fe400078e0021 */
[----:B------:R-:W3:Y:S01]  /*152b0*/  LDL R33, [R1+0xc00] ;  /* 0x000c000001217983 */ /* 0x000ee20000100800 */
[----:B------:R-:W-:Y:S01]  /*152c0*/  @!P4 IMAD.MOV R2, RZ, RZ, -R2 ;  /* 0x000000ffff02c224 */ /* 0x000fe200078e0a02 */
[----:B------:R-:W-:-:S02]  /*152d0*/  ISETP.GT.U32.AND P4, PT, R5, R31, PT ;  /* 0x0000001f0500720c */ /* 0x000fc40003f84070 */
[----:B------:R-:W-:Y:S02]  /*152e0*/  LOP3.LUT R7, R81, 0x1e, RZ, 0xfc, !PT ;  /* 0x0000001e51077812 */ /* 0x000fe400078efcff */
[----:B------:R-:W-:Y:S02]  /*152f0*/  PLOP3.LUT P2, PT, PT, PT, UP1, 0x80, 0x8 ;  /* 0x000000000008781c */ /* 0x000fe40003f4f018 */
[----:B------:R-:W-:Y:S01]  /*15300*/  SEL R2, R38, R2, !P6 ;  /* 0x0000000226027207 */ /* 0x000fe20007000000 */
[----:B----4-:R-:W-:Y:S01]  /*15310*/  @P1 IMAD.MOV.U32 R9, RZ, RZ, R25 ;  /* 0x000000ffff091224 */ /* 0x010fe200078e0019 */
[----:B------:R-:W-:Y:S02]  /*15320*/  PRMT R51, RZ, 0x7610, R51 ;  /* 0x00007610ff337816 */ /* 0x000fe40000000033 */
[----:B------:R-:W-:Y:S01]  /*15330*/  ISETP.LT.AND P2, PT, R7, UR15, P2 ;  /* 0x0000000f07007c0c */ /* 0x000fe20009741270 */
[----:B------:R-:W-:Y:S01]  /*15340*/  IMAD R2, R2, UR13, RZ ;  /* 0x0000000d02027c24 */ /* 0x000fe2000f8e02ff */
[----:B------:R-:W-:-:S02]  /*15350*/  LOP3.LUT R7, R81, 0x26, RZ, 0xfc, !PT ;  /* 0x0000002651077812 */ /* 0x000fc400078efcff */
[----:B------:R-:W-:Y:S01]  /*15360*/  PLOP3.LUT P3, PT, PT, PT, UP1, 0x80, 0x8 ;  /* 0x000000000008781c */ /* 0x000fe20003f6f018 */
[----:B------:R0:W4:Y:S01]  /*15370*/  @P1 LDG.E.U16 R51, desc[UR24][R8.64] ;  /* 0x0000001808331981 */ /* 0x000122000c1e1500 */
[----:B------:R-:W-:Y:S02]  /*15380*/  @!P4 IMAD.IADD R31, R31, 0x1, -R5 ;  /* 0x000000011f1fc824 */ /* 0x000fe400078e0a05 */
[----:B------:R-:W-:Y:S02]  /*15390*/  ISETP.LT.AND P1, PT, R7, UR15, P3 ;  /* 0x0000000f07007c0c */ /* 0x000fe40009f21270 */
[----:B------:R-:W-:-:S04]  /*153a0*/  LEA R7, P4, R2, R4, 0x1 ;  /* 0x0000000402077211 */ /* 0x000fc800078808ff */
[----:B------:R-:W-:Y:S01]  /*153b0*/  LEA.HI.X.SX32 R10, R2, R3, 0x1, P4 ;  /* 0x00000003020a7211 */ /* 0x000fe200020f0eff */
[----:B------:R1:W-:Y:S01]  /*153c0*/  STL [R1+0x51c], R7 ;  /* 0x00051c0701007387 */ /* 0x0003e20000100800 */
[----:B------:R-:W-:Y:S01]  /*153d0*/  PRMT R45, RZ, 0x7610, R45 ;  /* 0x00007610ff2d7816 */ /* 0x000fe2000000002d */
[----:B0-----:R-:W-:Y:S02]  /*153e0*/  @P2 IMAD.MOV.U32 R8, RZ, RZ, R24 ;  /* 0x000000ffff082224 */ /* 0x001fe400078e0018 */
[----:B------:R-:W-:Y:S01]  /*153f0*/  @P2 IMAD.MOV.U32 R9, RZ, RZ, R22 ;  /* 0x000000ffff092224 */ /* 0x000fe200078e0016 */
[----:B------:R0:W-:Y:S01]  /*15400*/  STL [R1+0x518], R10 ;  /* 0x0005180a01007387 */ /* 0x0001e20000100800 */
[----:B------:R-:W-:-:S03]  /*15410*/  IMAD.MOV.U32 R2, RZ, RZ, R26 ;  /* 0x000000ffff027224 */ /* 0x000fc600078e001a */
[----:B------:R-:W4:Y:S04]  /*15420*/  LDL R22, [R1+0xbc4] ;  /* 0x000bc40001167983 */ /* 0x000f280000100800 */
[----:B------:R-:W4:Y:S04]  /*15430*/  LDL R24, [R1+0x928] ;  /* 0x0009280001187983 */ /* 0x000f280000100800 */
[----:B------:R-:W4:Y:S01]  /*15440*/  LDL R26, [R1+0x92c] ;  /* 0x00092c00011a7983 */ /* 0x000f220000100800 */
[----:B------:R-:W-:Y:S02]  /*15450*/  ISETP.GE.AND P3, PT, R29, RZ, PT ;  /* 0x000000ff1d00720c */ /* 0x000fe40003f66270 */
[----:B------:R-:W-:Y:S01]  /*15460*/  ISETP.GT.U32.AND P4, PT, R5, R27, PT ;  /* 0x0000001b0500720c */ /* 0x000fe20003f84070 */
[----:B------:R0:W4:Y:S01]  /*15470*/  @P2 LDG.E.U16 R45, desc[UR24][R8.64] ;  /* 0x00000018082d2981 */ /* 0x000122000c1e1500 */
[----:B------:R-:W-:Y:S01]  /*15480*/  PRMT R46, RZ, 0x7610, R46 ;  /* 0x00007610ff2e7816 */ /* 0x000fe2000000002e */
[----:B0-----:R-:W-:-:S02]  /*15490*/  @P0 IMAD.MOV.U32 R8, RZ, RZ, R7 ;  /* 0x000000ffff080224 */ /* 0x001fc400078e0007 */
[----:B------:R-:W-:-:S05]  /*154a0*/  @P0 IMAD.MOV.U32 R9, RZ, RZ, R10 ;  /* 0x000000ffff090224 */ /* 0x000fca00078e000a */
[----:B------:R0:W4:Y:S01]  /*154b0*/  @P0 LDG.E.U16 R46, desc[UR24][R8.64] ;  /* 0x00000018082e0981 */ /* 0x000122000c1e1500 */
[----:B------:R-:W-:Y:S02]  /*154c0*/  @!P3 IMAD.MOV R2, RZ, RZ, -R2 ;  /* 0x000000ffff02b224 */ /* 0x000fe400078e0a02 */
[----:B------:R-:W-:Y:S02]  /*154d0*/  @!P4 IMAD.IADD R27, R27, 0x1, -R5 ;  /* 0x000000011b1bc824 */ /* 0x000fe400078e0a05 */
[----:B0-----:R-:W-:Y:S02]  /*154e0*/  @P1 IMAD.MOV.U32 R8, RZ, RZ, R30 ;  /* 0x000000ffff081224 */ /* 0x001fe400078e001e */
[----:B------:R-:W-:Y:S01]  /*154f0*/  @P1 IMAD.MOV.U32 R9, RZ, RZ, R28 ;  /* 0x000000ffff091224 */ /* 0x000fe200078e001c */
[----:B------:R-:W4:Y:S04]  /*15500*/  LDL R30, [R1+0x94c] ;  /* 0x00094c00011e7983 */ /* 0x000f280000100800 */
[----:B------:R-:W4:Y:S01]  /*15510*/  LDL R28, [R1+0x948] ;  /* 0x00094800011c7983 */ /* 0x000f220000100800 */
[----:B--2---:R-:W-:-:S03]  /*15520*/  ISETP.GE.AND P3, PT, R32, RZ, PT ;  /* 0x000000ff2000720c */ /* 0x004fc60003f66270 */
[----:B------:R-:W2:Y:S01]  /*15530*/  LDL R32, [R1+0x8cc] ;  /* 0x0008cc0001207983 */ /* 0x000ea20000100800 */
[----:B---3--:R-:W-:-:S03]  /*15540*/  ISETP.GE.AND P4, PT, R33, RZ, PT ;  /* 0x000000ff2100720c */ /* 0x008fc60003f86270 */
[----:B------:R-:W3:Y:S01]  /*15550*/  LDL R33, [R1+0x8d0] ;  /* 0x0008d00001217983 */ /* 0x000ee20000100800 */
[----:B------:R-:W-:Y:S02]  /*15560*/  PRMT R44, RZ, 0x7610, R44 ;  /* 0x00007610ff2c7816 */ /* 0x000fe4000000002c */
[----:B------:R-:W-:Y:S02]  /*15570*/  ISETP.GT.U32.AND P2, PT, R5, R82, PT ;  /* 0x000000520500720c */ /* 0x000fe40003f44070 */
[----:B------:R-:W-:Y:S02]  /*15580*/  SEL R2, R38, R2, !P6 ;  /* 0x0000000226027207 */ /* 0x000fe40007000000 */
[----:B------:R0:W3:Y:S03]  /*15590*/  @P1 LDG.E.U16 R44, desc[UR24][R8.64] ;  /* 0x00000018082c1981 */ /* 0x0000e6000c1e1500 */
[----:B------:R-:W-:Y:S01]  /*155a0*/  IMAD R2, R2, UR13, RZ ;  /* 0x0000000d02027c24 */ /* 0x000fe2000f8e02ff */
[----:B-1----:R-:W-:-:S02]  /*155b0*/  LOP3.LUT R7, R81, 0x2e, RZ, 0xfc, !PT ;  /* 0x0000002e51077812 */ /* 0x002fc400078efcff */
[----:B------:R-:W-:Y:S01]  /*155c0*/  PLOP3.LUT P1, PT, PT, PT, UP1, 0x80, 0x8 ;  /* 0x000000000008781c */ /* 0x000fe20003f2f018 */
[----:B0-----:R-:W-:-:S03]  /*155d0*/  IMAD.MOV.U32 R8, RZ, RZ, R31 ;  /* 0x000000ffff087224 */ /* 0x001fc600078e001f */
[----:B------:R-:W-:Y:S01]  /*155e0*/  ISETP.LT.AND P1, PT, R7, UR15, P1 ;  /* 0x0000000f07007c0c */ /* 0x000fe20008f21270 */
[----:B------:R-:W-:Y:S01]  /*155f0*/  @!P3 IMAD.MOV R8, RZ, RZ, -R8 ;  /* 0x000000ffff08b224 */ /* 0x000fe200078e0a08 */
[----:B------:R-:W-:Y:S01]  /*15600*/  LEA R10, P3, R2, R4, 0x1 ;  /* 0x00000004020a7211 */ /* 0x000fe200078608ff */
[----:B------:R-:W-:Y:S01]  /*15610*/  @!P2 IMAD.IADD R82, R82, 0x1, -R5 ;  /* 0x000000015252a824 */ /* 0x000fe200078e0a05 */
[----:B------:R-:W-:Y:S02]  /*15620*/  LOP3.LUT R11, R81, 0x36, RZ, 0xfc, !PT ;  /* 0x00000036510b7812 */ /* 0x000fe400078efcff */
[----:B------:R-:W-:Y:S02]  /*15630*/  PLOP3.LUT P2, PT, PT, PT, UP1, 0x80, 0x8 ;  /* 0x000000000008781c */ /* 0x000fe40003f4f018 */
[----:B------:R-:W-:Y:S02]  /*15640*/  LEA.HI.X.SX32 R2, R2, R3, 0x1, P3 ;  /* 0x0000000302027211 */ /* 0x000fe400018f0eff */
[----:B------:R-:W-:-:S02]  /*15650*/  PRMT R40, RZ, 0x7610, R40 ;  /* 0x00007610ff287816 */ /* 0x000fc40000000028 */
[----:B------:R-:W-:Y:S01]  /*15660*/  ISETP.LT.AND P2, PT, R11, UR15, P2 ;  /* 0x0000000f0b007c0c */ /* 0x000fe20009741270 */
[----:B------:R-:W-:Y:S02]  /*15670*/  @P0 IMAD.MOV.U32 R11, RZ, RZ, R2 ;  /* 0x000000ffff0b0224 */ /* 0x000fe400078e0002 */
[----:B------:R-:W-:Y:S01]  /*15680*/  IMAD.MOV.U32 R7, RZ, RZ, R82 ;  /* 0x000000ffff077224 */ /* 0x000fe200078e0052 */
[----:B------:R-:W-:Y:S01]  /*15690*/  PRMT R43, RZ, 0x7610, R43 ;  /* 0x00007610ff2b7816 */ /* 0x000fe2000000002b */
[----:B------:R0:W-:Y:S02]  /*156a0*/  STL [R1+0x53c], R10 ;  /* 0x00053c0a01007387 */ /* 0x0001e40000100800 */
[----:B------:R-:W-:Y:S01]  /*156b0*/  @!P4 IMAD.MOV R7, RZ, RZ, -R7 ;  /* 0x000000ffff07c224 */ /* 0x000fe200078e0a07 */
[----:B----4-:R-:W-:Y:S01]  /*156c0*/  ISETP.GE.AND P4, PT, R22, RZ, PT ;  /* 0x000000ff1600720c */ /* 0x010fe20003f86270 */
[----:B------:R0:W4:Y:S01]  /*156d0*/  @P0 LDG.E.U16 R40, desc[UR24][R10.64] ;  /* 0x000000180a280981 */ /* 0x000122000c1e1500 */
[----:B------:R-:W-:-:S02]  /*156e0*/  LOP3.LUT R9, R81, 0x3e, RZ, 0xfc, !PT ;  /* 0x0000003e51097812 */ /* 0x000fc400078efcff */
[----:B------:R-:W-:Y:S01]  /*156f0*/  PLOP3.LUT P3, PT, PT, PT, UP1, 0x80, 0x8 ;  /* 0x000000000008781c */ /* 0x000fe20003f6f018 */
[----:B0-----:R-:W-:Y:S02]  /*15700*/  @P1 IMAD.MOV.U32 R10, RZ, RZ, R26 ;  /* 0x000000ffff0a1224 */ /* 0x001fe400078e001a */
[----:B------:R-:W-:Y:S01]  /*15710*/  @P1 IMAD.MOV.U32 R11, RZ, RZ, R24 ;  /* 0x000000ffff0b1224 */ /* 0x000fe200078e0018 */
[----:B------:R-:W-:Y:S01]  /*15720*/  ISETP.LT.AND P3, PT, R9, UR15, P3 ;  /* 0x0000000f09007c0c */ /* 0x000fe20009f61270 */
[----:B------:R0:W-:Y:S04]  /*15730*/  STL [R1+0x538], R2 ;  /* 0x0005380201007387 */ /* 0x0001e80000100800 */
[----:B------:R1:W4:Y:S01]  /*15740*/  @P1 LDG.E.U16 R43, desc[UR24][R10.64] ;  /* 0x000000180a2b1981 */ /* 0x000322000c1e1500 */
[----:B------:R-:W-:-:S02]  /*15750*/  SEL R7, R38, R7, !P6 ;  /* 0x0000000726077207 */ /* 0x000fc40007000000 */
[----:B------:R-:W-:Y:S01]  /*15760*/  PRMT R37, RZ, 0x7610, R37 ;  /* 0x00007610ff257816 */ /* 0x000fe20000000025 */
[----:B0-----:R-:W-:Y:S01]  /*15770*/  IMAD.MOV.U32 R2, RZ, RZ, R27 ;  /* 0x000000ffff027224 */ /* 0x001fe200078e001b */
[----:B-1----:R-:W-:-:S03]  /*15780*/  SEL R10, R38, R8, !P6 ;  /* 0x00000008260a7207 */ /* 0x002fc60007000000 */
[----:B------:R-:W-:Y:S02]  /*15790*/  @!P4 IMAD.MOV R2, RZ, RZ, -R2 ;  /* 0x000000ffff02c224 */ /* 0x000fe400078e0a02 */
[----:B------:R-:W-:Y:S02]  /*157a0*/  IMAD R10, R10, UR13, RZ ;  /* 0x0000000d0a0a7c24 */ /* 0x000fe4000f8e02ff */
[----:B------:R-:W-:Y:S02]  /*157b0*/  @P2 IMAD.MOV.U32 R8, RZ, RZ, R30 ;  /* 0x000000ffff082224 */ /* 0x000fe400078e001e */
[----:B------:R-:W-:Y:S02]  /*157c0*/  IMAD R7, R7, UR13, RZ ;  /* 0x0000000d07077c24 */ /* 0x000fe4000f8e02ff */
[----:B------:R-:W-:Y:S01]  /*157d0*/  @P2 IMAD.MOV.U32 R9, RZ, RZ, R28 ;  /* 0x000000ffff092224 */ /* 0x000fe200078e001c */
[----:B------:R-:W-:Y:S02]  /*157e0*/  LEA R14, P1, R10, R4, 0x1 ;  /* 0x000000040a0e7211 */ /* 0x000fe400078208ff */
[----:B------:R-:W-:-:S02]  /*157f0*/  PRMT R34, RZ, 0x7610, R34 ;  /* 0x00007610ff227816 */ /* 0x000fc40000000022 */
[----:B------:R2:W4:Y:S01]  /*15800*/  @P2 LDG.E.U16 R37, desc[UR24][R8.64] ;  /* 0x0000001808252981 */ /* 0x000522000c1e1500 */
[----:B------:R-:W-:Y:S02]  /*15810*/  SEL R2, R38, R2, !P6 ;  /* 0x0000000226027207 */ /* 0x000fe40007000000 */
[C---:B------:R-:W-:Y:S02]  /*15820*/  LEA R11, P2, R7.reuse, R4, 0x1 ;  /* 0x00000004070b7211 */ /* 0x040fe400078408ff */
[-C--:B------:R-:W-:Y:S01]  /*15830*/  LEA.HI.X.SX32 R15, R10, R3.reuse, 0x1, P1 ;  /* 0x000000030a0f7211 */ /* 0x080fe200008f0eff */
[----:B------:R-:W-:Y:S01]  /*15840*/  IMAD R2, R2, UR13, RZ ;  /* 0x0000000d02027c24 */ /* 0x000fe2000f8e02ff */
[----:B------:R-:W-:Y:S01]  /*15850*/  LOP3.LUT R13, R0, 0x15e, RZ, 0xfc, !PT ;  /* 0x0000015e000d7812 */ /* 0x000fe200078efcff */
[----:B------:R-:W-:Y:S01]  /*15860*/  STL [R1+0x55c], R14 ;  /* 0x00055c0e01007387 */ /* 0x000fe20000100800 */
[----:B------:R-:W-:Y:S02]  /*15870*/  PRMT R36, RZ, 0x7610, R36 ;  /* 0x00007610ff247816 */ /* 0x000fe40000000024 */
[----:B------:R-:W-:Y:S01]  /*15880*/  LEA.HI.X.SX32 R12, R7, R3, 0x1, P2 ;  /* 0x00000003070c7211 */ /* 0x000fe200010f0eff */
[----:B------:R-:W-:Y:S01]  /*15890*/  STL [R1+0x57c], R11 ;  /* 0x00057c0b01007387 */ /* 0x000fe20000100800 */
[----:B------:R-:W-:-:S03]  /*158a0*/  IABS R7, R13 ;  /* 0x0000000d00077213 */ /* 0x000fc60000000000 */
[----:B------:R-:W-:Y:S01]  /*158b0*/  STL [R1+0x558], R15 ;  /* 0x0005580f01007387 */ /* 0x000fe20000100800 */
[----:B------:R-:W-:-:S03]  /*158c0*/  PRMT R35, RZ, 0x7610, R35 ;  /* 0x00007610ff237816 */ /* 0x000fc60000000023 */
[----:B------:R0:W-:Y:S01]  /*158d0*/  STL [R1+0xab4], R13 ;  /* 0x000ab40d01007387 */ /* 0x0001e20000100800 */
[----:B------:R-:W-:Y:S02]  /*158e0*/  PRMT R39, RZ, 0x7610, R39 ;  /* 0x00007610ff277816 */ /* 0x000fe40000000027 */
[----:B0-----:R-:W-:Y:S01]  /*158f0*/  LEA R13, P1, R2, R4, 0x1 ;  /* 0x00000004020d7211 */ /* 0x001fe200078208ff */
[----:B------:R0:W-:Y:S01]  /*15900*/  STL [R1+0x578], R12 ;  /* 0x0005780c01007387 */ /* 0x0001e20000100800 */
[----:B------:R-:W-:-:S03]  /*15910*/  LOP3.LUT R10, R0, 0x16c, RZ, 0xfc, !PT ;  /* 0x0000016c000a7812 */ /* 0x000fc600078efcff */
[----:B------:R-:W-:Y:S01]  /*15920*/  STL [R1+0x59c], R13 ;  /* 0x00059c0d01007387 */ /* 0x000fe20000100800 */
[----:B--2---:R-:W-:Y:S02]  /*15930*/  @P3 IMAD.MOV.U32 R9, RZ, RZ, R32 ;  /* 0x000000ffff093224 */ /* 0x004fe400078e0020 */
[----:B---3--:R-:W-:-:S05]  /*15940*/  @P3 IMAD.MOV.U32 R8, RZ, RZ, R33 ;  /* 0x000000ffff083224 */ /* 0x008fca00078e0021 */
[----:B------:R1:W2:Y:S02]  /*15950*/  @P3 LDG.E.U16 R34, desc[UR24][R8.64] ;  /* 0x0000001808223981 */ /* 0x0002a4000c1e1500 */
[----:B-1----:R-:W-:Y:S02]  /*15960*/  @P0 IMAD.MOV.U32 R8, RZ, RZ, R14 ;  /* 0x000000ffff080224 */ /* 0x002fe400078e000e */
[----:B------:R-:W-:Y:S01]  /*15970*/  @P0 IMAD.MOV.U32 R9, RZ, RZ, R15 ;  /* 0x000000ffff090224 */ /* 0x000fe200078e000f */
[----:B------:R-:W-:-:S04]  /*15980*/  LEA.HI.X.SX32 R14, R2, R3, 0x1, P1 ;  /* 0x00000003020e7211 */ /* 0x000fc800008f0eff */
[----:B------:R1:W3:Y:S01]  /*15990*/  @P0 LDG.E.U16 R36, desc[UR24][R8.64] ;  /* 0x0000001808240981 */ /* 0x0002e2000c1e1500 */
[----:B------:R-:W-:-:S04]  /*159a0*/  IMAD.HI.U32 R2, R6, R7, RZ ;  /* 0x0000000706027227 */ /* 0x000fc800078e00ff */
[----:B-1----:R-:W-:Y:S02]  /*159b0*/  @P0 IMAD.MOV.U32 R8, RZ, RZ, R11 ;  /* 0x000000ffff080224 */ /* 0x002fe400078e000b */
[----:B------:R-:W-:Y:S01]  /*159c0*/  @P0 IMAD.MOV.U32 R9, RZ, RZ, R12 ;  /* 0x000000ffff090224 */ /* 0x000fe200078e000c */
[----:B0-----:R-:W-:-:S04]  /*159d0*/  LOP3.LUT R12, R0, 0x164, RZ, 0xfc, !PT ;  /* 0x00000164000c7812 */ /* 0x001fc800078efcff */
[----:B------:R0:W2:Y:S01]  /*159e0*/  @P0 LDG.E.U16 R35, desc[UR24][R8.64] ;  /* 0x0000001808230981 */ /* 0x0000a2000c1e1500 */
[----:B------:R-:W-:Y:S01]  /*159f0*/  LOP3.LUT R11, R0, 0x166, RZ, 0xfc, !PT ;  /* 0x00000166000b7812 */ /* 0x000fe200078efcff */
[----:B------:R-:W-:Y:S02]  /*15a00*/  IMAD.MOV R2, RZ, RZ, -R2 ;  /* 0x000000ffff027224 */ /* 0x000fe400078e0a02 */
[----:B------:R-:W-:Y:S01]  /*15a10*/  STL [R1+0x598], R14 ;  /* 0x0005980e01007387 */ /* 0x000fe20000100800 */
[----:B0-----:R-:W-:Y:S02]  /*15a20*/  @P0 IMAD.MOV.U32 R8, RZ, RZ, R13 ;  /* 0x000000ffff080224 */ /* 0x001fe400078e000d */
[----:B------:R-:W-:Y:S01]  /*15a30*/  @P0 IMAD.MOV.U32 R9, RZ, RZ, R14 ;  /* 0x000000ffff090224 */ /* 0x000fe200078e000e */
[----:B------:R-:W-:Y:S04]  /*15a40*/  STL [R1+0xa9c], R12 ;  /* 0x000a9c0c01007387 */ /* 0x000fe80000100800 */
[----:B------:R0:W2:Y:S01]  /*15a50*/  @P0 LDG.E.U16 R39, desc[UR24][R8.64] ;  /* 0x0000001808270981 */ /* 0x0000a2000c1e1500 */
[----:B------:R-:W-:-:S03]  /*15a60*/  IMAD R7, R5, R2, R7 ;  /* 0x0000000205077224 */ /* 0x000fc600078e0207 */
[----:B------:R1:W-:Y:S01]  /*15a70*/  STL [R1+0xab0], R11 ;  /* 0x000ab00b01007387 */ /* 0x0003e20000100800 */
[----:B0-----:R-:W-:Y:S02]  /*15a80*/  IABS R9, R12 ;  /* 0x0000000c00097213 */ /* 0x001fe40000000000 */
[----:B------:R-:W-:Y:S02]  /*15a90*/  IABS R8, R11 ;  /* 0x0000000b00087213 */ /* 0x000fe40000000000 */
[----:B-1----:R-:W-:Y:S01]  /*15aa0*/  IABS R11, R10 ;  /* 0x0000000a000b7213 */ /* 0x002fe20000000000 */
[C---:B------:R-:W-:Y:S01]  /*15ab0*/  IMAD.HI.U32 R2, R6.reuse, R9, RZ ;  /* 0x0000000906027227 */ /* 0x040fe200078e00ff */
[----:B------:R0:W-:Y:S03]  /*15ac0*/  STL [R1+0xabc], R10 ;  /* 0x000abc0a01007387 */ /* 0x0001e60000100800 */
[----:B------:R-:W-:-:S04]  /*15ad0*/  IMAD.HI.U32 R12, R6, R11, RZ ;  /* 0x0000000b060c7227 */ /* 0x000fc800078e00ff */
[----:B------:R-:W-:Y:S02]  /*15ae0*/  IMAD.MOV R2, RZ, RZ, -R2 ;  /* 0x000000ffff027224 */ /* 0x000fe400078e0a02 */
[----:B0-----:R-:W-:-:S04]  /*15af0*/  IMAD.HI.U32 R10, R6, R8, RZ ;  /* 0x00000008060a7227 */ /* 0x001fc800078e00ff */
[----:B------:R-:W-:Y:S02]  /*15b00*/  IMAD.MOV R10, RZ, RZ, -R10 ;  /* 0x000000ffff0a7224 */ /* 0x000fe400078e0a0a */
[----:B------:R-:W-:Y:S02]  /*15b10*/  IMAD.MOV R12, RZ, RZ, -R12 ;  /* 0x000000ffff0c7224 */ /* 0x000fe400078e0a0c */
[C---:B------:R-:W-:Y:S02]  /*15b20*/  IMAD R9, R5.reuse, R2, R9 ;  /* 0x0000000205097224 */ /* 0x040fe400078e0209 */
[C---:B------:R-:W-:Y:S01]  /*15b30*/  IMAD R8, R5.reuse, R10, R8 ;  /* 0x0000000a05087224 */ /* 0x040fe200078e0208 */
[----:B------:R-:W-:Y:S01]  /*15b40*/  STL [R1+0xe38], R7 ;  /* 0x000e380701007387 */ /* 0x000fe20000100800 */
[----:B------:R-:W-:Y:S01]  /*15b50*/  IMAD R11, R5, R12, R11 ;  /* 0x0000000c050b7224 */ /* 0x000fe200078e020b */
[C---:B------:R-:W-:Y:S02]  /*15b60*/  LOP3.LUT R15, R0.reuse, 0x16e, RZ, 0xfc, !PT ;  /* 0x0000016e000f7812 */ /* 0x040fe400078efcff */
[----:B------:R-:W-:Y:S01]  /*15b70*/  STL [R1+0xe30], R9 ;  /* 0x000e300901007387 */ /* 0x000fe20000100800 */
[----:B------:R-:W-:-:S03]  /*15b80*/  LOP3.LUT R13, R0, 0x174, RZ, 0xfc, !PT ;  /* 0x00000174000d7812 */ /* 0x000fc600078efcff */
[----:B------:R-:W-:Y:S01]  /*15b90*/  STL [R1+0xe50], R9 ;  /* 0x000e500901007387 */ /* 0x000fe20000100800 */
[----:B------:R-:W-:-:S03]  /*15ba0*/  LOP3.LUT R14, R0, 0x176, RZ, 0xfc, !PT ;  /* 0x00000176000e7812 */ /* 0x000fc600078efcff */
[----:B------:R-:W-:Y:S04]  /*15bb0*/  STL [R1+0xe34], R8 ;  /* 0x000e340801007387 */ /* 0x000fe80000100800 */
[----:B------:R-:W-:Y:S04]  /*15bc0*/  STL [R1+0xe28], R11 ;  /* 0x000e280b01007387 */ /* 0x000fe80000100800 */
[----:B------:R-:W-:Y:S01]  /*15bd0*/  STL [R1+0xe54], R11 ;  /* 0x000e540b01007387 */ /* 0x000fe20000100800 */
[----:B------:R-:W-:-:S03]  /*15be0*/  IABS R10, R15 ;  /* 0x0000000f000a7213 */ /* 0x000fc60000000000 */
[----:B------:R-:W-:Y:S01]  /*15bf0*/  STL [R1+0xa90], R15 ;  /* 0x000a900f01007387 */ /* 0x000fe20000100800 */
[----:B------:R-:W-:-:S03]  /*15c00*/  IABS R12, R14 ;  /* 0x0000000e000c7213 */ /* 0x000fc60000000000 */
[----:B------:R0:W-:Y:S01]  /*15c10*/  STL [R1+0xaac], R13 ;  /* 0x000aac0d01007387 */ /* 0x0001e20000100800 */
[----:B------:R-:W-:-:S03]  /*15c20*/  IMAD.HI.U32 R2, R6, R10, RZ ;  /* 0x0000000a06027227 */ /* 0x000fc600078e00ff */
[----:B------:R1:W-:Y:S01]  /*15c30*/  STL [R1+0xaa8], R14 ;  /* 0x000aa80e01007387 */ /* 0x0003e20000100800 */
[----:B0-----:R-:W-:Y:S01]  /*15c40*/  IABS R13, R13 ;  /* 0x0000000d000d7213 */ /* 0x001fe20000000000 */
[----:B------:R-:W-:-:S04]  /*15c50*/  IMAD.HI.U32 R15, R6, R12, RZ ;  /* 0x0000000c060f7227 */ /* 0x000fc800078e00ff */
[----:B-1----:R-:W-:Y:S01]  /*15c60*/  IMAD.HI.U32 R14, R6, R13, RZ ;  /* 0x0000000d060e7227 */ /* 0x002fe200078e00ff */
[----:B------:R-:W-:-:S03]  /*15c70*/  LOP3.LUT R8, R0, 0x17e, RZ, 0xfc, !PT ;  /* 0x0000017e00087812 */ /* 0x000fc600078efcff */
[----:B------:R-:W-:Y:S01]  /*15c80*/  IMAD.MOV R14, RZ, RZ, -R14 ;  /* 0x000000ffff0e7224 */ /* 0x000fe200078e0a0e */
[C---:B------:R-:W-:Y:S01]  /*15c90*/  LOP3.LUT R7, R0.reuse, 0x184, RZ, 0xfc, !PT ;  /* 0x0000018400077812 */ /* 0x040fe200078efcff */
[----:B------:R-:W-:Y:S01]  /*15ca0*/  IMAD.MOV R2, RZ, RZ, -R2 ;  /* 0x000000ffff027224 */ /* 0x000fe200078e0a02 */
[----:B------:R-:W-:Y:S01]  /*15cb0*/  LOP3.LUT R9, R0, 0x17c, RZ, 0xfc, !PT ;  /* 0x0000017c00097812 */ /* 0x000fe200078efcff */
[----:B------:R-:W-:Y:S02]  /*15cc0*/  IMAD.MOV R15, RZ, RZ, -R15 ;  /* 0x000000ffff0f7224 */ /* 0x000fe400078e0a0f */
[C---:B------:R-:W-:Y:S01]  /*15cd0*/  IMAD R13, R5.reuse, R14, R13 ;  /* 0x0000000e050d7224 */ /* 0x040fe200078e020d */
[----:B------:R-:W-:Y:S01]  /*15ce0*/  IABS R14, R8 ;  /* 0x00000008000e7213 */ /* 0x000fe20000000000 */
[C---:B------:R-:W-:Y:S01]  /*15cf0*/  IMAD R10, R5.reuse, R2, R10 ;  /* 0x00000002050a7224 */ /* 0x040fe200078e020a */
[----:B------:R-:W-:Y:S01]  /*15d00*/  IABS R17, R7 ;  /* 0x0000000700117213 */ /* 0x000fe20000000000 */
[----:B------:R-:W-:Y:S01]  /*15d10*/  IMAD R12, R5, R15, R12 ;  /* 0x0000000f050c7224 */ /* 0x000fe200078e020c */
[----:B------:R-:W-:Y:S01]  /*15d20*/  IABS R15, R9 ;  /* 0x00000009000f7213 */ /* 0x000fe20000000000 */
[C---:B------:R-:W-:Y:S01]  /*15d30*/  IMAD.HI.U32 R16, R6.reuse, R14, RZ ;  /* 0x0000000e06107227 */ /* 0x040fe200078e00ff */
[----:B------:R-:W-:Y:S03]  /*15d40*/  STL [R1+0xe2c], R10 ;  /* 0x000e2c0a01007387 */ /* 0x000fe60000100800 */
[C---:B------:R-:W-:Y:S01]  /*15d50*/  IMAD.HI.U32 R18, R6.reuse, R17, RZ ;  /* 0x0000001106127227 */ /* 0x040fe200078e00ff */
[----:B------:R-:W-:Y:S03]  /*15d60*/  STL [R1+0xe58], R10 ;  /* 0x000e580a01007387 */ /* 0x000fe60000100800 */
[----:B------:R-:W-:Y:S01]  /*15d70*/  IMAD.HI.U32 R2, R6, R15, RZ ;  /* 0x0000000f06027227 */ /* 0x000fe200078e00ff */
[----:B------:R-:W-:Y:S03]  /*15d80*/  STL [R1+0xe3c], R13 ;  /* 0x000e3c0d01007387 */ /* 0x000fe60000100800 */
[----:B------:R-:W-:Y:S01]  /*15d90*/  IMAD.MOV R16, RZ, RZ, -R16 ;  /* 0x000000ffff107224 */ /* 0x000fe200078e0a10 */
[----:B------:R-:W-:Y:S01]  /*15da0*/  STL [R1+0xe40], R12 ;  /* 0x000e400c01007387 */ /* 0x000fe20000100800 */
[----:B------:R-:W-:-:S03]  /*15db0*/  IMAD.MOV R18, RZ, RZ, -R18 ;  /* 0x000000ffff127224 */ /* 0x000fc600078e0a12 */
[----:B------:R0:W-:Y:S01]  /*15dc0*/  STL [R1+0xa94], R9 ;  /* 0x000a940901007387 */ /* 0x0001e20000100800 */
[----:B------:R-:W-:-:S03]  /*15dd0*/  IMAD.MOV R2, RZ, RZ, -R2 ;  /* 0x000000ffff027224 */ /* 0x000fc600078e0a02 */
[----:B------:R1:W-:Y:S01]  /*15de0*/  STL [R1+0xa98], R8 ;  /* 0x000a980801007387 */ /* 0x0003e20000100800 */
[C---:B------:R-:W-:Y:S01]  /*15df0*/  IMAD R14, R5.reuse, R16, R14 ;  /* 0x00000010050e7224 */ /* 0x040fe200078e020e */
[C---:B0-----:R-:W-:Y:S01]  /*15e00*/  LOP3.LUT R9, R0.reuse, 0x186, RZ, 0xfc, !PT ;  /* 0x0000018600097812 */ /* 0x041fe200078efcff */
[C---:B------:R-:W-:Y:S01]  /*15e10*/  IMAD R17, R5.reuse, R18, R17 ;  /* 0x0000001205117224 */ /* 0x040fe200078e0211 */
[----:B-1----:R-:W-:Y:S01]  /*15e20*/  LOP3.LUT R8, R0, 0x18c, RZ, 0xfc, !PT ;  /* 0x0000018c00087812 */ /* 0x002fe200078efcff */
[----:B------:R-:W-:Y:S01]  /*15e30*/  IMAD R15, R5, R2, R15 ;  /* 0x00000002050f7224 */ /* 0x000fe200078e020f */
[----:B------:R-:W-:Y:S02]  /*15e40*/  IABS R16, R9 ;  /* 0x0000000900107213 */ /* 0x000fe40000000000 */
[----:B------:R-:W-:Y:S01]  /*15e50*/  IABS R18, R8 ;  /* 0x0000000800127213 */ /* 0x000fe20000000000 */
[----:B------:R0:W-:Y:S02]  /*15e60*/  STL [R1+0xab8], R7 ;  /* 0x000ab80701007387 */ /* 0x0001e40000100800 */
[----:B------:R-:W-:-:S02]  /*15e70*/  IMAD.HI.U32 R2, R6, R16, RZ ;  /* 0x0000001006027227 */ /* 0x000fc400078e00ff */
[----:B------:R-:W-:Y:S02]  /*15e80*/  STL [R1+0xe44], R15 ;  /* 0x000e440f01007387 */ /* 0x000fe40000100800 */
[----:B------:R-:W-:Y:S02]  /*15e90*/  IMAD.HI.U32 R20, R6, R18, RZ ;  /* 0x0000001206147227 */ /* 0x000fe400078e00ff */
[----:B------:R-:W-:Y:S01]  /*15ea0*/  STL [R1+0xe48], R14 ;  /* 0x000e480e01007387 */ /* 0x000fe20000100800 */
[----:B0-----:R-:W-:Y:S01]  /*15eb0*/  LOP3.LUT R7, R0, 0x18e, RZ, 0xfc, !PT ;  /* 0x0000018e00077812 */ /* 0x001fe200078efcff */
[----:B------:R-:W-:Y:S02]  /*15ec0*/  IMAD.MOV R2, RZ, RZ, -R2 ;  /* 0x000000ffff027224 */ /* 0x000fe400078e0a02 */
[----:B------:R-:W-:Y:S01]  /*15ed0*/  STL [R1+0xe20], R17 ;  /* 0x000e201101007387 */ /* 0x000fe20000100800 */
[----:B------:R-:W-:Y:S01]  /*15ee0*/  IMAD.MOV R20, RZ, RZ, -R20 ;  /* 0x000000ffff147224 */ /* 0x000fe200078e0a14 */
[----:B------:R-:W-:-:S02]  /*15ef0*/  IABS R19, R7 ;  /* 0x0000000700137213 */ /* 0x000fc40000000000 */
[----:B------:R0:W-:Y:S01]  /*15f00*/  STL [R1+0xa8c], R9 ;  /* 0x000a8c0901007387 */ /* 0x0001e20000100800 */
[----:B------:R-:W-:-:S03]  /*15f10*/  IMAD R16, R5, R2, R16 ;  /* 0x0000000205107224 */ /* 0x000fc600078e0210 */
[----:B------:R1:W-:Y:S01]  /*15f20*/  STL [R1+0xaa4], R8 ;  /* 0x000aa40801007387 */ /* 0x0003e20000100800 */
[----:B------:R-:W-:-:S03]  /*15f30*/  IMAD R18, R5, R20, R18 ;  /* 0x0000001405127224 */ /* 0x000fc600078e0212 */
[----:B------:R4:W-:Y:S01]  /*15f40*/  STL [R1+0xaa0], R7 ;  /* 0x000aa00701007387 */ /* 0x0009e20000100800 */
[----:B0-----:R-:W-:Y:S01]  /*15f50*/  LOP3.LUT R9, R0, 0x194, RZ, 0xfc, !PT ;  /* 0x0000019400097812 */ /* 0x001fe200078efcff */
[----:B------:R-:W-:Y:S02]  /*15f60*/  IMAD.HI.U32 R21, R6, R19, RZ ;  /* 0x0000001306157227 */ /* 0x000fe400078e00ff */
[----:B------:R-:W-:Y:S01]  /*15f70*/  STL [R1+0xe24], R16 ;  /* 0x000e241001007387 */ /* 0x000fe20000100800 */
[C---:B-1----:R-:W-:Y:S02]  /*15f80*/  LOP3.LUT R8, R0.reuse, 0x196, RZ, 0xfc, !PT ;  /* 0x0000019600087812 */ /* 0x042fe400078efcff */
[----:B----4-:R-:W-:Y:S01]  /*15f90*/  LOP3.LUT R7, R0, 0x19c, RZ, 0xfc, !PT ;  /* 0x0000019c00077812 */ /* 0x010fe200078efcff */
[----:B------:R-:W-:Y:S03]  /*15fa0*/  STL [R1+0xe4c], R18 ;  /* 0x000e4c1201007387 */ /* 0x000fe60000100800 */
[----:B------:R-:W-:Y:S01]  /*15fb0*/  IABS R22, R7 ;  /* 0x0000000700167213 */ /* 0x000fe20000000000 */
[----:B------:R-:W-:Y:S01]  /*15fc0*/  STL [R1+0xa88], R9 ;  /* 0x000a880901007387 */ /* 0x000fe20000100800 */
[----:B------:R-:W-:Y:S01]  /*15fd0*/  IMAD.MOV R21, RZ, RZ, -R21 ;  /* 0x000000ffff157224 */ /* 0x000fe200078e0a15 */
[----:B------:R-:W-:-:S02]  /*15fe0*/  IABS R23, R8 ;  /* 0x0000000800177213 */ /* 0x000fc40000000000 */
[----:B------:R-:W-:Y:S01]  /*15ff0*/  STL [R1+0xa84], R8 ;  /* 0x000a840801007387 */ /* 0x000fe20000100800 */
[----:B------:R-:W-:-:S03]  /*16000*/  IMAD.HI.U32 R24, R6, R22, RZ ;  /* 0x0000001606187227 */ /* 0x000fc600078e00ff */
[----:B------:R0:W-:Y:S01]  /*16010*/  STL [R1+0xa80], R7 ;  /* 0x000a800701007387 */ /* 0x0001e20000100800 */
[----:B------:R-:W-:Y:S01]  /*16020*/  IMAD.MOV R24, RZ, RZ, -R24 ;  /* 0x000000ffff187224 */ /* 0x000fe200078e0a18 */
[----:B------:R-:W-:Y:S01]  /*16030*/  IABS R20, R9 ;  /* 0x0000000900147213 */ /* 0x000fe20000000000 */
[----:B------:R-:W-:Y:S02]  /*16040*/  IMAD R19, R5, R21, R19 ;  /* 0x0000001505137224 */ /* 0x000fe400078e0213 */
[----:B------:R-:W-:Y:S01]  /*16050*/  IMAD.HI.U32 R21, R6, R23, RZ ;  /* 0x0000001706157227 */ /* 0x000fe200078e00ff */
[----:B0-----:R-:W-:-:S03]  /*16060*/  LOP3.LUT R7, R0, 0x1a6, RZ, 0xfc, !PT ;  /* 0x000001a600077812 */ /* 0x001fc600078efcff */
[C---:B------:R-:W-:Y:S01]  /*16070*/  IMAD R22, R5.reuse, R24, R22 ;  /* 0x0000001805167224 */ /* 0x040fe200078e0216 */
[C---:B------:R-:W-:Y:S02]  /*16080*/  LOP3.LUT R8, R0.reuse, 0x1a4, RZ, 0xfc, !PT ;  /* 0x000001a400087812 */ /* 0x040fe400078efcff */
[----:B------:R-:W-:Y:S02]  /*16090*/  IABS R25, R7 ;  /* 0x0000000700197213 */ /* 0x000fe40000000000 */
[----:B------:R-:W-:Y:S01]  /*160a0*/  LOP3.LUT R9, R0, 0x19e, RZ, 0xfc, !PT ;  /* 0x0000019e00097812 */ /* 0x000fe200078efcff */
[----:B------:R-:W-:Y:S01]  /*160b0*/  IMAD.MOV R21, RZ, RZ, -R21 ;  /* 0x000000ffff157224 */ /* 0x000fe200078e0a15 */
[----:B------:R-:W-:Y:S01]  /*160c0*/  IABS R24, R8 ;  /* 0x0000000800187213 */ /* 0x000fe20000000000 */
[C---:B------:R-:W-:Y:S01]  /*160d0*/  IMAD.HI.U32 R27, R6.reuse, R25, RZ ;  /* 0x00000019061b7227 */ /* 0x040fe200078e00ff */
[----:B------:R-:W-:Y:S03]  /*160e0*/  STL [R1+0xe1c], R22 ;  /* 0x000e1c1601007387 */ /* 0x000fe60000100800 */
[----:B------:R-:W-:Y:S01]  /*160f0*/  IMAD.HI.U32 R2, R6, R20, RZ ;  /* 0x0000001406027227 */ /* 0x000fe200078e00ff */
[----:B------:R-:W-:Y:S03]  /*16100*/  STL [R1+0xa7c], R9 ;  /* 0x000a7c0901007387 */ /* 0x000fe60000100800 */
[----:B------:R-:W-:Y:S01]  /*16110*/  IMAD R23, R5, R21, R23 ;  /* 0x0000001505177224 */ /* 0x000fe200078e0217 */
[----:B------:R0:W-:Y:S01]  /*16120*/  STL [R1+0xa78], R8 ;  /* 0x000a780801007387 */ /* 0x0001e20000100800 */
[----:B------:R-:W-:Y:S01]  /*16130*/  IMAD.MOV R27, RZ, RZ, -R27 ;  /* 0x000000ffff1b7224 */ /* 0x000fe200078e0a1b */
[----:B------:R-:W-:Y:S01]  /*16140*/  IABS R21, R9 ;  /* 0x0000000900157213 */ /* 0x000fe20000000000 */
[----:B------:R-:W-:-:S02]  /*16150*/  IMAD.MOV R2, RZ, RZ, -R2 ;  /* 0x000000ffff027224 */ /* 0x000fc400078e0a02 */
[----:B------:R-:W-:Y:S01]  /*16160*/  IMAD.HI.U32 R26, R6, R24, RZ ;  /* 0x00000018061a7227 */ /* 0x000fe200078e00ff */
[----:B0-----:R-:W-:-:S03]  /*16170*/  LOP3.LUT R8, R0, 0x1ae, RZ, 0xfc, !PT ;  /* 0x000001ae00087812 */ /* 0x001fc600078efcff */
[C---:B------:R-:W-:Y:S01]  /*16180*/  IMAD R25, R5.reuse, R27, R25 ;  /* 0x0000001b05197224 */ /* 0x040fe200078e0219 */
[----:B------:R-:W-:Y:S01]  /*16190*/  LOP3.LUT R9, R0, 0x1ac, RZ, 0xfc, !PT ;  /* 0x000001ac00097812 */ /* 0x000fe200078efcff */
[----:B------:R-:W-:Y:S01]  /*161a0*/  IMAD R20, R5, R2, R20 ;  /* 0x0000000205147224 */ /* 0x000fe200078e0214 */
[----:B------:R-:W-:Y:S01]  /*161b0*/  IABS R27, R8 ;  /* 0x00000008001b7213 */ /* 0x000fe20000000000 */
[----:B------:R-:W-:Y:S02]  /*161c0*/  IMAD.MOV R26, RZ, RZ, -R26 ;  /* 0x000000ffff1a7224 */ /* 0x000fe400078e0a1a */
[----:B------:R-:W-:-:S04]  /*161d0*/  IMAD.HI.U32 R2, R6, R21, RZ ;  /* 0x0000001506027227 */ /* 0x000fc800078e00ff */
[C---:B------:R-:W-:Y:S01]  /*161e0*/  IMAD R24, R5.reuse, R26, R24 ;  /* 0x0000001a05187224 */ /* 0x040fe200078e0218 */
[----:B------:R-:W-:Y:S01]  /*161f0*/  IABS R26, R9 ;  /* 0x00000009001a7213 */ /* 0x000fe20000000000 */
[----:B------:R-:W-:Y:S02]  /*16200*/  IMAD.MOV R2, RZ, RZ, -R2 ;  /* 0x000000ffff027224 */ /* 0x000fe400078e0a02 */
[----:B------:R-:W-:Y:S01]  /*16210*/  IMAD.HI.U32 R29, R6, R27, RZ ;  /* 0x0000001b061d7227 */ /* 0x000fe200078e00ff */
[----:B------:R-:W-:Y:S03]  /*16220*/  STL [R1+0xa74], R7 ;  /* 0x000a740701007387 */ /* 0x000fe60000100800 */
[----:B------:R-:W-:Y:S01]  /*16230*/  IMAD R21, R5, R2, R21 ;  /* 0x0000000205157224 */ /* 0x000fe200078e0215 */
[----:B------:R0:W-:Y:S01]  /*16240*/  STL [R1+0xa70], R9 ;  /* 0x000a700901007387 */ /* 0x0001e20000100800 */
[----:B------:R-:W-:-:S02]  /*16250*/  IMAD.MOV R29, RZ, RZ, -R29 ;  /* 0x000000ffff1d7224 */ /* 0x000fc400078e0a1d */
[----:B------:R-:W-:-:S04]  /*16260*/  IMAD.HI.U32 R2, R6, R26, RZ ;  /* 0x0000001a06027227 */ /* 0x000fc800078e00ff */
[C---:B------:R-:W-:Y:S01]  /*16270*/  IMAD R27, R5.reuse, R29, R27 ;  /* 0x0000001d051b7224 */ /* 0x040fe200078e021b */
[C---:B0-----:R-:W-:Y:S01]  /*16280*/  LOP3.LUT R9, R0.reuse, 0x1b6, RZ, 0xfc, !PT ;  /* 0x000001b600097812 */ /* 0x041fe200078efcff */
[----:B------:R-:W-:Y:S01]  /*16290*/  IMAD.MOV R2, RZ, RZ, -R2 ;  /* 0x000000ffff027224 */ /* 0x000fe200078e0a02 */
[----:B------:R-:W-:Y:S02]  /*162a0*/  LOP3.LUT R7, R0, 0x1b4, RZ, 0xfc, !PT ;  /* 0x000001b400077812 */ /* 0x000fe400078efcff */
[----:B------:R-:W-:Y:S01]  /*162b0*/  IABS R29, R9 ;  /* 0x00000009001d7213 */ /* 0x000fe20000000000 */
[----:B------:R-:W-:Y:S01]  /*162c0*/  IMAD R26, R5, R2, R26 ;  /* 0x00000002051a7224 */ /* 0x000fe200078e021a */
[----:B------:R0:W-:Y:S01]  /*162d0*/  STL [R1+0xa6c], R8 ;  /* 0x000a6c0801007387 */ /* 0x0001e20000100800 */
[----:B------:R-:W-:Y:S02]  /*162e0*/  IABS R28, R7 ;  /* 0x00000007001c7213 */ /* 0x000fe40000000000 */
[----:B------:R-:W-:Y:S01]  /*162f0*/  IMAD.HI.U32 R2, R6, R29, RZ ;  /* 0x0000001d06027227 */ /* 0x000fe200078e00ff */
[----:B------:R1:W-:Y:S03]  /*16300*/  STL [R1+0xa68], R7 ;  /* 0x000a680701007387 */ /* 0x0003e60000100800 */
[----:B------:R-:W-:Y:S01]  /*16310*/  IMAD.MOV R2, RZ, RZ, -R2 ;  /* 0x000000ffff027224 */ /* 0x000fe200078e0a02 */
[C---:B0-----:R-:W-:Y:S01]  /*16320*/  LOP3.LUT R8, R0.reuse, 0x1bc, RZ, 0xfc, !PT ;  /* 0x000001bc00087812 */ /* 0x041fe200078efcff */
[----:B------:R-:W-:Y:S01]  /*16330*/  STL [R1+0xa64], R9 ;  /* 0x000a640901007387 */ /* 0x000fe20000100800 */
[----:B-1----:R-:W-:-:S03]  /*16340*/  LOP3.LUT R7, R0, 0x1be, RZ, 0xfc, !PT ;  /* 0x000001be00077812 */ /* 0x002fc600078efcff */
[----:B------:R-:W-:Y:S01]  /*16350*/  STL [R1+0xa60], R8 ;  /* 0x000a600801007387 */ /* 0x000fe20000100800 */
[----:B------:R-:W-:Y:S01]  /*16360*/  IMAD R29, R5, R2, R29 ;  /* 0x00000002051d7224 */ /* 0x000fe200078e021d */
[----:B------:R-:W-:Y:S02]  /*16370*/  IABS R31, R7 ;  /* 0x00000007001f7213 */ /* 0x000fe40000000000 */
[----:B------:R0:W-:Y:S01]  /*16380*/  STL [R1+0xa5c], R7 ;  /* 0x000a5c0701007387 */ /* 0x0001e20000100800 */
[C---:B------:R-:W-:Y:S02]  /*16390*/  LOP3.LUT R2, R0.reuse, 0x1c6, RZ, 0xfc, !PT ;  /* 0x000001c600027812 */ /* 0x040fe400078efcff */
[----:B0-----:R-:W-:-:S05]  /*163a0*/  LOP3.LUT R7, R0, 0x1c4, RZ, 0xfc, !PT ;  /* 0x000001c400077812 */ /* 0x001fca00078efcff */
[----:B------:R-:W-:Y:S04]  /*163b0*/  STL [R1+0xa58], R7 ;  /* 0x000a580701007387 */ /* 0x000fe80000100800 */
[----:B------:R0:W-:Y:S04]  /*163c0*/  STL [R1+0xa54], R2 ;  /* 0x000a540201007387 */ /* 0x0001e80000100800 */
[----:B------:R-:W4:Y:S04]  /*163d0*/  LDL.LU R54, [R1+0xa4c] ;  /* 0x000a4c0001367983 */ /* 0x000f280000300800 */
[----:B------:R-:W3:Y:S04]  /*163e0*/  LDL.LU R93, [R1+0xa48] ;  /* 0x000a4800015d7983 */ /* 0x000ee80000300800 */
[----:B------:R-:W4:Y:S04]  /*163f0*/  LDL.LU R55, [R1+0xa44] ;  /* 0x000a440001377983 */ /* 0x000f280000300800 */
        /* <DEDUP_REMOVED lines=11> */
[----:B------:R-:W4:Y:S01]  /*164b0*/  LDL.LU R91, [R1+0x820] ;  /* 0x00082000015b7983 */ /* 0x000f220000300800 */
[----:B------:R-:W1:Y:S01]  /*164c0*/  S2R R82, SR_TID.X ;  /* 0x0000000000527919 */ /* 0x000e620000002100 */
[----:B------:R-:W-:Y:S01]  /*164d0*/  IMAD.HI.U32 R33, R6, R31, RZ ;  /* 0x0000001f06217227 */ /* 0x000fe200078e00ff */
[----:B------:R-:W-:-:S04]  /*164e0*/  @!UP2 UIADD3 UR4, UPT, UPT, -UR8, 0x100000, URZ ;  /* 0x001000000804a890 */ /* 0x000fc8000fffe1ff */
[----:B------:R-:W-:Y:S02]  /*164f0*/  @!UP2 USHF.L.U32 UR5, UR4, 0xb, URZ ;  /* 0x0000000b0405a899 */ /* 0x000fe400080006ff */
[----:B------:R-:W-:Y:S01]  /*16500*/  @!UP2 USHF.L.U32 UR4, UR4, 0x1, URZ ;  /* 0x000000010404a899 */ /* 0x000fe200080006ff */
[----:B------:R-:W-:Y:S01]  /*16510*/  VOTEU.ALL UP1, P5 ;  /* 0x0000000000ff7886 */ /* 0x000fe20002820000 */
[----:B------:R-:W-:Y:S01]  /*16520*/  IMAD.HI.U32 R30, R6, R28, RZ ;  /* 0x0000001c061e7227 */ /* 0x000fe200078e00ff */
[----:B------:R-:W-:Y:S01]  /*16530*/  IABS R32, R8 ;  /* 0x0000000800207213 */ /* 0x000fe20000000000 */
[----:B------:R-:W4:Y:S01]  /*16540*/  LDL.LU R84, [R1+0x81c] ;  /* 0x00081c0001547983 */ /* 0x000f220000300800 */
[----:B------:R-:W-:Y:S01]  /*16550*/  PRMT R12, RZ, 0x7610, R12 ;  /* 0x00007610ff0c7816 */ /* 0x000fe2000000000c */
[----:B------:R-:W-:Y:S01]  /*16560*/  IMAD.MOV R33, RZ, RZ, -R33 ;  /* 0x000000ffff217224 */ /* 0x000fe200078e0a21 */
[----:B------:R-:W-:Y:S01]  /*16570*/  PRMT R18, RZ, 0x7610, R18 ;  /* 0x00007610ff127816 */ /* 0x000fe20000000012 */
[----:B------:R-:W-:Y:S01]  /*16580*/  IMAD.MOV R30, RZ, RZ, -R30 ;  /* 0x000000ffff1e7224 */ /* 0x000fe200078e0a1e */
[----:B------:R-:W4:Y:S01]  /*16590*/  LDL.LU R86, [R1+0x818] ;  /* 0x0008180001567983 */ /* 0x000f220000300800 */
[C---:B------:R-:W-:Y:S01]  /*165a0*/  IMAD R31, R5.reuse, R33, R31 ;  /* 0x00000021051f7224 */ /* 0x040fe200078e021f */
[----:B------:R-:W-:Y:S01]  /*165b0*/  IABS R33, R2 ;  /* 0x0000000200217213 */ /* 0x000fe20000000000 */
[----:B------:R0:W2:Y:S01]  /*165c0*/  @!UP1 SYNCS.EXCH.64 URZ, [UR10+0x24008], UR4 ;  /* 0x024008040aff95b2 */ /* 0x0000a20008000100 */
[----:B-1----:R-:W-:Y:S01]  /*165d0*/  SHF.R.S32.HI R81, RZ, 0x6, R82 ;  /* 0x00000006ff517819 */ /* 0x002fe20000011452 */
[----:B------:R-:W-:Y:S01]  /*165e0*/  IMAD R28, R5, R30, R28 ;  /* 0x0000001e051c7224 */ /* 0x000fe200078e021c */
[----:B------:R-:W-:Y:S01]  /*165f0*/  LOP3.LUT R82, R82, 0x3f, RZ, 0xc0, !PT ;  /* 0x0000003f52527812 */ /* 0x000fe200078ec0ff */
[----:B------:R-:W4:Y:S01]  /*16600*/  LDL.LU R87, [R1+0x804] ;  /* 0x0008040001577983 */ /* 0x000f220000300800 */
[----:B------:R-:W-:Y:S01]  /*16610*/  SGXT R81, R81, 0x1 ;  /* 0x000000015151781a */ /* 0x000fe20000000200 */
[----:B0-----:R-:W0:Y:S02]  /*16620*/  LDCU UR4, c[0x0][0x3b0] ;  /* 0x00007600ff0477ac */ /* 0x001e240008000800 */
[----:B------:R-:W-:Y:S01]  /*16630*/  IMAD.SHL.U32 R2, R82, 0x2, RZ ;  /* 0x0000000252027824 */ /* 0x000fe200078e00ff */
[----:B------:R-:W4:Y:S01]  /*16640*/  LDL.LU R92, [R1+0x800] ;  /* 0x00080000015c7983 */ /* 0x000f220000300800 */
[----:B------:R-:W-:Y:S01]  /*16650*/  PRMT R13, RZ, 0x7610, R13 ;  /* 0x00007610ff0d7816 */ /* 0x000fe2000000000d */
[----:B------:R-:W1:Y:S02]  /*16660*/  LDCU UR5, c[0x0][0x3b0] ;  /* 0x00007600ff0577ac */ /* 0x000e640008000800 */
[----:B------:R-:W-:-:S02]  /*16670*/  LOP3.LUT R2, R2, 0x90, R81, 0x78, !PT ;  /* 0x0000009002027812 */ /* 0x000fc400078e7851 */
[----:B------:R-:W-:Y:S01]  /*16680*/  PRMT R17, RZ, 0x7610, R17 ;  /* 0x00007610ff117816 */ /* 0x000fe20000000011 */
[----:B------:R-:W0:Y:S01]  /*16690*/  LDCU UR8, c[0x0][0x3b0] ;  /* 0x00007600ff0877ac */ /* 0x000e220008000800 */
[----:B------:R-:W-:Y:S01]  /*166a0*/  LOP3.LUT R85, R2, 0x20, RZ, 0x3c, !PT ;  /* 0x0000002002557812 */ /* 0x000fe200078e3cff */
[----:B------:R-:W-:Y:S01]  /*166b0*/  STS.U16 [R2+UR10+0x20000], R75 ;  /* 0x0200004b02007988 */ /* 0x000fe2000800040a */
[----:B------:R-:W-:-:S03]  /*166c0*/  IMAD.HI.U32 R30, R6, R32, RZ ;  /* 0x00000020061e7227 */ /* 0x000fc600078e00ff */
[----:B------:R-:W-:Y:S04]  /*166d0*/  STS.U16 [R2+UR10+0x20400], R74 ;  /* 0x0204004a02007988 */ /* 0x000fe8000800040a */
[----:B------:R-:W-:Y:S04]  /*166e0*/  STS.U16 [R2+UR10+0x20800], R73 ;  /* 0x0208004902007988 */ /* 0x000fe8000800040a */
[----:B------:R-:W-:Y:S04]  /*166f0*/  STS.U16 [R2+UR10+0x20c00], R68 ;  /* 0x020c004402007988 */ /* 0x000fe8000800040a */
[----:B------:R-:W-:Y:S04]  /*16700*/  STS.U16 [R2+UR10+0x21000], R67 ;  /* 0x0210004302007988 */ /* 0x000fe8000800040a */
[----:B------:R-:W-:Y:S04]  /*16710*/  STS.U16 [R2+UR10+0x21400], R66 ;  /* 0x0214004202007988 */ /* 0x000fe8000800040a */
[----:B------:R-:W-:Y:S04]  /*16720*/  STS.U16 [R2+UR10+0x21800], R65 ;  /* 0x0218004102007988 */ /* 0x000fe8000800040a */
[----:B------:R-:W-:Y:S01]  /*16730*/  STS.U16 [R2+UR10+0x21c00], R56 ;  /* 0x021c003802007988 */ /* 0x000fe2000800040a */
[----:B------:R-:W-:-:S03]  /*16740*/  LOP3.LUT R22, R2, 0x40, RZ, 0x3c, !PT ;  /* 0x0000004002167812 */ /* 0x000fc600078e3cff */
[----:B------:R-:W-:Y:S04]  /*16750*/  STS.U16 [R85+UR10+0x20100], R71 ;  /* 0x0201004755007988 */ /* 0x000fe8000800040a */
[----:B------:R-:W-:Y:S01]  /*16760*/  STS.U16 [R85+UR10+0x20500], R70 ;  /* 0x0205004655007988 */ /* 0x000fe2000800040a */
[----:B------:R-:W-:-:S03]  /*16770*/  IMAD.MOV R30, RZ, RZ, -R30 ;  /* 0x000000ffff1e7224 */ /* 0x000fc600078e0a1e */
[----:B------:R-:W-:Y:S04]  /*16780*/  STS.U16 [R85+UR10+0x20900], R69 ;  /* 0x0209004555007988 */ /* 0x000fe8000800040a */
[----:B------:R-:W-:Y:S04]  /*16790*/  STS.U16 [R85+UR10+0x20d00], R60 ;  /* 0x020d003c55007988 */ /* 0x000fe8000800040a */
[----:B------:R-:W-:Y:S04]  /*167a0*/  STS.U16 [R85+UR10+0x21100], R59 ;  /* 0x0211003b55007988 */ /* 0x000fe8000800040a */
[----:B------:R-:W-:Y:S01]  /*167b0*/  STS.U16 [R85+UR10+0x21500], R58 ;  /* 0x0215003a55007988 */ /* 0x000fe2000800040a */
[----:B------:R-:W-:-:S03]  /*167c0*/  IMAD R32, R5, R30, R32 ;  /* 0x0000001e05207224 */ /* 0x000fc600078e0220 */
[----:B------:R-:W-:Y:S01]  /*167d0*/  STS.U16 [R85+UR10+0x21900], R57 ;  /* 0x0219003955007988 */ /* 0x000fe2000800040a */
[----:B------:R-:W-:-:S03]  /*167e0*/  IABS R30, R7 ;  /* 0x00000007001e7213 */ /* 0x000fc60000000000 */
[----:B------:R-:W-:Y:S01]  /*167f0*/  STS.U16 [R85+UR10+0x21d00], R47 ;  /* 0x021d002f55007988 */ /* 0x000fe2000800040a */
[----:B------:R-:W-:-:S03]  /*16800*/  LOP3.LUT R7, R2, 0x60, RZ, 0x3c, !PT ;  /* 0x0000006002077812 */ /* 0x000fc600078e3cff */
[----:B------:R-:W-:Y:S04]  /*16810*/  STS.U16 [R22+UR10+0x20200], R63 ;  /* 0x0202003f16007988 */ /* 0x000fe8000800040a */
        /* <DEDUP_REMOVED lines=14> */
[----:B--2---:R-:W-:Y:S04]  /*16900*/  STS.U16 [R7+UR10+0x21f00], R34 ;  /* 0x021f002207007988 */ /* 0x004fe8000800040a */
[----:B---3--:R2:W-:Y:S04]  /*16910*/  STS.U16 [R2+UR10+0x400], R93 ;  /* 0x0004005d02007988 */ /* 0x0085e8000800040a */
[----:B--2---:R-:W2:Y:S04]  /*16920*/  LDL.LU R93, [R1+0x7fc] ;  /* 0x0007fc00015d7983 */ /* 0x004ea80000300800 */
[----:B----4-:R3:W-:Y:S04]  /*16930*/  STS.U16 [R2+UR10+0x1c00], R88 ;  /* 0x001c005802007988 */ /* 0x0107e8000800040a */
[----:B---3--:R-:W3:Y:S04]  /*16940*/  LDL.LU R88, [R1+0x7f8] ;  /* 0x0007f80001587983 */ /* 0x008ee80000300800 */
[----:B------:R4:W-:Y:S04]  /*16950*/  STS.U16 [R2+UR10+0x2c00], R89 ;  /* 0x002c005902007988 */ /* 0x0009e8000800040a */
[----:B------:R0:W-:Y:S04]  /*16960*/  STS.U16 [R2+UR10+0x3000], R90 ;  /* 0x0030005a02007988 */ /* 0x0001e8000800040a */
[----:B----4-:R-:W4:Y:S04]  /*16970*/  LDL.LU R89, [R1+0x7e4] ;  /* 0x0007e40001597983 */ /* 0x010f280000300800 */
[----:B0-----:R-:W4:Y:S04]  /*16980*/  LDL.LU R90, [R1+0x7e0] ;  /* 0x0007e000015a7983 */ /* 0x001f280000300800 */
[----:B------:R0:W-:Y:S04]  /*16990*/  STS.U16 [R2+UR10+0x3800], R91 ;  /* 0x0038005b02007988 */ /* 0x0001e8000800040a */
[----:B0-----:R-:W4:Y:S04]  /*169a0*/  LDL.LU R91, [R1+0x7dc] ;  /* 0x0007dc00015b7983 */ /* 0x001f280000300800 */
[----:B------:R-:W4:Y:S04]  /*169b0*/  LDL.LU R15, [R1+0x7d8] ;  /* 0x0007d800010f7983 */ /* 0x000f280000300800 */
[----:B------:R-:W4:Y:S04]  /*169c0*/  LDL.LU R10, [R1+0x7c4] ;  /* 0x0007c400010a7983 */ /* 0x000f280000300800 */
[----:B------:R-:W4:Y:S04]  /*169d0*/  LDL.LU R11, [R1+0x7c0] ;  /* 0x0007c000010b7983 */ /* 0x000f280000300800 */
[----:B------:R-:W4:Y:S04]  /*169e0*/  LDL.LU R8, [R1+0x7bc] ;  /* 0x0007bc0001087983 */ /* 0x000f280000300800 */
[----:B------:R-:W-:Y:S04]  /*169f0*/  STS.U16 [R2+UR10], R54 ;  /* 0x0000003602007988 */ /* 0x000fe8000800040a */
[----:B------:R0:W-:Y:S04]  /*16a00*/  STS.U16 [R2+UR10+0x4400], R87 ;  /* 0x0044005702007988 */ /* 0x0001e8000800040a */
[----:B------:R1:W-:Y:S04]  /*16a10*/  STS.U16 [R2+UR10+0x4800], R92 ;  /* 0x0048005c02007988 */ /* 0x0003e8000800040a */
[----:B0-----:R-:W4:Y:S04]  /*16a20*/  LDL.LU R87, [R1+0x7b8] ;  /* 0x0007b80001577983 */ /* 0x001f280000300800 */
[----:B------:R-:W4:Y:S04]  /*16a30*/  LDL.LU R9, [R1+0x7a4] ;  /* 0x0007a40001097983 */ /* 0x000f280000300800 */
[----:B------:R-:W4:Y:S04]  /*16a40*/  LDL.LU R7, [R1+0x7a0] ;  /* 0x0007a00001077983 */ /* 0x000f280000300800 */
[----:B------:R-:W4:Y:S04]  /*16a50*/  LDL.LU R54, [R1+0x79c] ;  /* 0x00079c0001367983 */ /* 0x000f280000300800 */
[----:B------:R0:W-:Y:S04]  /*16a60*/  STS.U16 [R2+UR10+0x800], R55 ;  /* 0x0008003702007988 */ /* 0x0001e8000800040a */
[----:B-1----:R-:W4:Y:S04]  /*16a70*/  LDL.LU R92, [R1+0x798] ;  /* 0x00079800015c7983 */ /* 0x002f280000300800 */
[----:B------:R1:W-:Y:S04]  /*16a80*/  STS.U16 [R2+UR10+0xc00], R64 ;  /* 0x000c004002007988 */ /* 0x0003e8000800040a */
[----:B0-----:R-:W4:Y:S04]  /*16a90*/  LDL.LU R55, [R1+0x784] ;  /* 0x0007840001377983 */ /* 0x001f280000300800 */
[----:B------:R0:W-:Y:S04]  /*16aa0*/  STS.U16 [R2+UR10+0x1000], R72 ;  /* 0x0010004802007988 */ /* 0x0001e8000800040a */
[----:B-1----:R-:W4:Y:S04]  /*16ab0*/  LDL.LU R64, [R1+0x780] ;  /* 0x0007800001407983 */ /* 0x002f280000300800 */
[----:B------:R1:W-:Y:S04]  /*16ac0*/  STS.U16 [R2+UR10+0x1400], R76 ;  /* 0x0014004c02007988 */ /* 0x0003e8000800040a */
[----:B0-----:R-:W4:Y:S04]  /*16ad0*/  LDL.LU R72, [R1+0x77c] ;  /* 0x00077c0001487983 */ /* 0x001f280000300800 */
[----:B------:R0:W-:Y:S04]  /*16ae0*/  STS.U16 [R2+UR10+0x1800], R77 ;  /* 0x0018004d02007988 */ /* 0x0001e8000800040a */
[----:B-1----:R-:W4:Y:S04]  /*16af0*/  LDL.LU R76, [R1+0x778] ;  /* 0x00077800014c7983 */ /* 0x002f280000300800 */
[----:B0-----:R-:W4:Y:S04]  /*16b00*/  LDL.LU R77, [R1+0x764] ;  /* 0x00076400014d7983 */ /* 0x001f280000300800 */
[----:B------:R-:W-:Y:S04]  /*16b10*/  STS.U16 [R2+UR10+0x2000], R78 ;  /* 0x0020004e02007988 */ /* 0x000fe8000800040a */
[----:B------:R-:W-:Y:S04]  /*16b20*/  STS.U16 [R2+UR10+0x2400], R79 ;  /* 0x0024004f02007988 */ /* 0x000fe8000800040a */
[----:B------:R-:W-:Y:S04]  /*16b30*/  STS.U16 [R2+UR10+0x2800], R80 ;  /* 0x0028005002007988 */ /* 0x000fe8000800040a */
[----:B------:R-:W-:Y:S04]  /*16b40*/  STS.U16 [R2+UR10+0x3400], R83 ;  /* 0x0034005302007988 */ /* 0x000fe8000800040a */
[----:B------:R-:W-:Y:S04]  /*16b50*/  STS.U16 [R2+UR10+0x3c00], R84 ;  /* 0x003c005402007988 */ /* 0x000fe8000800040a */
[----:B------:R-:W-:Y:S04]  /*16b60*/  STS.U16 [R2+UR10+0x4000], R86 ;  /* 0x0040005602007988 */ /* 0x000fe8000800040a */
[----:B--2---:R0:W-:Y:S04]  /*16b70*/  STS.U16 [R2+UR10+0x4c00], R93 ;  /* 0x004c005d02007988 */ /* 0x0041e8000800040a */
[----:B0-----:R-:W2:Y:S04]  /*16b80*/  LDL.LU R93, [R1+0x760] ;  /* 0x00076000015d7983 */ /* 0x001ea80000300800 */
[----:B------:R-:W2:Y:S04]  /*16b90*/  LDL.LU R78, [R1+0x75c] ;  /* 0x00075c00014e7983 */ /* 0x000ea80000300800 */
[----:B------:R-:W2:Y:S04]  /*16ba0*/  LDL.LU R79, [R1+0x758] ;  /* 0x00075800014f7983 */ /* 0x000ea80000300800 */
[----:B------:R-:W2:Y:S04]  /*16bb0*/  LDL.LU R80, [R1+0x744] ;  /* 0x0007440001507983 */ /* 0x000ea80000300800 */
[----:B---3--:R0:W-:Y:S04]  /*16bc0*/  STS.U16 [R2+UR10+0x5000], R88 ;  /* 0x0050005802007988 */ /* 0x0081e8000800040a */
[----:B0-----:R-:W3:Y:S04]  /*16bd0*/  LDL.LU R88, [R1+0x740] ;  /* 0x0007400001587983 */ /* 0x001ee80000300800 */
[----:B----4-:R0:W-:Y:S04]  /*16be0*/  STS.U16 [R2+UR10+0x5400], R89 ;  /* 0x0054005902007988 */ /* 0x0101e8000800040a */
[----:B------:R1:W-:Y:S04]  /*16bf0*/  STS.U16 [R2+UR10+0x5800], R90 ;  /* 0x0058005a02007988 */ /* 0x0003e8000800040a */
[----:B0-----:R-:W4:Y:S04]  /*16c00*/  LDL.LU R89, [R1+0x73c] ;  /* 0x00073c0001597983 */ /* 0x001f280000300800 */
[----:B------:R-:W4:Y:S04]  /*16c10*/  LDL.LU R83, [R1+0x738] ;  /* 0x0007380001537983 */ /* 0x000f280000300800 */
[----:B-1----:R-:W4:Y:S04]  /*16c20*/  LDL.LU R90, [R1+0x724] ;  /* 0x00072400015a7983 */ /* 0x002f280000300800 */
[----:B------:R-:W4:Y:S04]  /*16c30*/  LDL.LU R84, [R1+0x720] ;  /* 0x0007200001547983 */ /* 0x000f280000300800 */
[----:B------:R0:W-:Y:S04]  /*16c40*/  STS.U16 [R2+UR10+0x5c00], R91 ;  /* 0x005c005b02007988 */ /* 0x0001e8000800040a */
[----:B------:R-:W4:Y:S04]  /*16c50*/  LDL.LU R86, [R1+0x71c] ;  /* 0x00071c0001567983 */ /* 0x000f280000300800 */
[----:B0-----:R-:W4:Y:S04]  /*16c60*/  LDL.LU R91, [R1+0x718] ;  /* 0x00071800015b7983 */ /* 0x001f280000300800 */
[----:B------:R0:W-:Y:S04]  /*16c70*/  STS.U16 [R2+UR10+0x7000], R87 ;  /* 0x0070005702007988 */ /* 0x0001e8000800040a */
[----:B0-----:R-:W4:Y:S04]  /*16c80*/  LDL.LU R87, [R1+0x704] ;  /* 0x0007040001577983 */ /* 0x001f280000300800 */
[----:B------:R0:W-:Y:S04]  /*16c90*/  STS.U16 [R2+UR10+0x8000], R92 ;  /* 0x0080005c02007988 */ /* 0x0001e8000800040a */
[----:B0-----:R-:W4:Y:S04]  /*16ca0*/  LDL.LU R92, [R1+0x700] ;  /* 0x00070000015c7983 */ /* 0x001f280000300800 */
[----:B------:R-:W-:Y:S04]  /*16cb0*/  STS.U16 [R2+UR10+0x6000], R15 ;  /* 0x0060000f02007988 */ /* 0x000fe8000800040a */
[----:B------:R-:W-:Y:S04]  /*16cc0*/  STS.U16 [R2+UR10+0x6400], R10 ;  /* 0x0064000a02007988 */ /* 0x000fe8000800040a */
[----:B------:R-:W-:Y:S04]  /*16cd0*/  STS.U16 [R2+UR10+0x6800], R11 ;  /* 0x0068000b02007988 */ /* 0x000fe8000800040a */
[----:B------:R-:W-:Y:S04]  /*16ce0*/  STS.U16 [R2+UR10+0x6c00], R8 ;  /* 0x006c000802007988 */ /* 0x000fe8000800040a */
[----:B--2---:R0:W-:Y:S04]  /*16cf0*/  STS.U16 [R2+UR10+0x9800], R93 ;  /* 0x0098005d02007988 */ /* 0x0041e8000800040a */
[----:B0-----:R-:W2:Y:S04]  /*16d00*/  LDL.LU R93, [R1+0x6fc] ;  /* 0x0006fc00015d7983 */ /* 0x001ea80000300800 */
[----:B---3--:R0:W-:Y:S04]  /*16d10*/  STS.U16 [R2+UR10+0xa800], R88 ;  /* 0x00a8005802007988 */ /* 0x0081e8000800040a */
[----:B0-----:R-:W3:Y:S04]  /*16d20*/  LDL.LU R88, [R1+0x6f8] ;  /* 0x0006f80001587983 */ /* 0x001ee80000300800 */
[----:B----4-:R0:W-:Y:S04]  /*16d30*/  STS.U16 [R2+UR10+0xac00], R89 ;  /* 0x00ac005902007988 */ /* 0x0101e8000800040a */
[----:B0-----:R-:W4:Y:S04]  /*16d40*/  LDL.LU R89, [R1+0x6e4] ;  /* 0x0006e40001597983 */ /* 0x001f280000300800 */
[----:B------:R0:W-:Y:S04]  /*16d50*/  STS.U16 [R2+UR10+0xb400], R90 ;  /* 0x00b4005a02007988 */ /* 0x0001e8000800040a */
[----:B0-----:R-:W4:Y:S04]  /*16d60*/  LDL.LU R90, [R1+0x6e0] ;  /* 0x0006e000015a7983 */ /* 0x001f280000300800 */
[----:B------:R-:W4:Y:S04]  /*16d70*/  LDL.LU R15, [R1+0x6dc] ;  /* 0x0006dc00010f7983 */ /* 0x000f280000300800 */
[----:B------:R-:W4:Y:S04]  /*16d80*/  LDL.LU R10, [R1+0x6d8] ;  /* 0x0006d800010a7983 */ /* 0x000f280000300800 */
[----:B------:R-:W4:Y:S04]  /*16d90*/  LDL.LU R11, [R1+0x6c4] ;  /* 0x0006c400010b7983 */ /* 0x000f280000300800 */
[----:B------:R0:W-:Y:S04]  /*16da0*/  STS.U16 [R2+UR10+0xc000], R91 ;  /* 0x00c0005b02007988 */ /* 0x0001e8000800040a */
[----:B------:R-:W4:Y:S04]  /*16db0*/  LDL.LU R8, [R1+0x6c0] ;  /* 0x0006c00001087983 */ /* 0x000f280000300800 */
[----:B0-----:R-:W4:Y:S04]  /*16dc0*/  LDL.LU R91, [R1+0x6bc] ;  /* 0x0006bc00015b7983 */ /* 0x001f280000300800 */
[----:B------:R0:W-:Y:S04]  /*16dd0*/  STS.U16 [R2+UR10+0x7400], R9 ;  /* 0x0074000902007988 */ /* 0x0001e8000800040a */
[----:B------:R1:W-:Y:S04]  /*16de0*/  STS.U16 [R2+UR10+0x7800], R7 ;  /* 0x0078000702007988 */ /* 0x0003e8000800040a */
[----:B------:R1:W-:Y:S04]  /*16df0*/  STS.U16 [R2+UR10+0x7c00], R54 ;  /* 0x007c003602007988 */ /* 0x0003e8000800040a */
[----:B0-----:R-:W4:Y:S04]  /*16e00*/  LDL.LU R9, [R1+0x6b8] ;  /* 0x0006b80001097983 */ /* 0x001f280000300800 */
[----:B-1----:R-:W4:Y:S04]  /*16e10*/  LDL.LU R7, [R1+0x6a4] ;  /* 0x0006a40001077983 */ /* 0x002f280000300800 */
[----:B------:R0:W-:Y:S04]  /*16e20*/  STS.U16 [R2+UR10+0x8400], R55 ;  /* 0x0084003702007988 */ /* 0x0001e8000800040a */
[----:B------:R-:W4:Y:S04]  /*16e30*/  LDL.LU R54, [R1+0x6a0] ;  /* 0x0006a00001367983 */ /* 0x000f280000300800 */
        /* <DEDUP_REMOVED lines=18> */
[----:B-1----:R-:W4:Y:S04]  /*16f60*/  LDL.LU R83, [R1+0x69c] ;  /* 0x00069c0001537983 */ /* 0x002f280000300800 */
        /* <DEDUP_REMOVED lines=8> */
[----:B------:R-:W4:Y:S04]  /*16ff0*/  LDL.LU R84, [R1+0x67c] ;  /* 0x00067c0001547983 */ /* 0x000f280000300800 */
[----:B0-----:R-:W4:Y:S04]  /*17000*/  LDL.LU R89, [R1+0x678] ;  /* 0x0006780001597983 */ /* 0x001f280000300800 */
[----:B------:R-:W4:Y:S04]  /*17010*/  LDL.LU R86, [R1+0x664] ;  /* 0x0006640001567983 */ /* 0x000f280000300800 */
[----:B------:R0:W-:Y:S04]  /*17020*/  STS.U16 [R2+UR10+0xd800], R90 ;  /* 0x00d8005a02007988 */ /* 0x0001e8000800040a */
[----:B------:R-:W4:Y:S04]  /*17030*/  LDL.LU R87, [R1+0x660] ;  /* 0x0006600001577983 */ /* 0x000f280000300800 */
[----:B0-----:R-:W4:Y:S04]  /*17040*/  LDL.LU R90, [R1+0x65c] ;  /* 0x00065c00015a7983 */ /* 0x001f280000300800 */
[----:B------:R0:W-:Y:S04]  /*17050*/  STS.U16 [R2+UR10+0xec00], R91 ;  /* 0x00ec005b02007988 */ /* 0x0001e8000800040a */
[----:B0-----:R-:W4:Y:S04]  /*17060*/  LDL.LU R91, [R1+0x658] ;  /* 0x00065800015b7983 */ /* 0x001f280000300800 */
        /* <DEDUP_REMOVED lines=12> */
[----:B------:R-:W-:Y:S04]  /*17130*/  STL [R1+0xe18], R2 ;  /* 0x000e180201007387 */ /* 0x000fe80000100800 */
[----:B------:R-:W-:Y:S04]  /*17140*/  STS.U16 [R85+UR10+0x1100], R78 ;  /* 0x0011004e55007988 */ /* 0x000fe8000800040a */
[----:B------:R0:W-:Y:S04]  /*17150*/  STS.U16 [R85+UR10+0x1500], R92 ;  /* 0x0015005c55007988 */ /* 0x0001e8000800040a */
[----:B------:R-:W-:Y:S04]  /*17160*/  STS.U16 [R85+UR10+0x1900], R79 ;  /* 0x0019004f55007988 */ /* 0x000fe8000800040a */
[----:B0-----:R-:W4:Y:S04]  /*17170*/  LDL.LU R92, [R1+0x644] ;  /* 0x00064400015c7983 */ /* 0x001f280000300800 */
[----:B------:R-:W-:Y:S04]  /*17180*/  STS.U16 [R85+UR10+0x1d00], R80 ;  /* 0x001d005055007988 */ /* 0x000fe8000800040a */
[----:B------:R-:W-:Y:S04]  /*17190*/  STS.U16 [R85+UR10+0x2100], R83 ;  /* 0x0021005355007988 */ /* 0x000fe8000800040a */
[----:B--2---:R0:W-:Y:S04]  /*171a0*/  STS.U16 [R85+UR10+0x2500], R93 ;  /* 0x0025005d55007988 */ /* 0x0041e8000800040a */
[----:B0-----:R-:W2:Y:S04]  /*171b0*/  LDL.LU R93, [R1+0x640] ;  /* 0x00064000015d7983 */ /* 0x001ea80000300800 */
[----:B---3--:R0:W-:Y:S04]  /*171c0*/  STS.U16 [R85+UR10+0x2900], R88 ;  /* 0x0029005855007988 */ /* 0x0081e8000800040a */
[----:B----4-:R-:W-:Y:S04]  /*171d0*/  STS.U16 [R85+UR10+0x2d00], R84 ;  /* 0x002d005455007988 */ /* 0x010fe8000800040a */
[----:B0-----:R-:W3:Y:S04]  /*171e0*/  LDL.LU R88, [R1+0x63c] ;  /* 0x00063c0001587983 */ /* 0x001ee80000300800 */
[----:B------:R0:W-:Y:S04]  /*171f0*/  STS.U16 [R85+UR10+0x3100], R89 ;  /* 0x0031005955007988 */ /* 0x0001e8000800040a */
[----:B------:R-:W-:Y:S04]  /*17200*/  STS.U16 [R85+UR10+0x3500], R86 ;  /* 0x0035005655007988 */ /* 0x000fe8000800040a */
[----:B0-----:R-:W4:Y:S04]  /*17210*/  LDL.LU R89, [R1+0x638] ;  /* 0x0006380001597983 */ /* 0x001f280000300800 */
[----:B------:R-:W4:Y:S04]  /*17220*/  LDL.LU R14, [R1+0x624] ;  /* 0x00062400010e7983 */ /* 0x000f280000300800 */
[----:B------:R-:W4:Y:S04]  /*17230*/  LDL.LU R15, [R1+0x620] ;  /* 0x00062000010f7983 */ /* 0x000f280000300800 */
[----:B------:R-:W-:Y:S04]  /*17240*/  STS.U16 [R85+UR10+0x3900], R87 ;  /* 0x0039005755007988 */ /* 0x000fe8000800040a */
[----:B------:R-:W4:Y:S04]  /*17250*/  LDL.LU R10, [R1+0x208] ;  /* 0x00020800010a7983 */ /* 0x000f280000300800 */
[----:B------:R0:W-:Y:S04]  /*17260*/  STS.U16 [R85+UR10+0x3d00], R90 ;  /* 0x003d005a55007988 */ /* 0x0001e8000800040a */
[----:B------:R-:W4:Y:S04]  /*17270*/  LDL.LU R11, [R1+0x204] ;  /* 0x00020400010b7983 */ /* 0x000f280000300800 */
[----:B0-----:R-:W4:Y:S04]  /*17280*/  LDL.LU R90, [R1+0x1fc] ;  /* 0x0001fc00015a7983 */ /* 0x001f280000300800 */
        /* <DEDUP_REMOVED lines=9> */
[----:B------:R0:W-:Y:S04]  /*17320*/  STS.U16 [R85+UR10+0x4100], R91 ;  /* 0x0041005b55007988 */ /* 0x0001e8000800040a */
[----:B------:R-:W4:Y:S04]  /*17330*/  LDL.LU R78, [R1+0x1a8] ;  /* 0x0001a800014e7983 */ /* 0x000f280000300800 */
[----:B0-----:R-:W4:Y:S04]  /*17340*/  LDL.LU R91, [R1+0x148] ;  /* 0x00014800015b7983 */ /* 0x001f280000300800 */
[----:B------:R-:W4:Y:S04]  /*17350*/  LDL.LU R79, [R1+0x128] ;  /* 0x00012800014f7983 */ /* 0x000f280000300800 */
[----:B------:R-:W4:Y:S04]  /*17360*/  LDL.LU R80, [R1+0xe8] ;  /* 0x0000e80001507983 */ /* 0x000f280000300800 */
[----:B------:R-:W4:Y:S04]  /*17370*/  LDL.LU R83, [R1+0x8c] ;  /* 0x00008c0001537983 */ /* 0x000f280000300800 */
[----:B------:R0:W-:Y:S04]  /*17380*/  STS.U16 [R85+UR10+0x4500], R92 ;  /* 0x0045005c55007988 */ /* 0x0001e8000800040a */
[----:B0-----:R-:W4:Y:S04]  /*17390*/  LDL.LU R92, [R1+0x88] ;  /* 0x00008800015c7983 */ /* 0x001f280000300800 */
        /* <DEDUP_REMOVED lines=8> */
[----:B------:R-:W-:Y:S04]  /*17420*/  STS.U16 [R85+UR10+0x5500], R14 ;  /* 0x0055000e55007988 */ /* 0x000fe8000800040a */
[----:B------:R-:W-:Y:S04]  /*17430*/  STS.U16 [R85+UR10+0x5900], R15 ;  /* 0x0059000f55007988 */ /* 0x000fe8000800040a */
[----:B0-----:R-:W4:Y:S04]  /*17440*/  LDL.LU R89, [R1+0x68] ;  /* 0x0000680001597983 */ /* 0x001f280000300800 */
[----:B------:R-:W-:Y:S04]  /*17450*/  STS.U16 [R85+UR10+0x5d00], R10 ;  /* 0x005d000a55007988 */ /* 0x000fe8000800040a */
[----:B------:R-:W-:Y:S04]  /*17460*/  STS.U16 [R85+UR10+0x6100], R11 ;  /* 0x0061000b55007988 */ /* 0x000fe8000800040a */
[----:B------:R0:W-:Y:S04]  /*17470*/  STS.U16 [R85+UR10+0x6500], R90 ;  /* 0x0065005a55007988 */ /* 0x0001e8000800040a */
        /* <DEDUP_REMOVED lines=9> */
[----:B0-----:R-:W4:Y:S04]  /*17510*/  LDL.LU R90, [R1+0x64] ;  /* 0x00006400015a7983 */ /* 0x001f280000300800 */
[----:B------:R-:W-:Y:S04]  /*17520*/  STS.U16 [R85+UR10+0x8d00], R78 ;  /* 0x008d004e55007988 */ /* 0x000fe8000800040a */
[----:B------:R0:W-:Y:S04]  /*17530*/  STS.U16 [R85+UR10+0x9100], R91 ;  /* 0x0091005b55007988 */ /* 0x0001e8000800040a */
[----:B0-----:R-:W4:Y:S04]  /*17540*/  LDL.LU R91, [R1+0x60] ;  /* 0x00006000015b7983 */ /* 0x001f280000300800 */
[----:B------:R-:W-:Y:S04]  /*17550*/  STS.U16 [R85+UR10+0x9500], R79 ;  /* 0x0095004f55007988 */ /* 0x000fe8000800040a */
[----:B------:R-:W-:Y:S04]  /*17560*/  STS.U16 [R85+UR10+0x9900], R80 ;  /* 0x0099005055007988 */ /* 0x000fe8000800040a */
[----:B------:R-:W-:Y:S04]  /*17570*/  STS.U16 [R85+UR10+0x9d00], R83 ;  /* 0x009d005355007988 */ /* 0x000fe8000800040a */
[----:B------:R0:W-:Y:S04]  /*17580*/  STS.U16 [R85+UR10+0xa100], R92 ;  /* 0x00a1005c55007988 */ /* 0x0001e8000800040a */
[----:B0-----:R-:W4:Y:S04]  /*17590*/  LDL.LU R92, [R1+0x5c] ;  /* 0x00005c00015c7983 */ /* 0x001f280000300800 */
[----:B--2---:R0:W-:Y:S04]  /*175a0*/  STS.U16 [R85+UR10+0xa500], R93 ;  /* 0x00a5005d55007988 */ /* 0x0041e8000800040a */
[----:B0-----:R-:W2:Y:S04]  /*175b0*/  LDL.LU R93, [R1+0x58] ;  /* 0x00005800015d7983 */ /* 0x001ea80000300800 */
[----:B------:R-:W2:Y:S04]  /*175c0*/  LDL.LU R7, [R1+0x3a8] ;  /* 0x0003a80001077983 */ /* 0x000ea80000300800 */
        /* <DEDUP_REMOVED lines=10> */
[----:B------:R0:W-:Y:S04]  /*17670*/  STS.U16 [R85+UR10+0xa900], R84 ;  /* 0x00a9005455007988 */ /* 0x0001e8000800040a */
[----:B------:R-:W2:Y:S04]  /*17680*/  LDL.LU R83, [R1+0x2c] ;  /* 0x00002c0001537983 */ /* 0x000ea80000300800 */
[----:B------:R1:W-:Y:S04]  /*17690*/  STS.U16 [R85+UR10+0xad00], R86 ;  /* 0x00ad005655007988 */ /* 0x0003e8000800040a */
[----:B0-----:R-:W2:Y:S04]  /*176a0*/  LDL.LU R84, [R1+0x28] ;  /* 0x0000280001547983 */ /* 0x001ea80000300800 */
[----:B------:R0:W-:Y:S04]  /*176b0*/  STS.U16 [R85+UR10+0xb100], R87 ;  /* 0x00b1005755007988 */ /* 0x0001e8000800040a */
[----:B-1----:R-:W2:Y:S04]  /*176c0*/  LDL.LU R86, [R1+0x24] ;  /* 0x0000240001567983 */ /* 0x002ea80000300800 */
[----:B---3--:R1:W-:Y:S04]  /*176d0*/  STS.U16 [R85+UR10+0xb500], R88 ;  /* 0x00b5005855007988 */ /* 0x0083e8000800040a */
[----:B0-----:R-:W3:Y:S04]  /*176e0*/  LDL.LU R87, [R1+0xa0c] ;  /* 0x000a0c0001577983 */ /* 0x001ee80000300800 */
[----:B----4-:R0:W-:Y:S04]  /*176f0*/  STS.U16 [R85+UR10+0xb900], R89 ;  /* 0x00b9005955007988 */ /* 0x0101e8000800040a */
[----:B-1----:R-:W4:Y:S04]  /*17700*/  LDL.LU R88, [R1+0x8a4] ;  /* 0x0008a40001587983 */ /* 0x002f280000300800 */
[----:B------:R-:W3:Y:S04]  /*17710*/  LDL.LU R10, [R1+0x8a0] ;  /* 0x0008a000010a7983 */ /* 0x000ee80000300800 */
[----:B------:R1:W-:Y:S04]  /*17720*/  STS.U16 [R85+UR10+0xbd00], R90 ;  /* 0x00bd005a55007988 */ /* 0x0003e8000800040a */
[----:B0-----:R-:W3:Y:S04]  /*17730*/  LDL.LU R89, [R1+0x88c] ;  /* 0x00088c0001597983 */ /* 0x001ee80000300800 */
[----:B-1----:R-:W3:Y:S04]  /*17740*/  LDL.LU R90, [R1+0x888] ;  /* 0x00088800015a7983 */ /* 0x002ee80000300800 */
[----:B------:R0:W-:Y:S04]  /*17750*/  STS.U16 [R85+UR10+0xc100], R91 ;  /* 0x00c1005b55007988 */ /* 0x0001e8000800040a */
[----:B0-----:R-:W3:Y:S04]  /*17760*/  LDL.LU R91, [R1+0x874] ;  /* 0x00087400015b7983 */ /* 0x001ee80000300800 */
[----:B------:R-:W3:Y:S04]  /*17770*/  LDL.LU R37, [R1+0x85c] ;  /* 0x00085c0001257983 */ /* 0x000ee80000300800 */
        /* <DEDUP_REMOVED lines=9> */
[----:B------:R0:W-:Y:S04]  /*17810*/  STS.U16 [R85+UR10+0xcd00], R54 ;  /* 0x00cd003655007988 */ /* 0x0001e8000800040a */
[----:B------:R1:W-:Y:S04]  /*17820*/  STS.U16 [R85+UR10+0xd100], R55 ;  /* 0x00d1003755007988 */ /* 0x0003e8000800040a */
[----:B------:R1:W-:Y:S04]  /*17830*/  STS.U16 [R85+UR10+0xd500], R64 ;  /* 0x00d5004055007988 */ /* 0x0003e8000800040a */
[----:B0-----:R-:W2:Y:S04]  /*17840*/  LDL.LU R54, [R1+0xea8] ;  /* 0x000ea80001367983 */ /* 0x001ea80000300800 */
[----:B-1----:R-:W2:Y:S04]  /*17850*/  LDL.LU R55, [R1+0xea4] ;  /* 0x000ea40001377983 */ /* 0x002ea80000300800 */
        /* <DEDUP_REMOVED lines=18> */
[----:B---3--:R-:W3:Y:S04]  /*17980*/  LDL.LU R84, [R1+0xe80] ;  /* 0x000e800001547983 */ /* 0x008ee80000300800 */
[----:B------:R0:W-:Y:S04]  /*17990*/  STS.U16 [R85+UR10+0xfd00], R86 ;  /* 0x00fd005655007988 */ /* 0x0001e8000800040a */
[----:B------:R1:W-:Y:S04]  /*179a0*/  STS.U16 [R22+UR10+0x200], R87 ;  /* 0x0002005716007988 */ /* 0x0003e8000800040a */
[----:B----4-:R4:W-:Y:S04]  /*179b0*/  STS.U16 [R22+UR10+0x600], R88 ;  /* 0x0006005816007988 */ /* 0x0109e8000800040a */
[----:B0-----:R-:W3:Y:S04]  /*179c0*/  LDL.LU R85, [R1+0xe7c] ;  /* 0x000e7c0001557983 */ /* 0x001ee80000300800 */
[----:B------:R-:W3:Y:S04]  /*179d0*/  LDL.LU R86, [R1+0xe78] ;  /* 0x000e780001567983 */ /* 0x000ee80000300800 */
[----:B-1----:R-:W3:Y:S04]  /*179e0*/  LDL.LU R87, [R1+0xe74] ;  /* 0x000e740001577983 */ /* 0x002ee80000300800 */
[----:B----4-:R-:W4:Y:S04]  /*179f0*/  LDL.LU R88, [R1+0xe70] ;  /* 0x000e700001587983 */ /* 0x010f280000300800 */
[----:B------:R0:W-:Y:S04]  /*17a00*/  STS.U16 [R22+UR10+0xa00], R10 ;  /* 0x000a000a16007988 */ /* 0x0001e8000800040a */
[----:B------:R1:W-:Y:S04]  /*17a10*/  STS.U16 [R22+UR10+0xe00], R89 ;  /* 0x000e005916007988 */ /* 0x0003e8000800040a */
[----:B------:R1:W-:Y:S04]  /*17a20*/  STS.U16 [R22+UR10+0x1200], R90 ;  /* 0x0012005a16007988 */ /* 0x0003e8000800040a */
[----:B0-----:R-:W3:Y:S04]  /*17a30*/  LDL.LU R10, [R1+0x3c0] ;  /* 0x0003c000010a7983 */ /* 0x001ee80000300800 */
[----:B-1----:R-:W3:Y:S04]  /*17a40*/  LDL.LU R89, [R1+0xe6c] ;  /* 0x000e6c0001597983 */ /* 0x002ee80000300800 */
[----:B------:R-:W3:Y:S04]  /*17a50*/  LDL.LU R90, [R1+0xe68] ;  /* 0x000e6800015a7983 */ /* 0x000ee80000300800 */
[----:B------:R0:W-:Y:S04]  /*17a60*/  STS.U16 [R22+UR10+0x1600], R91 ;  /* 0x0016005b16007988 */ /* 0x0001e8000800040a */
[----:B------:R1:W-:Y:S04]  /*17a70*/  STS.U16 [R22+UR10+0x1a00], R37 ;  /* 0x001a002516007988 */ /* 0x0003e8000800040a */
[----:B0-----:R-:W3:Y:S04]  /*17a80*/  LDL.LU R91, [R1+0xe64] ;  /* 0x000e6400015b7983 */ /* 0x001ee80000300800 */
[----:B-1----:R-:W3:Y:S04]  /*17a90*/  LDL R37, [R1+0xac8] ;  /* 0x000ac80001257983 */ /* 0x002ee80000100800 */
[----:B------:R0:W-:Y:S04]  /*17aa0*/  STS.U16 [R22+UR10+0x1e00], R92 ;  /* 0x001e005c16007988 */ /* 0x0001e8000800040a */
[----:B0-----:R-:W4:Y:S04]  /*17ab0*/  LDL.LU R92, [R1+0xe60] ;  /* 0x000e6000015c7983 */ /* 0x001f280000300800 */
[----:B--2---:R0:W-:Y:S04]  /*17ac0*/  STS.U16 [R22+UR10+0x2200], R93 ;  /* 0x0022005d16007988 */ /* 0x0041e8000800040a */
[----:B0-----:R-:W2:Y:S04]  /*17ad0*/  LDL.LU R93, [R1+0xe5c] ;  /* 0x000e5c00015d7983 */ /* 0x001ea80000300800 */
[----:B------:R-:W-:Y:S04]  /*17ae0*/  STS.U16 [R22+UR10+0x2600], R34 ;  /* 0x0026002216007988 */ /* 0x000fe8000800040a */
[----:B------:R0:W-:Y:S04]  /*17af0*/  STS.U16 [R22+UR10+0x2a00], R14 ;  /* 0x002a000e16007988 */ /* 0x0001e8000800040a */
[----:B------:R-:W-:Y:S04]  /*17b00*/  STS.U16 [R22+UR10+0x2e00], R11 ;  /* 0x002e000b16007988 */ /* 0x000fe8000800040a */
[----:B------:R-:W-:Y:S04]  /*17b10*/  STS.U16 [R22+UR10+0x3200], R8 ;  /* 0x0032000816007988 */ /* 0x000fe8000800040a */
[----:B------:R1:W-:Y:S04]  /*17b20*/  STS.U16 [R22+UR10+0x3600], R9 ;  /* 0x0036000916007988 */ /* 0x0003e8000800040a */
[----:B0-----:R-:W4:Y:S04]  /*17b30*/  LDL R14, [R1+0xae8] ;  /* 0x000ae800010e7983 */ /* 0x001f280000100800 */
[----:B-1----:R-:W4:Y:S04]  /*17b40*/  LDL R9, [R1+0xad8] ;  /* 0x000ad80001097983 */ /* 0x002f280000100800 */
[----:B------:R-:W4:Y:S04]  /*17b50*/  LDL.LU R8, [R1+0x3c4] ;  /* 0x0003c40001087983 */ /* 0x000f280000300800 */
[----:B------:R-:W4:Y:S01]  /*17b60*/  LDL.LU R11, [R1+0x3e0] ;  /* 0x0003e000010b7983 */ /* 0x000f220000300800 */
[----:B---3--:R-:W-:-:S03]  /*17b70*/  ISETP.GE.AND P4, PT, R37, RZ, PT ;  /* 0x000000ff2500720c */ /* 0x008fc60003f86270 */
[----:B------:R-:W3:Y:S01]  /*17b80*/  LDL R37, [R1+0xaf8] ;  /* 0x000af80001257983 */ /* 0x000ee20000100800 */
[C---:B------:R-:W-:Y:S02]  /*17b90*/  ISETP.GT.U32.AND P1, PT, R5.reuse, R7, PT ;  /* 0x000000070500720c */ /* 0x040fe40003f24070 */
[----:B------:R-:W-:-:S11]  /*17ba0*/  ISETP.GT.U32.AND P3, PT, R5, R15, PT ;  /* 0x0000000f0500720c */ /* 0x000fd60003f64070 */
[--C-:B------:R-:W-:Y:S02]  /*17bb0*/  @!P1 IMAD.IADD R7, R7, 0x1, -R5.reuse ;  /* 0x0000000107079824 */ /* 0x100fe400078e0a05 */
[----:B------:R-:W-:-:S03]  /*17bc0*/  @!P3 IMAD.IADD R15, R15, 0x1, -R5 ;  /* 0x000000010f0fb824 */ /* 0x000fc600078e0a05 */
[C---:B------:R-:W-:Y:S02]  /*17bd0*/  ISETP.GT.U32.AND P1, PT, R5.reuse, R7, PT ;  /* 0x000000070500720c */ /* 0x040fe40003f24070 */
[----:B------:R-:W-:-:S11]  /*17be0*/  ISETP.GT.U32.AND P3, PT, R5, R15, PT ;  /* 0x0000000f0500720c */ /* 0x000fd60003f64070 */
[----:B------:R-:W-:-:S04]  /*17bf0*/  @!P1 IMAD.IADD R7, R7, 0x1, -R5 ;  /* 0x0000000107079824 */ /* 0x000fc800078e0a05 */
[----:B------:R-:W-:Y:S02]  /*17c00*/  IMAD.MOV.U32 R34, RZ, RZ, R7 ;  /* 0x000000ffff227224 */ /* 0x000fe400078e0007 */
[----:B------:R-:W-:Y:S01]  /*17c10*/  @!P3 IMAD.IADD R15, R15, 0x1, -R5 ;  /* 0x000000010f0fb824 */ /* 0x000fe200078e0a05 */
[----:B------:R-:W-:Y:S01]  /*17c20*/  ISETP.GT.U32.AND P2, PT, R5, R10, PT ;  /* 0x0000000a0500720c */ /* 0x000fe20003f44070 */
[----:B------:R-:W-:Y:S01]  /*17c30*/  @!P4 IMAD.MOV R34, RZ, RZ, -R34 ;  /* 0x000000ffff22c224 */ /* 0x000fe200078e0a22 */
[----:B------:R-:W3:Y:S04]  /*17c40*/  LDL.LU R7, [R1+0x400] ;  /* 0x0004000001077983 */ /* 0x000ee80000300800 */
[----:B------:R-:W-:-:S07]  /*17c50*/  SEL R34, R38, R34, !P6 ;  /* 0x0000002226227207 */ /* 0x000fce0007000000 */
[----:B------:R-:W-:-:S05]  /*17c60*/  @!P2 IMAD.IADD R10, R10, 0x1, -R5 ;  /* 0x000000010a0aa824 */ /* 0x000fca00078e0a05 */
[----:B------:R-:W-:-:S13]  /*17c70*/  ISETP.GT.U32.AND P4, PT, R5, R10, PT ;  /* 0x0000000a0500720c */ /* 0x000fda0003f84070 */
[----:B------:R-:W-:Y:S01]  /*17c80*/  @!P4 IMAD.IADD R10, R10, 0x1, -R5 ;  /* 0x000000010a0ac824 */ /* 0x000fe200078e0a05 */
[----:B--2---:R-:W-:Y:S04]  /*17c90*/  STS.U16 [R22+UR10+0x3a00], R93 ;  /* 0x003a005d16007988 */ /* 0x004fe8000800040a */
[----:B----4-:R-:W-:Y:S04]  /*17ca0*/  STS.U16 [R22+UR10+0x3e00], R92 ;  /* 0x003e005c16007988 */ /* 0x010fe8000800040a */
        /* <DEDUP_REMOVED lines=9> */
[----:B------:R-:W-:Y:S01]  /*17d40*/  STS.U16 [R22+UR10+0x6600], R80 ;  /* 0x0066005016007988 */ /* 0x000fe2000800040a */
[----:B------:R-:W-:-:S03]  /*17d50*/  ISETP.GE.AND P3, PT, R9, RZ, PT ;  /* 0x000000ff0900720c */ /* 0x000fc60003f66270 */
        /* <DEDUP_REMOVED lines=10> */
[----:B------:R0:W-:Y:S04]  /*17e00*/  STS.U16 [R22+UR10+0x9200], R36 ;  /* 0x0092002416007988 */ /* 0x0001e8000800040a */
[----:B------:R1:W-:Y:S01]  /*17e10*/  STS.U16 [R22+UR10+0x9600], R35 ;  /* 0x0096002316007988 */ /* 0x0003e2000800040a */
[----:B------:R-:W-:-:S03]  /*17e20*/  ISETP.GT.U32.AND P1, PT, R5, R8, PT ;  /* 0x000000080500720c */ /* 0x000fc60003f24070 */
[----:B------:R-:W2:Y:S01]  /*17e30*/  LDL R9, [R1+0xb08] ;  /* 0x000b080001097983 */ /* 0x000ea20000100800 */
[----:B0-----:R-:W-:Y:S02]  /*17e40*/  IMAD R36, R34, UR13, RZ ;  /* 0x0000000d22247c24 */ /* 0x001fe4000f8e02ff */
[----:B-1----:R-:W-:-:S04]  /*17e50*/  IMAD.MOV.U32 R35, RZ, RZ, R15 ;  /* 0x000000ffff237224 */ /* 0x002fc800078e000f */
[----:B------:R-:W-:Y:S01]  /*17e60*/  @!P3 IMAD.MOV R35, RZ, RZ, -R35 ;  /* 0x000000ffff23b224 */ /* 0x000fe200078e0a23 */
[C---:B------:R-:W-:Y:S01]  /*17e70*/  LEA R15, P3, R36.reuse, R4, 0x1 ;  /* 0x00000004240f7211 */ /* 0x040fe200078608ff */
[----:B------:R0:W-:Y:S03]  /*17e80*/  STS.U16 [R22+UR10+0x9a00], R39 ;  /* 0x009a002716007988 */ /* 0x0001e6000800040a */
[----:B0-----:R-:W-:Y:S01]  /*17e90*/  LEA.HI.X.SX32 R22, R36, R3, 0x1, P3 ;  /* 0x0000000324167211 */ /* 0x001fe200018f0eff */
[----:B------:R-:W-:Y:S02]  /*17ea0*/  @P0 IMAD.MOV.U32 R36, RZ, RZ, R15 ;  /* 0x000000ffff240224 */ /* 0x000fe400078e000f */
[----:B------:R-:W-:Y:S01]  /*17eb0*/  @!P1 IMAD.IADD R8, R8, 0x1, -R5 ;  /* 0x0000000108089824 */ /* 0x000fe200078e0a05 */
[----:B------:R-:W-:Y:S01]  /*17ec0*/  ISETP.GE.AND P1, PT, R14, RZ, PT ;  /* 0x000000ff0e00720c */ /* 0x000fe20003f26270 */
[----:B------:R-:W-:Y:S01]  /*17ed0*/  IMAD.MOV.U32 R34, RZ, RZ, R10 ;  /* 0x000000ffff227224 */ /* 0x000fe200078e000a */
[----:B------:R-:W4:Y:S04]  /*17ee0*/  LDL.LU R14, [R1+0x404] ;  /* 0x00040400010e7983 */ /* 0x000f280000300800 */
[----:B------:R-:W2:Y:S01]  /*17ef0*/  LDL.LU R10, [R1+0xe58] ;  /* 0x000e5800010a7983 */ /* 0x000ea20000300800 */
[----:B---3--:R-:W-:Y:S01]  /*17f00*/  ISETP.GE.AND P3, PT, R37, RZ, PT ;  /* 0x000000ff2500720c */ /* 0x008fe20003f66270 */
[----:B------:R-:W-:-:S05]  /*17f10*/  @P0 IMAD.MOV.U32 R37, RZ, RZ, R22 ;  /* 0x000000ffff250224 */ /* 0x000fca00078e0016 */
[----:B------:R0:W3:Y:S01]  /*17f20*/  @P0 LDG.E.U16 R12, desc[UR24][R36.64] ;  /* 0x00000018240c0981 */ /* 0x0000e2000c1e1500 */
[----:B------:R-:W-:-:S13]  /*17f30*/  ISETP.GT.U32.AND P2, PT, R5, R11, PT ;  /* 0x0000000b0500720c */ /* 0x000fda0003f44070 */
[----:B------:R-:W-:Y:S01]  /*17f40*/  @!P2 IMAD.IADD R11, R11, 0x1, -R5 ;  /* 0x000000010b0ba824 */ /* 0x000fe200078e0a05 */
[----:B------:R-:W-:Y:S01]  /*17f50*/  ISETP.GT.U32.AND P2, PT, R5, R8, PT ;  /* 0x000000080500720c */ /* 0x000fe20003f44070 */
[----:B------:R-:W-:Y:S01]  /*17f60*/  @!P1 IMAD.MOV R34, RZ, RZ, -R34 ;  /* 0x000000ffff229224 */ /* 0x000fe200078e0a22 */
[----:B0-----:R-:W-:-:S04]  /*17f70*/  SEL R36, R38, R35, !P6 ;  /* 0x0000002326247207 */ /* 0x001fc80007000000 */
[----:B------:R-:W-:Y:S01]  /*17f80*/  SEL R35, R38, R34, !P6 ;  /* 0x0000002226237207 */ /* 0x000fe20007000000 */
[----:B------:R-:W-:-:S06]  /*17f90*/  IMAD R36, R36, UR13, RZ ;  /* 0x0000000d24247c24 */ /* 0x000fcc000f8e02ff */
[----:B------:R-:W-:Y:S01]  /*17fa0*/  @!P2 IMAD.IADD R8, R8, 0x1, -R5 ;  /* 0x000000010808a824 */ /* 0x000fe200078e0a05 */
[----:B------:R-:W-:-:S03]  /*17fb0*/  ISETP.GT.U32.AND P2, PT, R5, R7, PT ;  /* 0x000000070500720c */ /* 0x000fc60003f44070 */
[----:B------:R-:W-:Y:S01]  /*17fc0*/  IMAD.MOV.U32 R34, RZ, RZ, R8 ;  /* 0x000000ffff227224 */ /* 0x000fe200078e0008 */
[----:B------:R0:W-:Y:S01]  /*17fd0*/  STL [R1+0xe8], R15 ;  /* 0x0000e80f01007387 */ /* 0x0001e20000100800 */
[----:B------:R-:W-:Y:S02]  /*17fe0*/  IMAD R35, R35, UR13, RZ ;  /* 0x0000000d23237c24 */ /* 0x000fe4000f8e02ff */
[----:B------:R-:W-:Y:S01]  /*17ff0*/  @!P3 IMAD.MOV R34, RZ, RZ, -R34 ;  /* 0x000000ffff22b224 */ /* 0x000fe200078e0a22 */
[C---:B------:R-:W-:Y:S01]  /*18000*/  LEA R37, P3, R36.reuse, R4, 0x1 ;  /* 0x0000000424257211 */ /* 0x040fe200078608ff */
[----:B------:R-:W4:Y:S04]  /*18010*/  LDL.LU R39, [R1+0x3e4] ;  /* 0x0003e40001277983 */ /* 0x000f280000300800 */
[----:B------:R1:W-:Y:S01]  /*18020*/  STL [R1+0xe4], R22 ;  /* 0x0000e41601007387 */ /* 0x0003e20000100800 */
[----:B------:R-:W-:Y:S01]  /*18030*/  LEA.HI.X.SX32 R36, R36, R3, 0x1, P3 ;  /* 0x0000000324247211 */ /* 0x000fe200018f0eff */
[----:B------:R-:W-:-:S02]  /*18040*/  @!P2 IMAD.IADD R7, R7, 0x1, -R5 ;  /* 0x000000010707a824 */ /* 0x000fc400078e0a05 */
[----:B0-----:R-:W4:Y:S04]  /*18050*/  LDL R15, [R1+0xb18] ;  /* 0x000b1800010f7983 */ /* 0x001f280000100800 */
[----:B------:R-:W4:Y:S01]  /*18060*/  LDL.LU R8, [R1+0x420] ;  /* 0x0004200001087983 */ /* 0x000f220000300800 */
[----:B-1----:R-:W-:Y:S02]  /*18070*/  LEA R22, P2, R35, R4, 0x1 ;  /* 0x0000000423167211 */ /* 0x002fe400078408ff */
[----:B--2---:R-:W-:Y:S01]  /*18080*/  PRMT R10, RZ, 0x7610, R10 ;  /* 0x00007610ff0a7816 */ /* 0x004fe2000000000a */
[----:B---3--:R0:W-:Y:S04]  /*18090*/  STL [R1+0x2c], R12 ;  /* 0x00002c0c01007387 */ /* 0x0081e80000100800 */
[----:B0-----:R-:W2:Y:S04]  /*180a0*/  LDL.LU R12, [R1+0x424] ;  /* 0x00042400010c7983 */ /* 0x001ea80000300800 */
[----:B------:R0:W-:Y:S04]  /*180b0*/  STL [R1+0x108], R37 ;  /* 0x0001082501007387 */ /* 0x0001e80000100800 */
[----:B------:R-:W-:Y:S01]  /*180c0*/  STL [R1+0x128], R22 ;  /* 0x0001281601007387 */ /* 0x000fe20000100800 */
[----:B0-----:R-:W-:-:S03]  /*180d0*/  @P0 LOP3.LUT R37, R37, R36, RZ, 0x3c, !PT ;  /* 0x0000002425250212 */ /* 0x001fc600078e3cff */
[----:B------:R0:W-:Y:S02]  /*180e0*/  STL [R1+0x104], R36 ;  /* 0x0001042401007387 */ /* 0x0001e40000100800 */
[----:B0-----:R-:W-:-:S04]  /*180f0*/  @P0 LOP3.LUT R36, R37, R36, RZ, 0x3c, !PT ;  /* 0x0000002425240212 */ /* 0x001fc800078e3cff */
[----:B------:R-:W-:-:S05]  /*18100*/  @P0 LOP3.LUT R37, R37, R36, RZ, 0x3c, !PT ;  /* 0x0000002425250212 */ /* 0x000fca00078e3cff */
[----:B------:R0:W3:Y:S01]  /*18110*/  @P0 LDG.E.U16 R10, desc[UR24][R36.64] ;  /* 0x00000018240a0981 */ /* 0x0000e2000c1e1500 */
[----:B------:R-:W-:-:S13]  /*18120*/  ISETP.GT.U32.AND P4, PT, R5, R11, PT ;  /* 0x0000000b0500720c */ /* 0x000fda0003f84070 */
[----:B------:R-:W-:Y:S01]  /*18130*/  @!P4 IMAD.IADD R11, R11, 0x1, -R5 ;  /* 0x000000010b0bc824 */ /* 0x000fe200078e0a05 */
[----:B------:R-:W-:Y:S02]  /*18140*/  ISETP.GE.AND P4, PT, R9, RZ, PT ;  /* 0x000000ff0900720c */ /* 0x000fe40003f86270 */
[----:B------:R-:W-:Y:S01]  /*18150*/  LEA.HI.X.SX32 R9, R35, R3, 0x1, P2 ;  /* 0x0000000323097211 */ /* 0x000fe200010f0eff */
[----:B0-----:R-:W-:-:S04]  /*18160*/  @P0 IMAD.MOV.U32 R36, RZ, RZ, R22 ;  /* 0x000000ffff240224 */ /* 0x001fc800078e0016 */
[----:B------:R-:W-:Y:S01]  /*18170*/  @P0 IMAD.MOV.U32 R37, RZ, RZ, R9 ;  /* 0x000000ffff250224 */ /* 0x000fe200078e0009 */
[----:B------:R-:W-:Y:S04]  /*18180*/  STL [R1+0x124], R9 ;  /* 0x0001240901007387 */ /* 0x000fe80000100800 */
[----:B------:R-:W2:Y:S01]  /*18190*/  @P0 LDG.E.U16 R18, desc[UR24][R36.64] ;  /* 0x0000001824120981 */ /* 0x000ea2000c1e1500 */
[----:B------:R-:W-:Y:S01]  /*181a0*/  SEL R35, R38, R34, !P6 ;  /* 0x0000002226237207 */ /* 0x000fe20007000000 */
[----:B------:R-:W-:Y:S01]  /*181b0*/  IMAD.MOV.U32 R34, RZ, RZ, R11 ;  /* 0x000000ffff227224 */ /* 0x000fe200078e000b */
[----:B----4-:R-:W-:Y:S01]  /*181c0*/  ISETP.GT.U32.AND P1, PT, R5, R39, PT ;  /* 0x000000270500720c */ /* 0x010fe20003f24070 */
[----:B---3--:R0:W-:Y:S04]  /*181d0*/  STL [R1+0x28], R10 ;  /* 0x0000280a01007387 */ /* 0x0081e80000100800 */
[----:B0-----:R-:W3:Y:S04]  /*181e0*/  LDL.LU R10, [R1+0x440] ;  /* 0x00044000010a7983 */ /* 0x001ee80000300800 */
[----:B------:R-:W4:Y:S04]  /*181f0*/  LDL.LU R11, [R1+0xe54] ;  /* 0x000e5400010b7983 */ /* 0x000f280000300800 */
[----:B------:R-:W3:Y:S04]  /*18200*/  LDL.LU R9, [R1+0xe50] ;  /* 0x000e500001097983 */ /* 0x000ee80000300800 */
[----:B------:R-:W3:Y:S01]  /*18210*/  LDL R37, [R1+0xb28] ;  /* 0x000b280001257983 */ /* 0x000ee20000100800 */
[----:B------:R-:W-:-:S05]  /*18220*/  @!P1 IMAD.IADD R39, R39, 0x1, -R5 ;  /* 0x0000000127279824 */ /* 0x000fca00078e0a05 */
[----:B------:R-:W-:Y:S01]  /*18230*/  ISETP.GT.U32.AND P3, PT, R5, R39, PT ;  /* 0x000000270500720c */ /* 0x000fe20003f64070 */
[----:B------:R-:W-:Y:S02]  /*18240*/  IMAD R35, R35, UR13, RZ ;  /* 0x0000000d23237c24 */ /* 0x000fe4000f8e02ff */
[----:B------:R-:W-:Y:S01]  /*18250*/  @!P4 IMAD.MOV R34, RZ, RZ, -R34 ;  /* 0x000000ffff22c224 */ /* 0x000fe200078e0a22 */
[----:B------:R-:W-:Y:S02]  /*18260*/  ISETP.GE.AND P4, PT, R15, RZ, PT ;  /* 0x000000ff0f00720c */ /* 0x000fe40003f86270 */
[----:B------:R-:W4:Y:S04]  /*18270*/  LDL R15, [R1+0xc50] ;  /* 0x000c5000010f7983 */ /* 0x000f280000100800 */
[----:B--2---:R0:W-:Y:S03]  /*18280*/  STL [R1+0x24], R18 ;  /* 0x0000241201007387 */ /* 0x0041e60000100800 */
[----:B------:R-:W-:Y:S01]  /*18290*/  @!P3 IMAD.IADD R39, R39, 0x1, -R5 ;  /* 0x000000012727b824 */ /* 0x000fe200078e0a05 */
[----:B0-----:R-:W-:-:S04]  /*182a0*/  LEA R18, P3, R35, R4, 0x1 ;  /* 0x0000000423127211 */ /* 0x001fc800078608ff */
[----:B------:R-:W-:Y:S01]  /*182b0*/  LEA.HI.X.SX32 R22, R35, R3, 0x1, P3 ;  /* 0x0000000323167211 */ /* 0x000fe200018f0eff */
[----:B------:R-:W-:Y:S01]  /*182c0*/  @P0 IMAD.MOV.U32 R36, RZ, RZ, R18 ;  /* 0x000000ffff240224 */ /* 0x000fe200078e0012 */
[----:B------:R0:W-:Y:S04]  /*182d0*/  STL [R1+0x148], R18 ;  /* 0x0001481201007387 */ /* 0x0001e80000100800 */
[----:B------:R1:W-:Y:S01]  /*182e0*/  STL [R1+0x144], R22 ;  /* 0x0001441601007387 */ /* 0x0003e20000100800 */
[----:B---3--:R-:W-:Y:S01]  /*182f0*/  ISETP.GE.AND P3, PT, R37, RZ, PT ;  /* 0x000000ff2500720c */ /* 0x008fe20003f66270 */
[----:B------:R-:W-:-:S05]  /*18300*/  @P0 IMAD.MOV.U32 R37, RZ, RZ, R22 ;  /* 0x000000ffff250224 */ /* 0x000fca00078e0016 */
[----:B------:R2:W3:Y:S04]  /*18310*/  @P0 LDG.E.U16 R13, desc[UR24][R36.64] ;  /* 0x00000018240d0981 */ /* 0x0004e8000c1e1500 */
[----:B------:R-:W3:Y:S01]  /*18320*/  LDL R37, [R1+0xb38] ;  /* 0x000b380001257983 */ /* 0x000ee20000100800 */
[----:B------:R-:W-:Y:S01]  /*18330*/  SEL R34, R38, R34, !P6 ;  /* 0x0000002226227207 */ /* 0x000fe20007000000 */
[----:B------:R-:W-:-:S04]  /*18340*/  IMAD.MOV.U32 R35, RZ, RZ, R39 ;  /* 0x000000ffff237224 */ /* 0x000fc800078e0027 */
[----:B------:R-:W-:Y:S02]  /*18350*/  IMAD R39, R34, UR13, RZ ;  /* 0x0000000d22277c24 */ /* 0x000fe4000f8e02ff */
[----:B------:R-:W-:-:S03]  /*18360*/  @!P4 IMAD.MOV R35, RZ, RZ, -R35 ;  /* 0x000000ffff23c224 */ /* 0x000fc600078e0a23 */
[----:B0-----:R-:W-:-:S04]  /*18370*/  LEA R18, P4, R39, R4, 0x1 ;  /* 0x0000000427127211 */ /* 0x001fc800078808ff */
[----:B-1----:R-:W-:Y:S01]  /*18380*/  LEA.HI.X.SX32 R22, R39, R3, 0x1, P4 ;  /* 0x0000000327167211 */ /* 0x002fe200020f0eff */
[----:B--2---:R-:W-:Y:S01]  /*18390*/  @P0 IMAD.MOV.U32 R36, RZ, RZ, R18 ;  /* 0x000000ffff240224 */ /* 0x004fe200078e0012 */
[C---:B------:R-:W-:Y:S02]  /*183a0*/  ISETP.GT.U32.AND P1, PT, R5.reuse, R14, PT ;  /* 0x0000000e0500720c */ /* 0x040fe40003f24070 */
[----:B------:R-:W-:Y:S02]  /*183b0*/  ISETP.GT.U32.AND P2, PT, R5, R7, PT ;  /* 0x000000070500720c */ /* 0x000fe40003f44070 */
[----:B---3--:R-:W-:Y:S01]  /*183c0*/  ISETP.GE.AND P4, PT, R37, RZ, PT ;  /* 0x000000ff2500720c */ /* 0x008fe20003f86270 */
[----:B------:R-:W-:-:S05]  /*183d0*/  @P0 IMAD.MOV.U32 R37, RZ, RZ, R22 ;  /* 0x000000ffff250224 */ /* 0x000fca00078e0016 */
[----:B------:R0:W2:Y:S03]  /*183e0*/  @P0 LDG.E.U16 R17, desc[UR24][R36.64] ;  /* 0x0000001824110981 */ /* 0x0000a6000c1e1500 */
[--C-:B------:R-:W-:Y:S02]  /*183f0*/  @!P1 IMAD.IADD R14, R14, 0x1, -R5.reuse ;  /* 0x000000010e0e9824 */ /* 0x100fe400078e0a05 */
[----:B------:R-:W-:Y:S01]  /*18400*/  @!P2 IMAD.IADD R7, R7, 0x1, -R5 ;  /* 0x000000010707a824 */ /* 0x000fe200078e0a05 */
[C---:B------:R-:W-:Y:S02]  /*18410*/  ISETP.GT.U32.AND P2, PT, R5.reuse, R8, PT ;  /* 0x000000080500720c */ /* 0x040fe40003f44070 */
[----:B------:R-:W-:Y:S01]  /*18420*/  ISETP.GT.U32.AND P1, PT, R5, R14, PT ;  /* 0x0000000e0500720c */ /* 0x000fe20003f24070 */
[----:B------:R-:W-:Y:S01]  /*18430*/  IMAD.MOV.U32 R34, RZ, RZ, R7 ;  /* 0x000000ffff227224 */ /* 0x000fe200078e0007 */
[----:B------:R1:W-:Y:S03]  /*18440*/  STL [R1+0x20], R13 ;  /* 0x0000200d01007387 */ /* 0x0003e60000100800 */
[----:B------:R-:W-:-:S06]  /*18450*/  @!P3 IMAD.MOV R34, RZ, RZ, -R34 ;  /* 0x000000ffff22b224 */ /* 0x000fcc00078e0a22 */
[--C-:B------:R-:W-:Y:S01]  /*18460*/  @!P2 IMAD.IADD R8, R8, 0x1, -R5.reuse ;  /* 0x000000010808a824 */ /* 0x100fe200078e0a05 */
[----:B-1----:R-:W3:Y:S01]  /*18470*/  LDL.LU R13, [R1+0x464] ;  /* 0x00046400010d7983 */ /* 0x002ee20000300800 */
[----:B------:R-:W-:Y:S01]  /*18480*/  @!P1 IMAD.IADD R14, R14, 0x1, -R5 ;  /* 0x000000010e0e9824 */ /* 0x000fe200078e0a05 */
[C---:B------:R-:W-:Y:S02]  /*18490*/  ISETP.GT.U32.AND P1, PT, R5.reuse, R12, PT ;  /* 0x0000000c0500720c */ /* 0x040fe40003f24070 */
[----:B------:R1:W-:Y:S01]  /*184a0*/  STL [R1+0x168], R18 ;  /* 0x0001681201007387 */ /* 0x0003e20000100800 */
[----:B------:R-:W-:-:S03]  /*184b0*/  ISETP.GT.U32.AND P3, PT, R5, R8, PT ;  /* 0x000000080500720c */ /* 0x000fc60003f64070 */
[----:B------:R-:W3:Y:S01]  /*184c0*/  LDL.LU R7, [R1+0x4a0] ;  /* 0x0004a00001077983 */ /* 0x000ee20000300800 */
[C---:B0-----:R-:W-:Y:S02]  /*184d0*/  SEL R36, R38.reuse, R35, !P6 ;  /* 0x0000002326247207 */ /* 0x041fe40007000000 */
[----:B------:R-:W-:Y:S01]  /*184e0*/  SEL R34, R38, R34, !P6 ;  /* 0x0000002226227207 */ /* 0x000fe20007000000 */
[----:B------:R-:W-:Y:S02]  /*184f0*/  IMAD.MOV.U32 R35, RZ, RZ, R14 ;  /* 0x000000ffff237224 */ /* 0x000fe400078e000e */
[----:B------:R-:W-:Y:S02]  /*18500*/  IMAD R37, R36, UR13, RZ ;  /* 0x0000000d24257c24 */ /* 0x000fe4000f8e02ff */
[----:B------:R-:W-:Y:S01]  /*18510*/  IMAD R36, R34, UR13, RZ ;  /* 0x0000000d22247c24 */ /* 0x000fe2000f8e02ff */
[----:B------:R0:W-:Y:S01]  /*18520*/  STL [R1+0x164], R22 ;  /* 0x0001641601007387 */ /* 0x0001e20000100800 */
[--C-:B------:R-:W-:Y:S01]  /*18530*/  @!P1 IMAD.IADD R12, R12, 0x1, -R5.reuse ;  /* 0x000000010c0c9824 */ /* 0x100fe200078e0a05 */
[----:B----4-:R-:W-:Y:S01]  /*18540*/  ISETP.GE.AND P1, PT, R15, RZ, PT ;  /* 0x000000ff0f00720c */ /* 0x010fe20003f26270 */
[----:B------:R-:W-:-:S02]  /*18550*/  @!P3 IMAD.IADD R8, R8, 0x1, -R5 ;  /* 0x000000010808b824 */ /* 0x000fc400078e0a05 */
[----:B------:R-:W-:Y:S01]  /*18560*/  @!P4 IMAD.MOV R35, RZ, RZ, -R35 ;  /* 0x000000ffff23c224 */ /* 0x000fe200078e0a23 */
[CC--:B-1----:R-:W-:Y:S02]  /*18570*/  LEA R18, P4, R37.reuse, R4.reuse, 0x1 ;  /* 0x0000000425127211 */ /* 0x0c2fe400078808ff */
[C---:B0-----:R-:W-:Y:S02]  /*18580*/  LEA R22, P3, R36.reuse, R4, 0x1 ;  /* 0x0000000424167211 */ /* 0x041fe400078608ff */
[----:B------:R-:W-:Y:S02]  /*18590*/  PRMT R9, RZ, 0x7610, R9 ;  /* 0x00007610ff097816 */ /* 0x000fe40000000009 */
[-C--:B------:R-:W-:Y:S01]  /*185a0*/  LEA.HI.X.SX32 R14, R36, R3.reuse, 0x1, P3 ;  /* 0x00000003240e7211 */ /* 0x080fe200018f0eff */
[----:B------:R-:W-:Y:S01]  /*185b0*/  @P0 IMAD.MOV.U32 R36, RZ, RZ, R18 ;  /* 0x000000ffff240224 */ /* 0x000fe200078e0012 */
[----:B------:R-:W-:-:S05]  /*185c0*/  LEA.HI.X.SX32 R37, R37, R3, 0x1, P4 ;  /* 0x0000000325257211 */ /* 0x000fca00020f0eff */
[----:B------:R0:W4:Y:S04]  /*185d0*/  @P0 LDG.E.U16 R9, desc[UR24][R36.64] ;  /* 0x0000001824090981 */ /* 0x000128000c1e1500 */
[----:B--2---:R1:W-:Y:S04]  /*185e0*/  STL [R1+0x1c], R17 ;  /* 0x00001c1101007387 */ /* 0x0043e80000100800 */
[----:B------:R-:W2:Y:S04]  /*185f0*/  LDL R15, [R1+0xe0c] ;  /* 0x000e0c00010f7983 */ /* 0x000ea80000100800 */
[----:B-1----:R-:W2:Y:S01]  /*18600*/  LDL R17, [R1+0xda8] ;  /* 0x000da80001117983 */ /* 0x002ea20000100800 */
[----:B------:R-:W-:Y:S01]  /*18610*/  ISETP.GT.U32.AND P2, PT, R5, R10, PT ;  /* 0x0000000a0500720c */ /* 0x000fe20003f44070 */
[----:B------:R-:W-:-:S02]  /*18620*/  IMAD.MOV.U32 R34, RZ, RZ, R8 ;  /* 0x000000ffff227224 */ /* 0x000fc400078e0008 */
[----:B------:R-:W2:Y:S02]  /*18630*/  LDL.LU R8, [R1+0x4e0] ;  /* 0x0004e00001087983 */ /* 0x000ea40000300800 */
[----:B------:R-:W-:Y:S02]  /*18640*/  @!P1 IMAD.MOV R34, RZ, RZ, -R34 ;  /* 0x000000ffff229224 */ /* 0x000fe400078e0a22 */
[----:B------:R1:W-:Y:S06]  /*18650*/  STL [R1+0x188], R18 ;  /* 0x0001881201007387 */ /* 0x0003ec0000100800 */
[----:B------:R-:W-:Y:S01]  /*18660*/  @!P2 IMAD.IADD R10, R10, 0x1, -R5 ;  /* 0x000000010a0aa824 */ /* 0x000fe200078e0a05 */
[----:B------:R-:W-:Y:S01]  /*18670*/  STL [R1+0x1a8], R22 ;  /* 0x0001a81601007387 */ /* 0x000fe20000100800 */
[----:B------:R-:W-:Y:S01]  /*18680*/  PRMT R16, RZ, 0x7610, R16 ;  /* 0x00007610ff107816 */ /* 0x000fe20000000010 */
[----:B0-----:R-:W-:Y:S01]  /*18690*/  @P0 IMAD.MOV.U32 R36, RZ, RZ, R22 ;  /* 0x000000ffff240224 */ /* 0x001fe200078e0016 */
[C---:B------:R-:W-:Y:S01]  /*186a0*/  ISETP.GT.U32.AND P2, PT, R5.reuse, R12, PT ;  /* 0x0000000c0500720c */ /* 0x040fe20003f44070 */
[----:B------:R0:W-:Y:S01]  /*186b0*/  STL [R1+0x184], R37 ;  /* 0x0001842501007387 */ /* 0x0001e20000100800 */
[----:B------:R-:W-:-:S02]  /*186c0*/  ISETP.GT.U32.AND P1, PT, R5, R10, PT ;  /* 0x0000000a0500720c */ /* 0x000fc40003f24070 */
[C---:B---3--:R-:W-:Y:S01]  /*186d0*/  ISETP.GT.U32.AND P3, PT, R5.reuse, R13, PT ;  /* 0x0000000d0500720c */ /* 0x048fe20003f64070 */
[----:B-1----:R-:W3:Y:S01]  /*186e0*/  LDL.LU R18, [R1+0xe4c] ;  /* 0x000e4c0001127983 */ /* 0x002ee20000300800 */
[----:B------:R-:W-:Y:S02]  /*186f0*/  ISETP.GT.U32.AND P4, PT, R5, R7, PT ;  /* 0x000000070500720c */ /* 0x000fe40003f84070 */
[C---:B------:R-:W-:Y:S01]  /*18700*/  SEL R35, R38.reuse, R35, !P6 ;  /* 0x0000002326237207 */ /* 0x040fe20007000000 */
[----:B0-----:R-:W-:Y:S01]  /*18710*/  @P0 IMAD.MOV.U32 R37, RZ, RZ, R14 ;  /* 0x000000ffff250224 */ /* 0x001fe200078e000e */
[----:B------:R-:W-:-:S04]  /*18720*/  SEL R34, R38, R34, !P6 ;  /* 0x0000002226227207 */ /* 0x000fc80007000000 */
[----:B------:R0:W3:Y:S01]  /*18730*/  @P0 LDG.E.U16 R16, desc[UR24][R36.64] ;  /* 0x0000001824100981 */ /* 0x0000e2000c1e1500 */
[--C-:B------:R-:W-:Y:S02]  /*18740*/  @!P1 IMAD.IADD R10, R10, 0x1, -R5.reuse ;  /* 0x000000010a0a9824 */ /* 0x100fe400078e0a05 */
[--C-:B------:R-:W-:Y:S02]  /*18750*/  @!P2 IMAD.IADD R12, R12, 0x1, -R5.reuse ;  /* 0x000000010c0ca824 */ /* 0x100fe400078e0a05 */
[--C-:B------:R-:W-:Y:S02]  /*18760*/  @!P3 IMAD.IADD R13, R13, 0x1, -R5.reuse ;  /* 0x000000010d0db824 */ /* 0x100fe400078e0a05 */
[----:B0-----:R-:W-:Y:S02]  /*18770*/  IMAD R37, R35, UR13, RZ ;  /* 0x0000000d23257c24 */ /* 0x001fe4000f8e02ff */
[----:B------:R-:W-:Y:S02]  /*18780*/  IMAD R36, R34, UR13, RZ ;  /* 0x0000000d22247c24 */ /* 0x000fe4000f8e02ff */
[----:B------:R-:W-:-:S03]  /*18790*/  @!P4 IMAD.IADD R7, R7, 0x1, -R5 ;  /* 0x000000010707c824 */ /* 0x000fc600078e0a05 */
[C---:B------:R-:W-:Y:S01]  /*187a0*/  LEA R22, P3, R36.reuse, R4, 0x1 ;  /* 0x0000000424167211 */ /* 0x040fe200078608ff */
[----:B------:R-:W-:Y:S01]  /*187b0*/  IMAD.MOV.U32 R35, RZ, RZ, R12 ;  /* 0x000000ffff237224 */ /* 0x000fe200078e000c */
[----:B------:R-:W-:Y:S02]  /*187c0*/  PRMT R11, RZ, 0x7610, R11 ;  /* 0x00007610ff0b7816 */ /* 0x000fe4000000000b */
[----:B------:R-:W-:Y:S01]  /*187d0*/  LEA.HI.X.SX32 R12, R36, R3, 0x1, P3 ;  /* 0x00000003240c7211 */ /* 0x000fe200018f0eff */
[----:B------:R-:W-:Y:S04]  /*187e0*/  STL [R1+0x1a4], R14 ;  /* 0x0001a40e01007387 */ /* 0x000fe80000100800 */
[----:B----4-:R0:W-:Y:S04]  /*187f0*/  STL [R1+0x18], R9 ;  /* 0x0000180901007387 */ /* 0x0101e80000100800 */
[----:B0-----:R-:W4:Y:S04]  /*18800*/  LDL.LU R9, [R1+0x524] ;  /* 0x0005240001097983 */ /* 0x001f280000300800 */
[----:B------:R-:W4:Y:S01]  /*18810*/  LDL.LU R14, [R1+0xe48] ;  /* 0x000e4800010e7983 */ /* 0x000f220000300800 */
[----:B--2---:R-:W-:-:S02]  /*18820*/  ISETP.GE.AND P1, PT, R15, RZ, PT ;  /* 0x000000ff0f00720c */ /* 0x004fc40003f26270 */
[----:B------:R-:W-:-:S04]  /*18830*/  LEA R15, P4, R37, R4, 0x1 ;  /* 0x00000004250f7211 */ /* 0x000fc800078808ff */
[----:B------:R-:W-:Y:S01]  /*18840*/  LEA.HI.X.SX32 R37, R37, R3, 0x1, P4 ;  /* 0x0000000325257211 */ /* 0x000fe200020f0eff */
[----:B------:R-:W-:Y:S01]  /*18850*/  @P0 IMAD.MOV.U32 R36, RZ, RZ, R15 ;  /* 0x000000ffff240224 */ /* 0x000fe200078e000f */
[----:B------:R-:W-:Y:S02]  /*18860*/  ISETP.GE.AND P2, PT, R17, RZ, PT ;  /* 0x000000ff1100720c */ /* 0x000fe40003f46270 */
[----:B------:R-:W2:Y:S04]  /*18870*/  LDL R17, [R1+0xdfc] ;  /* 0x000dfc0001117983 */ /* 0x000ea80000100800 */
[----:B------:R0:W4:Y:S01]  /*18880*/  @P0 LDG.E.U16 R11, desc[UR24][R36.64] ;  /* 0x00000018240b0981 */ /* 0x000122000c1e1500 */
[----:B------:R-:W-:Y:S01]  /*18890*/  IMAD.MOV.U32 R34, RZ, RZ, R10 ;  /* 0x000000ffff227224 */ /* 0x000fe200078e000a */
[----:B------:R-:W-:-:S05]  /*188a0*/  PRMT R2, RZ, 0x7610, R2 ;  /* 0x00007610ff027816 */ /* 0x000fca0000000002 */
[----:B------:R-:W-:Y:S01]  /*188b0*/  @!P2 IMAD.MOV R35, RZ, RZ, -R35 ;  /* 0x000000ffff23a224 */ /* 0x000fe200078e0a23 */
[----:B------:R-:W-:Y:S01]  /*188c0*/  ISETP.GT.U32.AND P2, PT, R5, R13, PT ;  /* 0x0000000d0500720c */ /* 0x000fe20003f44070 */
[----:B0-----:R-:W-:Y:S01]  /*188d0*/  @P0 IMAD.MOV.U32 R36, RZ, RZ, R22 ;  /* 0x000000ffff240224 */ /* 0x001fe200078e0016 */
[----:B---3--:R0:W-:Y:S04]  /*188e0*/  STL [R1+0x14], R16 ;  /* 0x0000141001007387 */ /* 0x0081e80000100800 */
[----:B0-----:R-:W3:Y:S04]  /*188f0*/  LDL R16, [R1+0xde0] ;  /* 0x000de00001107983 */ /* 0x001ee80000100800 */
[----:B------:R-:W3:Y:S04]  /*18900*/  LDL.LU R10, [R1+0x5a0] ;  /* 0x0005a000010a7983 */ /* 0x000ee80000300800 */
[----:B------:R0:W-:Y:S04]  /*18910*/  STL [R1+0x1c8], R15 ;  /* 0x0001c80f01007387 */ /* 0x0001e80000100800 */
[----:B------:R-:W-:Y:S04]  /*18920*/  STL [R1+0x208], R22 ;  /* 0x0002081601007387 */ /* 0x000fe80000100800 */
[----:B------:R1:W-:Y:S01]  /*18930*/  STL [R1+0x1c4], R37 ;  /* 0x0001c42501007387 */ /* 0x0003e20000100800 */
[----:B------:R-:W-:-:S03]  /*18940*/  @!P2 IMAD.IADD R13, R13, 0x1, -R5 ;  /* 0x000000010d0da824 */ /* 0x000fc600078e0a05 */
[----:B0-----:R-:W3:Y:S01]  /*18950*/  LDL.LU R15, [R1+0xe44] ;  /* 0x000e4400010f7983 */ /* 0x001ee20000300800 */
[----:B-1----:R-:W-:-:S05]  /*18960*/  @P0 IMAD.MOV.U32 R37, RZ, RZ, R12 ;  /* 0x000000ffff250224 */ /* 0x002fca00078e000c */
[----:B------:R0:W3:Y:S04]  /*18970*/  @P0 LDG.E.U16 R2, desc[UR24][R36.64] ;  /* 0x0000001824020981 */ /* 0x0000e8000c1e1500 */
[----:B------:R-:W-:Y:S01]  /*18980*/  STL [R1+0x204], R12 ;  /* 0x0002040c01007387 */ /* 0x000fe20000100800 */
[----:B--2---:R-:W-:-:S03]  /*18990*/  ISETP.GE.AND P2, PT, R17, RZ, PT ;  /* 0x000000ff1100720c */ /* 0x004fc60003f46270 */
[----:B----4-:R1:W-:Y:S04]  /*189a0*/  STL [R1+0x10], R11 ;  /* 0x0000100b01007387 */ /* 0x0103e80000100800 */
[----:B-1----:R-:W2:Y:S04]  /*189b0*/  LDL.LU R11, [R1+0x5a4] ;  /* 0x0005a400010b7983 */ /* 0x002ea80000300800 */
[----:B------:R-:W4:Y:S04]  /*189c0*/  LDL.LU R12, [R1+0xe40] ;  /* 0x000e4000010c7983 */ /* 0x000f280000300800 */
[----:B------:R-:W2:Y:S01]  /*189d0*/  LDL R17, [R1+0xdac] ;  /* 0x000dac0001117983 */ /* 0x000ea20000100800 */
[----:B------:R-:W-:Y:S01]  /*189e0*/  @!P1 IMAD.MOV R34, RZ, RZ, -R34 ;  /* 0x000000ffff229224 */ /* 0x000fe200078e0a22 */
[----:B------:R-:W-:-:S02]  /*189f0*/  ISETP.GT.U32.AND P1, PT, R5, R7, PT ;  /* 0x000000070500720c */ /* 0x000fc40003f24070 */
[C---:B------:R-:W-:Y:S02]  /*18a00*/  ISETP.GT.U32.AND P3, PT, R5.reuse, R8, PT ;  /* 0x000000080500720c */ /* 0x040fe40003f64070 */
[----:B------:R-:W-:Y:S02]  /*18a10*/  ISETP.GT.U32.AND P4, PT, R5, R9, PT ;  /* 0x000000090500720c */ /* 0x000fe40003f84070 */
[C---:B------:R-:W-:Y:S02]  /*18a20*/  SEL R35, R38.reuse, R35, !P6 ;  /* 0x0000002326237207 */ /* 0x040fe40007000000 */
[----:B------:R-:W-:-:S03]  /*18a30*/  SEL R34, R38, R34, !P6 ;  /* 0x0000002226227207 */ /* 0x000fc60007000000 */
[----:B0-----:R-:W-:Y:S02]  /*18a40*/  IMAD R37, R35, UR13, RZ ;  /* 0x0000000d23257c24 */ /* 0x001fe4000f8e02ff */
[--C-:B------:R-:W-:Y:S02]  /*18a50*/  @!P1 IMAD.IADD R7, R7, 0x1, -R5.reuse ;  /* 0x0000000107079824 */ /* 0x100fe400078e0a05 */
[----:B------:R-:W-:Y:S01]  /*18a60*/  @!P3 IMAD.IADD R8, R8, 0x1, -R5 ;  /* 0x000000010808b824 */ /* 0x000fe200078e0a05 */
[----:B---3--:R-:W-:Y:S01]  /*18a70*/  ISETP.GE.AND P1, PT, R16, RZ, PT ;  /* 0x000000ff1000720c */ /* 0x008fe20003f26270 */
[----:B------:R-:W-:Y:S01]  /*18a80*/  IMAD.MOV.U32 R35, RZ, RZ, R13 ;  /* 0x000000ffff237224 */ /* 0x000fe200078e000d */
[----:B------:R-:W3:Y:S01]  /*18a90*/  LDL R16, [R1+0xd80] ;  /* 0x000d800001107983 */ /* 0x000ee20000100800 */
[----:B------:R-:W-:Y:S02]  /*18aa0*/  IMAD R36, R34, UR13, RZ ;  /* 0x0000000d22247c24 */ /* 0x000fe4000f8e02ff */
[----:B------:R-:W-:Y:S01]  /*18ab0*/  @!P2 IMAD.MOV R35, RZ, RZ, -R35 ;  /* 0x000000ffff23a224 */ /* 0x000fe200078e0a23 */
[----:B------:R-:W-:Y:S01]  /*18ac0*/  ISETP.GT.U32.AND P2, PT, R5, R8, PT ;  /* 0x000000080500720c */ /* 0x000fe20003f44070 */
[----:B------:R-:W-:Y:S01]  /*18ad0*/  @!P4 IMAD.IADD R9, R9, 0x1, -R5 ;  /* 0x000000010909c824 */ /* 0x000fe200078e0a05 */
[----:B------:R-:W3:Y:S01]  /*18ae0*/  LDL.LU R13, [R1+0x5e4] ;  /* 0x0005e400010d7983 */ /* 0x000ee20000300800 */
[----:B------:R-:W-:Y:S01]  /*18af0*/  IMAD.MOV.U32 R34, RZ, RZ, R7 ;  /* 0x000000ffff227224 */ /* 0x000fe200078e0007 */
[----:B------:R-:W-:-:S04]  /*18b00*/  LEA R7, P4, R37, R4, 0x1 ;  /* 0x0000000425077211 */ /* 0x000fc800078808ff */
[----:B------:R-:W-:-:S05]  /*18b10*/  LEA.HI.X.SX32 R37, R37, R3, 0x1, P4 ;  /* 0x0000000325257211 */ /* 0x000fca00020f0eff */
[----:B------:R-:W-:Y:S01]  /*18b20*/  @!P2 IMAD.IADD R8, R8, 0x1, -R5 ;  /* 0x000000010808a824 */ /* 0x000fe200078e0a05 */
[----:B------:R0:W-:Y:S04]  /*18b30*/  STL [R1+0xc], R2 ;  /* 0x00000c0201007387 */ /* 0x0001e80000100800 */
[----:B------:R1:W-:Y:S01]  /*18b40*/  STL [R1+0x228], R7 ;  /* 0x0002280701007387 */ /* 0x0003e20000100800 */
[----:B0-----:R-:W-:-:S04]  /*18b50*/  LEA R2, P3, R36, R4, 0x1 ;  /* 0x0000000424027211 */ /* 0x001fc800078608ff */
[----:B------:R-:W-:Y:S01]  /*18b60*/  LEA.HI.X.SX32 R22, R36, R3, 0x1, P3 ;  /* 0x0000000324167211 */ /* 0x000fe200018f0eff */
[----:B------:R-:W-:Y:S01]  /*18b70*/  STL [R1+0x248], R2 ;  /* 0x0002480201007387 */ /* 0x000fe20000100800 */
[----:B------:R-:W-:-:S03]  /*18b80*/  @P0 IMAD.MOV.U32 R36, RZ, RZ, R7 ;  /* 0x000000ffff240224 */ /* 0x000fc600078e0007 */
[----:B------:R0:W-:Y:S04]  /*18b90*/  STL [R1+0x224], R37 ;  /* 0x0002242501007387 */ /* 0x0001e80000100800 */
[----:B-1----:R-:W4:Y:S04]  /*18ba0*/  LDL.LU R7, [R1+0x604] ;  /* 0x0006040001077983 */ /* 0x002f280000300800 */
[----:B------:R1:W-:Y:S01]  /*18bb0*/  STL [R1+0x244], R22 ;  /* 0x0002441601007387 */ /* 0x0003e20000100800 */
[----:B--2---:R-:W-:-:S03]  /*18bc0*/  ISETP.GE.AND P2, PT, R17, RZ, PT ;  /* 0x000000ff1100720c */ /* 0x004fc60003f46270 */
[----:B------:R-:W2:Y:S01]  /*18bd0*/  LDL R17, [R1+0xdec] ;  /* 0x000dec0001117983 */ /* 0x000ea20000100800 */
[----:B------:R-:W-:Y:S01]  /*18be0*/  @!P1 IMAD.MOV R34, RZ, RZ, -R34 ;  /* 0x000000ffff229224 */ /* 0x000fe200078e0a22 */
[----:B------:R-:W-:Y:S02]  /*18bf0*/  PRMT R93, RZ, 0x7610, R93 ;  /* 0x00007610ff5d7816 */ /* 0x000fe4000000005d */
[C---:B------:R-:W-:Y:S02]  /*18c00*/  ISETP.GT.U32.AND P1, PT, R5.reuse, R9, PT ;  /* 0x000000090500720c */ /* 0x040fe40003f24070 */
[C---:B------:R-:W-:Y:S02]  /*18c10*/  ISETP.GT.U32.AND P3, PT, R5.reuse, R10, PT ;  /* 0x0000000a0500720c */ /* 0x040fe40003f64070 */
[----:B------:R-:W-:Y:S01]  /*18c20*/  PRMT R92, RZ, 0x7610, R92 ;  /* 0x00007610ff5c7816 */ /* 0x000fe2000000005c */
[----:B------:R0:W4:Y:S01]  /*18c30*/  @P0 LDG.E.U16 R93, desc[UR24][R36.64] ;  /* 0x00000018245d0981 */ /* 0x000122000c1e1500 */
[----:B------:R-:W-:-:S02]  /*18c40*/  ISETP.GT.U32.AND P4, PT, R5, R11, PT ;  /* 0x0000000b0500720c */ /* 0x000fc40003f84070 */
[C---:B------:R-:W-:Y:S01]  /*18c50*/  SEL R35, R38.reuse, R35, !P6 ;  /* 0x0000002326237207 */ /* 0x040fe20007000000 */
[----:B0-----:R-:W-:Y:S02]  /*18c60*/  @P0 IMAD.MOV.U32 R36, RZ, RZ, R2 ;  /* 0x000000ffff240224 */ /* 0x001fe400078e0002 */
[----:B------:R-:W-:Y:S01]  /*18c70*/  @P0 IMAD.MOV.U32 R37, RZ, RZ, R22 ;  /* 0x000000ffff250224 */ /* 0x000fe200078e0016 */
[----:B------:R-:W-:Y:S01]  /*18c80*/  SEL R34, R38, R34, !P6 ;  /* 0x0000002226227207 */ /* 0x000fe20007000000 */
[--C-:B------:R-:W-:Y:S01]  /*18c90*/  @!P1 IMAD.IADD R9, R9, 0x1, -R5.reuse ;  /* 0x0000000109099824 */ /* 0x100fe200078e0a05 */
[----:B---3--:R-:W-:Y:S02]  /*18ca0*/  ISETP.GE.AND P1, PT, R16, RZ, PT ;  /* 0x000000ff1000720c */ /* 0x008fe40003f26270 */
[----:B------:R0:W3:Y:S01]  /*18cb0*/  @P0 LDG.E.U16 R92, desc[UR24][R36.64] ;  /* 0x00000018245c0981 */ /* 0x0000e2000c1e1500 */
[----:B------:R-:W-:-:S03]  /*18cc0*/  @!P3 IMAD.IADD R10, R10, 0x1, -R5 ;  /* 0x000000010a0ab824 */ /* 0x000fc600078e0a05 */
[----:B------:R-:W3:Y:S01]  /*18cd0*/  LDL R16, [R1+0xdc0] ;  /* 0x000dc00001107983 */ /* 0x000ee20000100800 */
[----:B0-----:R-:W-:Y:S02]  /*18ce0*/  IMAD R37, R35, UR13, RZ ;  /* 0x0000000d23257c24 */ /* 0x001fe4000f8e02ff */
[----:B------:R-:W-:Y:S02]  /*18cf0*/  IMAD.MOV.U32 R35, RZ, RZ, R8 ;  /* 0x000000ffff237224 */ /* 0x000fe400078e0008 */
[----:B------:R-:W-:Y:S01]  /*18d00*/  IMAD R36, R34, UR13, RZ ;  /* 0x0000000d22247c24 */ /* 0x000fe2000f8e02ff */
[----:B------:R-:W3:Y:S01]  /*18d10*/  LDL.LU R8, [R1+0x61c] ;  /* 0x00061c0001087983 */ /* 0x000ee20000300800 */
[----:B------:R-:W-:Y:S01]  /*18d20*/  @!P2 IMAD.MOV R35, RZ, RZ, -R35 ;  /* 0x000000ffff23a224 */ /* 0x000fe200078e0a23 */
[----:B------:R-:W-:Y:S01]  /*18d30*/  ISETP.GT.U32.AND P2, PT, R5, R10, PT ;  /* 0x0000000a0500720c */ /* 0x000fe20003f44070 */
[----:B------:R-:W-:Y:S02]  /*18d40*/  @!P4 IMAD.IADD R11, R11, 0x1, -R5 ;  /* 0x000000010b0bc824 */ /* 0x000fe400078e0a05 */
[----:B------:R-:W-:Y:S01]  /*18d50*/  IMAD.MOV.U32 R34, RZ, RZ, R9 ;  /* 0x000000ffff227224 */ /* 0x000fe200078e0009 */
[----:B------:R-:W-:-:S02]  /*18d60*/  LEA R9, P4, R37, R4, 0x1 ;  /* 0x0000000425097211 */ /* 0x000fc400078808ff */
[C---:B------:R-:W-:Y:S02]  /*18d70*/  LEA R2, P3, R36.reuse, R4, 0x1 ;  /* 0x0000000424027211 */ /* 0x040fe400078608ff */
[-C--:B------:R-:W-:Y:S01]  /*18d80*/  LEA.HI.X.SX32 R37, R37, R3.reuse, 0x1, P4 ;  /* 0x0000000325257211 */ /* 0x080fe200020f0eff */
[----:B------:R0:W-:Y:S01]  /*18d90*/  STL [R1+0x268], R9 ;  /* 0x0002680901007387 */ /* 0x0001e20000100800 */
[----:B-1----:R-:W-:Y:S01]  /*18da0*/  LEA.HI.X.SX32 R22, R36, R3, 0x1, P3 ;  /* 0x0000000324167211 */ /* 0x002fe200018f0eff */
[----:B------:R-:W-:Y:S02]  /*18db0*/  @P0 IMAD.MOV.U32 R36, RZ, RZ, R9 ;  /* 0x000000ffff240224 */ /* 0x000fe400078e0009 */
[----:B------:R-:W-:Y:S01]  /*18dc0*/  STL [R1+0x288], R2 ;  /* 0x0002880201007387 */ /* 0x000fe20000100800 */
[----:B------:R-:W-:-:S03]  /*18dd0*/  @!P2 IMAD.IADD R10, R10, 0x1, -R5 ;  /* 0x000000010a0aa824 */ /* 0x000fc600078e0a05 */
[----:B------:R1:W-:Y:S04]  /*18de0*/  STL [R1+0x264], R37 ;  /* 0x0002642501007387 */ /* 0x0003e80000100800 */
[----:B0-----:R-:W3:Y:S04]  /*18df0*/  LDL.LU R9, [R1+0x600] ;  /* 0x0006000001097983 */ /* 0x001ee80000300800 */
        /* <DEDUP_REMOVED lines=8> */
[----:B------:R0:W2:Y:S01]  /*18e80*/  @P0 LDG.E.U16 R91, desc[UR24][R36.64] ;  /* 0x00000018245b0981 */ /* 0x0000a2000c1e1500 */
[----:B----4-:R-:W-:-:S02]  /*18e90*/  ISETP.GT.U32.AND P4, PT, R5, R7, PT ;  /* 0x000000070500720c */ /* 0x010fc40003f84070 */
[C---:B------:R-:W-:Y:S01]  /*18ea0*/  SEL R35, R38.reuse, R35, !P6 ;  /* 0x0000002326237207 */ /* 0x040fe20007000000 */
[----:B0-----:R-:W-:Y:S02]  /*18eb0*/  @P0 IMAD.MOV.U32 R36, RZ, RZ, R2 ;  /* 0x000000ffff240224 */ /* 0x001fe400078e0002 */
[----:B-1----:R-:W-:Y:S01]  /*18ec0*/  @P0 IMAD.MOV.U32 R37, RZ, RZ, R22 ;  /* 0x000000ffff250224 */ /* 0x002fe200078e0016 */
[----:B------:R-:W-:Y:S01]  /*18ed0*/  SEL R34, R38, R34, !P6 ;  /* 0x0000002226227207 */ /* 0x000fe20007000000 */
[----:B------:R-:W-:-:S03]  /*18ee0*/  @!P1 IMAD.IADD R11, R11, 0x1, -R5 ;  /* 0x000000010b0b9824 */ /* 0x000fc600078e0a05 */
[----:B------:R0:W4:Y:S01]  /*18ef0*/  @P0 LDG.E.U16 R90, desc[UR24][R36.64] ;  /* 0x00000018245a0981 */ /* 0x000122000c1e1500 */
[----:B------:R-:W-:Y:S01]  /*18f00*/  @!P3 IMAD.IADD R13, R13, 0x1, -R5 ;  /* 0x000000010d0db824 */ /* 0x000fe200078e0a05 */
[----:B---3--:R-:W-:Y:S02]  /*18f10*/  ISETP.GE.AND P1, PT, R16, RZ, PT ;  /* 0x000000ff1000720c */ /* 0x008fe40003f26270 */
[----:B------:R-:W3:Y:S01]  /*18f20*/  LDL R16, [R1+0xd60] ;  /* 0x000d600001107983 */ /* 0x000ee20000100800 */
[----:B0-----:R-:W-:Y:S02]  /*18f30*/  IMAD R37, R35, UR13, RZ ;  /* 0x0000000d23257c24 */ /* 0x001fe4000f8e02ff */
[----:B------:R-:W-:Y:S02]  /*18f40*/  IMAD.MOV.U32 R35, RZ, RZ, R10 ;  /* 0x000000ffff237224 */ /* 0x000fe400078e000a */
[----:B------:R-:W-:Y:S01]  /*18f50*/  IMAD R36, R34, UR13, RZ ;  /* 0x0000000d22247c24 */ /* 0x000fe2000f8e02ff */
[----:B------:R-:W4:Y:S01]  /*18f60*/  LDL.LU R10, [R1+0x5e0] ;  /* 0x0005e000010a7983 */ /* 0x000f220000300800 */
[----:B------:R-:W-:Y:S01]  /*18f70*/  @!P2 IMAD.MOV R35, RZ, RZ, -R35 ;  /* 0x000000ffff23a224 */ /* 0x000fe200078e0a23 */
[----:B------:R-:W-:Y:S01]  /*18f80*/  ISETP.GT.U32.AND P2, PT, R5, R13, PT ;  /* 0x0000000d0500720c */ /* 0x000fe20003f44070 */
[----:B------:R-:W-:-:S02]  /*18f90*/  @!P4 IMAD.IADD R7, R7, 0x1, -R5 ;  /* 0x000000010707c824 */ /* 0x000fc400078e0a05 */
[----:B------:R-:W-:Y:S01]  /*18fa0*/  IMAD.MOV.U32 R34, RZ, RZ, R11 ;  /* 0x000000ffff227224 */ /* 0x000fe200078e000b */
[CC--:B------:R-:W-:Y:S02]  /*18fb0*/  LEA R11, P4, R37.reuse, R4.reuse, 0x1 ;  /* 0x00000004250b7211 */ /* 0x0c0fe400078808ff */
[C---:B------:R-:W-:Y:S02]  /*18fc0*/  LEA R2, P3, R36.reuse, R4, 0x1 ;  /* 0x0000000424027211 */ /* 0x040fe400078608ff */
[-C--:B------:R-:W-:Y:S01]  /*18fd0*/  LEA.HI.X.SX32 R37, R37, R3.reuse, 0x1, P4 ;  /* 0x0000000325257211 */ /* 0x080fe200020f0eff */
[----:B------:R0:W-:Y:S01]  /*18fe0*/  STL [R1+0x2a8], R11 ;  /* 0x0002a80b01007387 */ /* 0x0001e20000100800 */
[----:B------:R-:W-:Y:S01]  /*18ff0*/  LEA.HI.X.SX32 R22, R36, R3, 0x1, P3 ;  /* 0x0000000324167211 */ /* 0x000fe200018f0eff */
[----:B------:R-:W-:Y:S02]  /*19000*/  @P0 IMAD.MOV.U32 R36, RZ, RZ, R11 ;  /* 0x000000ffff240224 */ /* 0x000fe400078e000b */
[----:B------:R-:W-:Y:S01]  /*19010*/  STL [R1+0x2c8], R2 ;  /* 0x0002c80201007387 */ /* 0x000fe20000100800 */
[----:B------:R-:W-:-:S03]  /*19020*/  @!P2 IMAD.IADD R13, R13, 0x1, -R5 ;  /* 0x000000010d0da824 */ /* 0x000fc600078e0a05 */
[----:B------:R1:W-:Y:S04]  /*19030*/  STL [R1+0x2a4], R37 ;  /* 0x0002a42501007387 */ /* 0x0003e80000100800 */
[----:B0-----:R-:W4:Y:S04]  /*19040*/  LDL.LU R11, [R1+0x5c4] ;  /* 0x0005c400010b7983 */ /* 0x001f280000300800 */
        /* <DEDUP_REMOVED lines=22> */
[----:B------:R-:W3:Y:S01]  /*191b0*/  LDL.LU R13, [R1+0x5c0] ;  /* 0x0005c000010d7983 */ /* 0x000ee20000300800 */
        /* <DEDUP_REMOVED lines=20> */
[C---:B----4-:R-:W-:Y:S02]  /*19300*/  ISETP.GT.U32.AND P3, PT, R5.reuse, R10, PT ;  /* 0x0000000a0500720c */ /* 0x050fe40003f64070 */
[----:B------:R-:W-:Y:S01]  /*19310*/  PRMT R86, RZ, 0x7610, R86 ;  /* 0x00007610ff567816 */ /* 0x000fe20000000056 */
[----:B------:R4:W2:Y:S01]  /*19320*/  @P0 LDG.E.U16 R87, desc[UR24][R36.64] ;  /* 0x0000001824570981 */ /* 0x0008a2000c1e1500 */
[----:B------:R-:W-:-:S02]  /*19330*/  ISETP.GT.U32.AND P4, PT, R5, R11, PT ;  /* 0x0000000b0500720c */ /* 0x000fc40003f84070 */
[C---:B------:R-:W-:Y:S01]  /*19340*/  SEL R35, R38.reuse, R35, !P6 ;  /* 0x0000002326237207 */ /* 0x040fe20007000000 */
[----:B----4-:R-:W-:Y:S02]  /*19350*/  @P0 IMAD.MOV.U32 R36, RZ, RZ, R2 ;  /* 0x000000ffff240224 */ /* 0x010fe400078e0002 */
[----:B-1----:R-:W-:Y:S01]  /*19360*/  @P0 IMAD.MOV.U32 R37, RZ, RZ, R22 ;  /* 0x000000ffff250224 */ /* 0x002fe200078e0016 */
[----:B------:R-:W-:Y:S01]  /*19370*/  SEL R34, R38, R34, !P6 ;  /* 0x0000002226227207 */ /* 0x000fe20007000000 */
[----:B------:R-:W-:-:S03]  /*19380*/  @!P1 IMAD.IADD R9, R9, 0x1, -R5 ;  /* 0x0000000109099824 */ /* 0x000fc600078e0a05 */
[----:B------:R1:W4:Y:S01]  /*19390*/  @P0 LDG.E.U16 R86, desc[UR24][R36.64] ;  /* 0x0000001824560981 */ /* 0x000322000c1e1500 */
[----:B------:R-:W-:Y:S01]  /*193a0*/  @!P3 IMAD.IADD R10, R10, 0x1, -R5 ;  /* 0x000000010a0ab824 */ /* 0x000fe200078e0a05 */
[----:B---3--:R-:W-:Y:S02]  /*193b0*/  ISETP.GE.AND P1, PT, R16, RZ, PT ;  /* 0x000000ff1000720c */ /* 0x008fe40003f26270 */
[----:B------:R-:W3:Y:S01]  /*193c0*/  LDL R16, [R1+0xd38] ;  /* 0x000d380001107983 */ /* 0x000ee20000100800 */
[----:B-1----:R-:W-:Y:S02]  /*193d0*/  IMAD R37, R35, UR13, RZ ;  /* 0x0000000d23257c24 */ /* 0x002fe4000f8e02ff */
        /* <DEDUP_REMOVED lines=11> */
[----:B0-----:R-:W-:Y:S01]  /*19490*/  LEA.HI.X.SX32 R22, R36, R3, 0x1, P3 ;  /* 0x0000000324167211 */ /* 0x001fe200018f0eff */
[----:B------:R-:W-:Y:S02]  /*194a0*/  @P0 IMAD.MOV.U32 R36, RZ, RZ, R9 ;  /* 0x000000ffff240224 */ /* 0x000fe400078e0009 */
[----:B------:R-:W-:Y:S01]  /*194b0*/  STL [R1+0x344], R2 ;  /* 0x0003440201007387 */ /* 0x000fe20000100800 */
[----:B------:R-:W-:-:S03]  /*194c0*/  @!P2 IMAD.IADD R10, R10, 0x1, -R5 ;  /* 0x000000010a0aa824 */ /* 0x000fc600078e0a05 */
        /* <DEDUP_REMOVED lines=42> */
[----:B------:R-:W-:Y:S01]  /*19770*/  IMAD.HI.U32 R82, R6, R33, RZ ;  /* 0x0000002106527227 */ /* 0x000fe200078e00ff */
[----:B------:R-:W-:-:S03]  /*19780*/  PRMT R83, RZ, 0x7610, R83 ;  /* 0x00007610ff537816 */ /* 0x000fc60000000053 */
[----:B------:R-:W-:Y:S01]  /*19790*/  @!P1 IMAD.MOV R34, RZ, RZ, -R34 ;  /* 0x000000ffff229224 */ /* 0x000fe200078e0a22 */
[C---:B------:R-:W-:Y:S01]  /*197a0*/  ISETP.GT.U32.AND P1, PT, R5.reuse, R7, PT ;  /* 0x000000070500720c */ /* 0x040fe20003f24070 */
[----:B------:R-:W-:Y:S01]  /*197b0*/  IMAD.MOV R82, RZ, RZ, -R82 ;  /* 0x000000ffff527224 */ /* 0x000fe200078e0a52 */
[C---:B----4-:R-:W-:Y:S01]  /*197c0*/  ISETP.GT.U32.AND P3, PT, R5.reuse, R8, PT ;  /* 0x000000080500720c */ /* 0x050fe20003f64070 */
[----:B------:R4:W2:Y:S02]  /*197d0*/  @P0 LDG.E.U16 R83, desc[UR24][R36.64] ;  /* 0x0000001824530981 */ /* 0x0008a4000c1e1500 */
[C---:B------:R-:W-:Y:S01]  /*197e0*/  IMAD R33, R5.reuse, R82, R33 ;  /* 0x0000005205217224 */ /* 0x040fe200078e0221 */
[----:B------:R-:W-:Y:S02]  /*197f0*/  PRMT R82, RZ, 0x7610, R82 ;  /* 0x00007610ff527816 */ /* 0x000fe40000000052 */
[----:B------:R-:W-:Y:S02]  /*19800*/  ISETP.GT.U32.AND P4, PT, R5, R9, PT ;  /* 0x000000090500720c */ /* 0x000fe40003f84070 */
[----:B------:R-:W-:Y:S01]  /*19810*/  SEL R35, R38, R35, !P6 ;  /* 0x0000002326237207 */ /* 0x000fe20007000000 */
[----:B----4-:R-:W-:-:S02]  /*19820*/  @P0 IMAD.MOV.U32 R36, RZ, RZ, R2 ;  /* 0x000000ffff240224 */ /* 0x010fc400078e0002 */
        /* <DEDUP_REMOVED lines=28> */
[----:B------:R-:W-:-:S04]  /*199f0*/  IMAD.HI.U32 R81, R6, R30, RZ ;  /* 0x0000001e06517227 */ /* 0x000fc800078e00ff */
[----:B------:R-:W-:Y:S02]  /*19a00*/  IMAD.MOV R81, RZ, RZ, -R81 ;  /* 0x000000ffff517224 */ /* 0x000fe400078e0a51 */
[----:B------:R-:W-:Y:S01]  /*19a10*/  @!P1 IMAD.MOV R34, RZ, RZ, -R34 ;  /* 0x000000ffff229224 */ /* 0x000fe200078e0a22 */
[C---:B------:R-:W-:Y:S01]  /*19a20*/  ISETP.GT.U32.AND P1, PT, R5.reuse, R9, PT ;  /* 0x000000090500720c */ /* 0x040fe20003f24070 */
[C---:B------:R-:W-:Y:S01]  /*19a30*/  IMAD R30, R5.reuse, R81, R30 ;  /* 0x00000051051e7224 */ /* 0x040fe200078e021e */
[----:B------:R-:W-:Y:S02]  /*19a40*/  PRMT R81, RZ, 0x7610, R81 ;  /* 0x00007610ff517816 */ /* 0x000fe40000000051 */
[C---:B------:R-:W-:Y:S02]  /*19a50*/  ISETP.GT.U32.AND P3, PT, R5.reuse, R10, PT ;  /* 0x0000000a0500720c */ /* 0x040fe40003f64070 */
[----:B------:R-:W-:Y:S02]  /*19a60*/  PRMT R80, RZ, 0x7610, R80 ;  /* 0x00007610ff507816 */ /* 0x000fe40000000050 */
        /* <DEDUP_REMOVED lines=46> */
[----:B---3--:R-:W-:Y:S01]  /*19d50*/  ISETP.GE.AND P1, PT, R16, RZ, PT ;  /* 0x000000ff1000720c */ /* 0x008fe20003f26270 */
[----:B-1----:R-:W-:Y:S01]  /*19d60*/  IMAD R37, R35, UR13, RZ ;  /* 0x0000000d23257c24 */ /* 0x002fe2000f8e02ff */
[----:B------:R-:W3:Y:S01]  /*19d70*/  LDL R16, [R1+0xd10] ;  /* 0x000d100001107983 */ /* 0x000ee20000100800 */
        /* <DEDUP_REMOVED lines=21> */
[C---:B------:R-:W-:Y:S02]  /*19ed0*/  ISETP.GT.U32.AND P1, PT, R5.reuse, R7, PT ;  /* 0x000000070500720c */ /* 0x040fe40003f24070 */
[C---:B------:R-:W-:Y:S02]  /*19ee0*/  ISETP.GT.U32.AND P3, PT, R5.reuse, R8, PT ;  /* 0x000000080500720c */ /* 0x040fe40003f64070 */
[----:B------:R-:W-:Y:S02]  /*19ef0*/  PRMT R77, RZ, 0x7610, R77 ;  /* 0x00007610ff4d7816 */ /* 0x000fe4000000004d */
[----:B------:R-:W-:Y:S02]  /*19f00*/  ISETP.GT.U32.AND P4, PT, R5, R9, PT ;  /* 0x000000090500720c */ /* 0x000fe40003f84070 */
[----:B------:R-:W-:-:S02]  /*19f10*/  PRMT R76, RZ, 0x7610, R76 ;  /* 0x00007610ff4c7816 */ /* 0x000fc4000000004c */
[----:B------:R0:W4:Y:S01]  /*19f20*/  @P0 LDG.E.U16 R77, desc[UR24][R36.64] ;  /* 0x00000018244d0981 */ /* 0x000122000c1e1500 */
[C---:B------:R-:W-:Y:S02]  /*19f30*/  SEL R35, R38.reuse, R35, !P6 ;  /* 0x0000002326237207 */ /* 0x040fe40007000000 */
[--C-:B------:R-:W-:Y:S01]  /*19f40*/  @!P1 IMAD.IADD R7, R7, 0x1, -R5.reuse ;  /* 0x0000000107079824 */ /* 0x100fe200078e0a05 */
[----:B------:R-:W-:Y:S01]  /*19f50*/  SEL R34, R38, R34, !P6 ;  /* 0x0000002226227207 */ /* 0x000fe20007000000 */
[--C-:B------:R-:W-:Y:S02]  /*19f60*/  @!P3 IMAD.IADD R8, R8, 0x1, -R5.reuse ;  /* 0x000000010808b824 */ /* 0x100fe400078e0a05 */
[----:B0-----:R-:W-:Y:S02]  /*19f70*/  @P0 IMAD.MOV.U32 R36, RZ, RZ, R2 ;  /* 0x000000ffff240224 */ /* 0x001fe400078e0002 */
[----:B------:R-:W-:Y:S02]  /*19f80*/  @P0 IMAD.MOV.U32 R37, RZ, RZ, R22 ;  /* 0x000000ffff250224 */ /* 0x000fe400078e0016 */
[----:B------:R-:W-:-:S03]  /*19f90*/  @!P4 IMAD.IADD R9, R9, 0x1, -R5 ;  /* 0x000000010909c824 */ /* 0x000fc600078e0a05 */
[----:B------:R0:W4:Y:S01]  /*19fa0*/  @P0 LDG.E.U16 R76, desc[UR24][R36.64] ;  /* 0x00000018244c0981 */ /* 0x000122000c1e1500 */
[----:B------:R-:W-:Y:S02]  /*19fb0*/  ISETP.GT.U32.AND P4, PT, R5, R8, PT ;  /* 0x000000080500720c */ /* 0x000fe40003f84070 */
[----:B---3--:R-:W-:Y:S02]  /*19fc0*/  ISETP.GE.AND P1, PT, R16, RZ, PT ;  /* 0x000000ff1000720c */ /* 0x008fe40003f26270 */
[----:B------:R-:W3:Y:S01]  /*19fd0*/  LDL R16, [R1+0xc8c] ;  /* 0x000c8c0001107983 */ /* 0x000ee20000100800 */
[----:B0-----:R-:W-:Y:S02]  /*19fe0*/  IMAD R37, R35, UR13, RZ ;  /* 0x0000000d23257c24 */ /* 0x001fe4000f8e02ff */
[----:B------:R-:W-:Y:S02]  /*19ff0*/  IMAD.MOV.U32 R35, RZ, RZ, R13 ;  /* 0x000000ffff237224 */ /* 0x000fe400078e000d */
[----:B------:R-:W-:Y:S01]  /*1a000*/  IMAD R36, R34, UR13, RZ ;  /* 0x0000000d22247c24 */ /* 0x000fe2000f8e02ff */
[----:B------:R-:W3:Y:S01]  /*1a010*/  LDL.LU R13, [R1+0x504] ;  /* 0x00050400010d7983 */ /* 0x000ee20000300800 */
[----:B------:R-:W-:Y:S01]  /*1a020*/  IMAD.MOV.U32 R34, RZ, RZ, R7 ;  /* 0x000000ffff227224 */ /* 0x000fe200078e0007 */
[-C--:B------:R-:W-:Y:S01]  /*1a030*/  LEA R7, P3, R37, R4.reuse, 0x1 ;  /* 0x0000000425077211 */ /* 0x080fe200078608ff */
[----:B------:R-:W-:Y:S01]  /*1a040*/  @!P2 IMAD.MOV R35, RZ, RZ, -R35 ;  /* 0x000000ffff23a224 */ /* 0x000fe200078e0a23 */
[----:B------:R-:W-:-:S02]  /*1a050*/  LEA R2, P2, R36, R4, 0x1 ;  /* 0x0000000424027211 */ /* 0x000fc400078408ff */
        /* <DEDUP_REMOVED lines=12> */
[C---:B------:R-:W-:Y:S02]  /*1a120*/  ISETP.GT.U32.AND P1, PT, R5.reuse, R9, PT ;  /* 0x000000090500720c */ /* 0x040fe40003f24070 */
[C---:B----4-:R-:W-:Y:S02]  /*1a130*/  ISETP.GT.U32.AND P2, PT, R5.reuse, R10, PT ;  /* 0x0000000a0500720c */ /* 0x050fe40003f44070 */
[----:B------:R-:W-:Y:S02]  /*1a140*/  PRMT R75, RZ, 0x7610, R75 ;  /* 0x00007610ff4b7816 */ /* 0x000fe4000000004b */
[----:B------:R-:W-:Y:S02]  /*1a150*/  ISETP.GT.U32.AND P3, PT, R5, R11, PT ;  /* 0x0000000b0500720c */ /* 0x000fe40003f64070 */
[----:B------:R-:W-:-:S02]  /*1a160*/  PRMT R74, RZ, 0x7610, R74 ;  /* 0x00007610ff4a7816 */ /* 0x000fc4000000004a */
[----:B------:R4:W2:Y:S01]  /*1a170*/  @P0 LDG.E.U16 R75, desc[UR24][R36.64] ;  /* 0x00000018244b0981 */ /* 0x0008a2000c1e1500 */
[C---:B------:R-:W-:Y:S02]  /*1a180*/  SEL R35, R38.reuse, R35, !P6 ;  /* 0x0000002326237207 */ /* 0x040fe40007000000 */
[--C-:B------:R-:W-:Y:S01]  /*1a190*/  @!P1 IMAD.IADD R9, R9, 0x1, -R5.reuse ;  /* 0x0000000109099824 */ /* 0x100fe200078e0a05 */
[----:B------:R-:W-:Y:S01]  /*1a1a0*/  SEL R34, R38, R34, !P6 ;  /* 0x0000002226227207 */ /* 0x000fe20007000000 */
[--C-:B------:R-:W-:Y:S02]  /*1a1b0*/  @!P2 IMAD.IADD R10, R10, 0x1, -R5.reuse ;  /* 0x000000010a0aa824 */ /* 0x100fe400078e0a05 */
[----:B----4-:R-:W-:Y:S02]  /*1a1c0*/  @P0 IMAD.MOV.U32 R36, RZ, RZ, R2 ;  /* 0x000000ffff240224 */ /* 0x010fe400078e0002 */
[----:B-1----:R-:W-:Y:S02]  /*1a1d0*/  @P0 IMAD.MOV.U32 R37, RZ, RZ, R22 ;  /* 0x000000ffff250224 */ /* 0x002fe400078e0016 */
[----:B------:R-:W-:-:S03]  /*1a1e0*/  @!P3 IMAD.IADD R11, R11, 0x1, -R5 ;  /* 0x000000010b0bb824 */ /* 0x000fc600078e0a05 */
[----:B------:R1:W4:Y:S01]  /*1a1f0*/  @P0 LDG.E.U16 R74, desc[UR24][R36.64] ;  /* 0x00000018244a0981 */ /* 0x000322000c1e1500 */
[----:B------:R-:W-:Y:S02]  /*1a200*/  ISETP.GT.U32.AND P3, PT, R5, R10, PT ;  /* 0x0000000a0500720c */ /* 0x000fe40003f64070 */
[----:B---3--:R-:W-:Y:S02]  /*1a210*/  ISETP.GE.AND P1, PT, R16, RZ, PT ;  /* 0x000000ff1000720c */ /* 0x008fe40003f26270 */
[----:B------:R-:W3:Y:S01]  /*1a220*/  LDL R16, [R1+0xbf8] ;  /* 0x000bf80001107983 */ /* 0x000ee20000100800 */
[----:B-1----:R-:W-:Y:S02]  /*1a230*/  IMAD R37, R35, UR13, RZ ;  /* 0x0000000d23257c24 */ /* 0x002fe4000f8e02ff */
[----:B------:R-:W-:Y:S02]  /*1a240*/  IMAD.MOV.U32 R35, RZ, RZ, R8 ;  /* 0x000000ffff237224 */ /* 0x000fe400078e0008 */
[----:B------:R-:W-:Y:S01]  /*1a250*/  IMAD R36, R34, UR13, RZ ;  /* 0x0000000d22247c24 */ /* 0x000fe2000f8e02ff */
[----:B------:R-:W4:Y:S01]  /*1a260*/  LDL.LU R8, [R1+0x544] ;  /* 0x0005440001087983 */ /* 0x000f220000300800 */
[----:B------:R-:W-:Y:S01]  /*1a270*/  IMAD.MOV.U32 R34, RZ, RZ, R9 ;  /* 0x000000ffff227224 */ /* 0x000fe200078e0009 */
[-C--:B------:R-:W-:Y:S01]  /*1a280*/  LEA R9, P2, R37, R4.reuse, 0x1 ;  /* 0x0000000425097211 */ /* 0x080fe200078408ff */
[----:B------:R-:W-:Y:S01]  /*1a290*/  @!P4 IMAD.MOV R35, RZ, RZ, -R35 ;  /* 0x000000ffff23c224 */ /* 0x000fe200078e0a23 */
[----:B------:R-:W-:-:S02]  /*1a2a0*/  LEA R2, P4, R36, R4, 0x1 ;  /* 0x0000000424027211 */ /* 0x000fc400078808ff */
        /* <DEDUP_REMOVED lines=14> */
[----:B------:R-:W-:Y:S02]  /*1a390*/  ISETP.GT.U32.AND P2, PT, R5, R13, PT ;  /* 0x0000000d0500720c */ /* 0x000fe40003f44070 */
[----:B------:R-:W-:Y:S01]  /*1a3a0*/  PRMT R72, RZ, 0x7610, R72 ;  /* 0x00007610ff487816 */ /* 0x000fe20000000048 */
[----:B------:R0:W4:Y:S01]  /*1a3b0*/  @P0 LDG.E.U16 R73, desc[UR24][R36.64] ;  /* 0x0000001824490981 */ /* 0x000122000c1e1500 */
[----:B------:R-:W-:-:S02]  /*1a3c0*/  SEL R35, R38, R35, !P6 ;  /* 0x0000002326237207 */ /* 0x000fc40007000000 */
[----:B------:R-:W-:Y:S01]  /*1a3d0*/  ISETP.GT.U32.AND P4, PT, R5, R7, PT ;  /* 0x000000070500720c */ /* 0x000fe20003f84070 */
[----:B0-----:R-:W-:Y:S02]  /*1a3e0*/  @P0 IMAD.MOV.U32 R36, RZ, RZ, R2 ;  /* 0x000000ffff240224 */ /* 0x001fe400078e0002 */
[----:B------:R-:W-:Y:S01]  /*1a3f0*/  @P0 IMAD.MOV.U32 R37, RZ, RZ, R22 ;  /* 0x000000ffff250224 */ /* 0x000fe200078e0016 */
[----:B------:R-:W-:Y:S01]  /*1a400*/  SEL R34, R38, R34, !P6 ;  /* 0x0000002226227207 */ /* 0x000fe20007000000 */
[----:B------:R-:W-:-:S03]  /*1a410*/  @!P1 IMAD.IADD R11, R11, 0x1, -R5 ;  /* 0x000000010b0b9824 */ /* 0x000fc600078e0a05 */
[----:B------:R0:W4:Y:S01]  /*1a420*/  @P0 LDG.E.U16 R72, desc[UR24][R36.64] ;  /* 0x0000001824480981 */ /* 0x000122000c1e1500 */
[----:B------:R-:W-:Y:S01]  /*1a430*/  @!P2 IMAD.IADD R13, R13, 0x1, -R5 ;  /* 0x000000010d0da824 */ /* 0x000fe200078e0a05 */
[----:B---3--:R-:W-:Y:S01]  /*1a440*/  ISETP.GE.AND P1, PT, R16, RZ, PT ;  /* 0x000000ff1000720c */ /* 0x008fe20003f26270 */
[----:B0-----:R-:W-:Y:S01]  /*1a450*/  IMAD R37, R35, UR13, RZ ;  /* 0x0000000d23257c24 */ /* 0x001fe2000f8e02ff */
[----:B------:R-:W3:Y:S01]  /*1a460*/  LDL R16, [R1+0xc54] ;  /* 0x000c540001107983 */ /* 0x000ee20000100800 */
[----:B------:R-:W-:Y:S02]  /*1a470*/  IMAD.MOV.U32 R35, RZ, RZ, R10 ;  /* 0x000000ffff237224 */ /* 0x000fe400078e000a */
[----:B------:R-:W-:Y:S01]  /*1a480*/  IMAD R36, R34, UR13, RZ ;  /* 0x0000000d22247c24 */ /* 0x000fe2000f8e02ff */
[----:B------:R-:W3:Y:S01]  /*1a490*/  LDL.LU R10, [R1+0x584] ;  /* 0x00058400010a7983 */ /* 0x000ee20000300800 */
[----:B------:R-:W-:Y:S01]  /*1a4a0*/  @!P3 IMAD.MOV R35, RZ, RZ, -R35 ;  /* 0x000000ffff23b224 */ /* 0x000fe200078e0a23 */
[----:B------:R-:W-:Y:S01]  /*1a4b0*/  ISETP.GT.U32.AND P3, PT, R5, R13, PT ;  /* 0x0000000d0500720c */ /* 0x000fe20003f64070 */
[----:B------:R-:W-:Y:S01]  /*1a4c0*/  IMAD.MOV.U32 R34, RZ, RZ, R11 ;  /* 0x000000ffff227224 */ /* 0x000fe200078e000b */
[-C--:B------:R-:W-:Y:S01]  /*1a4d0*/  LEA R11, P2, R37, R4.reuse, 0x1 ;  /* 0x00000004250b7211 */ /* 0x080fe200078408ff */
[----:B------:R-:W-:Y:S01]  /*1a4e0*/  @!P4 IMAD.IADD R7, R7, 0x1, -R5 ;  /* 0x000000010707c824 */ /* 0x000fe200078e0a05 */
[----:B------:R-:W-:-:S02]  /*1a4f0*/  LEA R2, P4, R36, R4, 0x1 ;  /* 0x0000000424027211 */ /* 0x000fc400078808ff */
[-C--:B------:R-:W-:Y:S01]  /*1a500*/  LEA.HI.X.SX32 R37, R37, R3.reuse, 0x1, P2 ;  /* 0x0000000325257211 */ /* 0x080fe200010f0eff */
[----:B------:R0:W-:Y:S01]  /*1a510*/  STL [R1+0x4c4], R11 ;  /* 0x0004c40b01007387 */ /* 0x0001e20000100800 */
[----:B-1----:R-:W-:Y:S01]  /*1a520*/  LEA.HI.X.SX32 R22, R36, R3, 0x1, P4 ;  /* 0x0000000324167211 */ /* 0x002fe200020f0eff */
[----:B------:R-:W-:Y:S02]  /*1a530*/  @P0 IMAD.MOV.U32 R36, RZ, RZ, R11 ;  /* 0x000000ffff240224 */ /* 0x000fe400078e000b */
[----:B------:R-:W-:Y:S02]  /*1a540*/  STL [R1+0x4e4], R2 ;  /* 0x0004e40201007387 */ /* 0x000fe40000100800 */
[----:B------:R-:W-:Y:S02]  /*1a550*/  @!P3 IMAD.IADD R13, R13, 0x1, -R5 ;  /* 0x000000010d0db824 */ /* 0x000fe400078e0a05 */
        /* <DEDUP_REMOVED lines=8> */
[----:B----4-:R-:W-:Y:S02]  /*1a5e0*/  ISETP.GT.U32.AND P2, PT, R5, R8, PT ;  /* 0x000000080500720c */ /* 0x010fe40003f44070 */
[----:B------:R-:W-:Y:S01]  /*1a5f0*/  PRMT R70, RZ, 0x7610, R70 ;  /* 0x00007610ff467816 */ /* 0x000fe20000000046 */
[----:B------:R4:W2:Y:S01]  /*1a600*/  @P0 LDG.E.U16 R71, desc[UR24][R36.64] ;  /* 0x0000001824470981 */ /* 0x0008a2000c1e1500 */
[----:B------:R-:W-:-:S02]  /*1a610*/  SEL R35, R38, R35, !P6 ;  /* 0x0000002326237207 */ /* 0x000fc40007000000 */
[----:B------:R-:W-:Y:S01]  /*1a620*/  ISETP.GT.U32.AND P4, PT, R5, R9, PT ;  /* 0x000000090500720c */ /* 0x000fe20003f84070 */
        /* <DEDUP_REMOVED lines=20> */
[----:B0-----:R-:W-:Y:S01]  /*1a770*/  LEA.HI.X.SX32 R22, R36, R3, 0x1, P4 ;  /* 0x0000000324167211 */ /* 0x001fe200020f0eff */
[----:B------:R-:W-:Y:S02]  /*1a780*/  @P0 IMAD.MOV.U32 R36, RZ, RZ, R7 ;  /* 0x000000ffff240224 */ /* 0x000fe400078e0007 */
[----:B------:R-:W-:Y:S02]  /*1a790*/  STL [R1+0x524], R2 ;  /* 0x0005240201007387 */ /* 0x000fe40000100800 */
[----:B------:R-:W-:Y:S02]  /*1a7a0*/  @!P3 IMAD.IADD R8, R8, 0x1, -R5 ;  /* 0x000000010808b824 */ /* 0x000fe400078e0a05 */
        /* <DEDUP_REMOVED lines=77> */
[----:B------:R-:W-:-:S06]  /*1ac80*/  PRMT R65, RZ, 0x7610, R65 ;  /* 0x00007610ff417816 */ /* 0x000fcc0000000041 */
[----:B------:R0:W4:Y:S02]  /*1ac90*/  @P0 LDG.E.U16 R65, desc[UR24][R36.64] ;  /* 0x0000001824410981 */ /* 0x000124000c1e1500 */
[----:B0-----:R-:W-:Y:S02]  /*1aca0*/  @P0 IMAD.MOV.U32 R37, RZ, RZ, R22 ;  /* 0x000000ffff250224 */ /* 0x001fe400078e0016 */
[----:B-1----:R-:W4:Y:S01]  /*1acb0*/  LDL R22, [R1+0xbec] ;  /* 0x000bec0001167983 */ /* 0x002f220000100800 */
[----:B--2---:R-:W-:-:S03]  /*1acc0*/  ISETP.GE.AND P3, PT, R17, RZ, PT ;  /* 0x000000ff1100720c */ /* 0x004fc60003f66270 */
[----:B------:R-:W2:Y:S01]  /*1acd0*/  LDL R17, [R1+0xbcc] ;  /* 0x000bcc0001117983 */ /* 0x000ea20000100800 */
[----:B------:R-:W-:Y:S01]  /*1ace0*/  @!P1 IMAD.MOV R34, RZ, RZ, -R34 ;  /* 0x000000ffff229224 */ /* 0x000fe200078e0a22 */
[C---:B------:R-:W-:Y:S02]  /*1acf0*/  ISETP.GT.U32.AND P1, PT, R5.reuse, R7, PT ;  /* 0x000000070500720c */ /* 0x040fe40003f24070 */
[C---:B------:R-:W-:Y:S02]  /*1ad00*/  ISETP.GT.U32.AND P2, PT, R5.reuse, R8, PT ;  /* 0x000000080500720c */ /* 0x040fe40003f44070 */
[----:B------:R-:W-:Y:S01]  /*1ad10*/  ISETP.GT.U32.AND P4, PT, R5, R9, PT ;  /* 0x000000090500720c */ /* 0x000fe20003f84070 */
[----:B------:R-:W-:Y:S01]  /*1ad20*/  @P0 IMAD.MOV.U32 R36, RZ, RZ, R2 ;  /* 0x000000ffff240224 */ /* 0x000fe200078e0002 */
[----:B------:R-:W-:Y:S02]  /*1ad30*/  PRMT R64, RZ, 0x7610, R64 ;  /* 0x00007610ff407816 */ /* 0x000fe40000000040 */
[----:B------:R-:W-:-:S02]  /*1ad40*/  SEL R35, R38, R35, !P6 ;  /* 0x0000002326237207 */ /* 0x000fc40007000000 */
[----:B------:R-:W-:Y:S02]  /*1ad50*/  SEL R34, R38, R34, !P6 ;  /* 0x0000002226227207 */ /* 0x000fe40007000000 */
[----:B------:R0:W2:Y:S01]  /*1ad60*/  @P0 LDG.E.U16 R64, desc[UR24][R36.64] ;  /* 0x0000001824400981 */ /* 0x0000a2000c1e1500 */
[--C-:B------:R-:W-:Y:S02]  /*1ad70*/  @!P1 IMAD.IADD R7, R7, 0x1, -R5.reuse ;  /* 0x0000000107079824 */ /* 0x100fe400078e0a05 */
[--C-:B------:R-:W-:Y:S02]  /*1ad80*/  @!P2 IMAD.IADD R8, R8, 0x1, -R5.reuse ;  /* 0x000000010808a824 */ /* 0x100fe400078e0a05 */
[----:B------:R-:W-:Y:S02]  /*1ad90*/  @!P4 IMAD.IADD R9, R9, 0x1, -R5 ;  /* 0x000000010909c824 */ /* 0x000fe400078e0a05 */
[----:B0-----:R-:W-:Y:S02]  /*1ada0*/  IMAD R37, R35, UR13, RZ ;  /* 0x0000000d23257c24 */ /* 0x001fe4000f8e02ff */
[----:B------:R-:W-:-:S02]  /*1adb0*/  IMAD R36, R34, UR13, RZ ;  /* 0x0000000d22247c24 */ /* 0x000fc4000f8e02ff */
[----:B------:R-:W-:Y:S01]  /*1adc0*/  IMAD.MOV.U32 R35, RZ, RZ, R13 ;  /* 0x000000ffff237224 */ /* 0x000fe200078e000d */
[CC--:B------:R-:W-:Y:S02]  /*1add0*/  LEA R13, P2, R37.reuse, R4.reuse, 0x1 ;  /* 0x00000004250d7211 */ /* 0x0c0fe400078408ff */
[C---:B------:R-:W-:Y:S01]  /*1ade0*/  LEA R2, P4, R36.reuse, R4, 0x1 ;  /* 0x0000000424027211 */ /* 0x040fe200078808ff */
[----:B------:R-:W-:Y:S01]  /*1adf0*/  IMAD.MOV.U32 R34, RZ, RZ, R7 ;  /* 0x000000ffff227224 */ /* 0x000fe200078e0007 */
[----:B------:R-:W-:Y:S02]  /*1ae00*/  PRMT R63, RZ, 0x7610, R63 ;  /* 0x00007610ff3f7816 */ /* 0x000fe4000000003f */
[-C--:B------:R-:W-:Y:S02]  /*1ae10*/  LEA.HI.X.SX32 R37, R37, R3.reuse, 0x1, P2 ;  /* 0x0000000325257211 */ /* 0x080fe400010f0eff */
[----:B------:R-:W-:Y:S01]  /*1ae20*/  LEA.HI.X.SX32 R7, R36, R3, 0x1, P4 ;  /* 0x0000000324077211 */ /* 0x000fe200020f0eff */
[----:B------:R-:W-:Y:S01]  /*1ae30*/  @P0 IMAD.MOV.U32 R36, RZ, RZ, R13 ;  /* 0x000000ffff240224 */ /* 0x000fe200078e000d */
[----:B---3--:R-:W-:-:S02]  /*1ae40*/  ISETP.GE.AND P1, PT, R16, RZ, PT ;  /* 0x000000ff1000720c */ /* 0x008fc40003f26270 */
[----:B------:R-:W3:Y:S01]  /*1ae50*/  LDL.LU R16, [R1+0x618] ;  /* 0x0006180001107983 */ /* 0x000ee20000300800 */
[----:B------:R-:W-:-:S03]  /*1ae60*/  @!P3 IMAD.MOV R35, RZ, RZ, -R35 ;  /* 0x000000ffff23b224 */ /* 0x000fc600078e0a23 */
[----:B------:R0:W-:Y:S01]  /*1ae70*/  STL [R1+0x5bc], R13 ;  /* 0x0005bc0d01007387 */ /* 0x0001e20000100800 */
[----:B------:R-:W-:-:S03]  /*1ae80*/  ISETP.GT.U32.AND P3, PT, R5, R8, PT ;  /* 0x000000080500720c */ /* 0x000fc60003f64070 */
[----:B------:R-:W-:Y:S04]  /*1ae90*/  STL [R1+0x5c4], R2 ;  /* 0x0005c40201007387 */ /* 0x000fe80000100800 */
[----:B------:R1:W-:Y:S04]  /*1aea0*/  STL [R1+0x5b8], R37 ;  /* 0x0005b82501007387 */ /* 0x0003e80000100800 */
[----:B0-----:R-:W3:Y:S04]  /*1aeb0*/  LDL.LU R13, [R1+0xe3c] ;  /* 0x000e3c00010d7983 */ /* 0x001ee80000300800 */
[----:B------:R1:W3:Y:S04]  /*1aec0*/  @P0 LDG.E.U16 R63, desc[UR24][R36.64] ;  /* 0x00000018243f0981 */ /* 0x0002e8000c1e1500 */
[----:B------:R0:W-:Y:S01]  /*1aed0*/  STL [R1+0x5c0], R7 ;  /* 0x0005c00701007387 */ /* 0x0001e20000100800 */
[----:B-1----:R-:W-:-:S03]  /*1aee0*/  @P0 IMAD.MOV.U32 R37, RZ, RZ, R7 ;  /* 0x000000ffff250224 */ /* 0x002fc600078e0007 */
[----:B0-----:R-:W3:Y:S01]  /*1aef0*/  LDL.LU R7, [R1+0xe38] ;  /* 0x000e380001077983 */ /* 0x001ee20000300800 */
[----:B------:R-:W-:-:S03]  /*1af00*/  @P0 IMAD.MOV.U32 R36, RZ, RZ, R2 ;  /* 0x000000ffff240224 */ /* 0x000fc600078e0002 */
[----:B------:R-:W3:Y:S01]  /*1af10*/  LDL R2, [R1+0xba8] ;  /* 0x000ba80001027983 */ /* 0x000ee20000100800 */
[----:B------:R-:W-:Y:S02]  /*1af20*/  @!P3 IMAD.IADD R8, R8, 0x1, -R5 ;  /* 0x000000010808b824 */ /* 0x000fe400078e0a05 */
[----:B------:R-:W-:Y:S01]  /*1af30*/  @!P1 IMAD.MOV R34, RZ, RZ, -R34 ;  /* 0x000000ffff229224 */ /* 0x000fe200078e0a22 */
[C---:B------:R-:W-:Y:S02]  /*1af40*/  ISETP.GT.U32.AND P1, PT, R5.reuse, R9, PT ;  /* 0x000000090500720c */ /* 0x040fe40003f24070 */
[C---:B------:R-:W-:Y:S02]  /*1af50*/  ISETP.GT.U32.AND P2, PT, R5.reuse, R10, PT ;  /* 0x0000000a0500720c */ /* 0x040fe40003f44070 */
[----:B----4-:R-:W-:Y:S02]  /*1af60*/  ISETP.GT.U32.AND P4, PT, R5, R11, PT ;  /* 0x0000000b0500720c */ /* 0x010fe40003f84070 */
[----:B------:R-:W-:-:S02]  /*1af70*/  PRMT R62, RZ, 0x7610, R62 ;  /* 0x00007610ff3e7816 */ /* 0x000fc4000000003e */
[C---:B------:R-:W-:Y:S02]  /*1af80*/  SEL R35, R38.reuse, R35, !P6 ;  /* 0x0000002326237207 */ /* 0x040fe40007000000 */
[----:B------:R-:W-:Y:S02]  /*1af90*/  SEL R34, R38, R34, !P6 ;  /* 0x0000002226227207 */ /* 0x000fe40007000000 */
[----:B------:R0:W4:Y:S01]  /*1afa0*/  @P0 LDG.E.U16 R62, desc[UR24][R36.64] ;  /* 0x00000018243e0981 */ /* 0x000122000c1e1500 */
[--C-:B------:R-:W-:Y:S01]  /*1afb0*/  @!P1 IMAD.IADD R9, R9, 0x1, -R5.reuse ;  /* 0x0000000109099824 */ /* 0x100fe200078e0a05 */
[----:B------:R-:W-:Y:S01]  /*1afc0*/  ISETP.GE.AND P1, PT, R22, RZ, PT ;  /* 0x000000ff1600720c */ /* 0x000fe20003f26270 */
[--C-:B------:R-:W-:Y:S02]  /*1afd0*/  @!P2 IMAD.IADD R10, R10, 0x1, -R5.reuse ;  /* 0x000000010a0aa824 */ /* 0x100fe400078e0a05 */
[----:B------:R-:W-:Y:S02]  /*1afe0*/  @!P4 IMAD.IADD R11, R11, 0x1, -R5 ;  /* 0x000000010b0bc824 */ /* 0x000fe400078e0a05 */
[----:B0-----:R-:W-:-:S02]  /*1aff0*/  IMAD R37, R35, UR13, RZ ;  /* 0x0000000d23257c24 */ /* 0x001fc4000f8e02ff */
[----:B------:R-:W-:Y:S02]  /*1b000*/  IMAD R36, R34, UR13, RZ ;  /* 0x0000000d22247c24 */ /* 0x000fe4000f8e02ff */
[----:B------:R-:W-:Y:S01]  /*1b010*/  IMAD.MOV.U32 R35, RZ, RZ, R8 ;  /* 0x000000ffff237224 */ /* 0x000fe200078e0008 */
[CC--:B------:R-:W-:Y:S02]  /*1b020*/  LEA R8, P2, R37.reuse, R4.reuse, 0x1 ;  /* 0x0000000425087211 */ /* 0x0c0fe400078408ff */
[C---:B------:R-:W-:Y:S01]  /*1b030*/  LEA R22, P4, R36.reuse, R4, 0x1 ;  /* 0x0000000424167211 */ /* 0x040fe200078808ff */
[----:B------:R-:W-:Y:S01]  /*1b040*/  IMAD.MOV.U32 R34, RZ, RZ, R9 ;  /* 0x000000ffff227224 */ /* 0x000fe200078e0009 */
[----:B------:R-:W-:Y:S02]  /*1b050*/  PRMT R61, RZ, 0x7610, R61 ;  /* 0x00007610ff3d7816 */ /* 0x000fe4000000003d */
[-C--:B------:R-:W-:Y:S02]  /*1b060*/  LEA.HI.X.SX32 R37, R37, R3.reuse, 0x1, P2 ;  /* 0x0000000325257211 */ /* 0x080fe400010f0eff */
[----:B------:R-:W-:Y:S01]  /*1b070*/  LEA.HI.X.SX32 R9, R36, R3, 0x1, P4 ;  /* 0x0000000324097211 */ /* 0x000fe200020f0eff */
[----:B------:R-:W-:-:S05]  /*1b080*/  @P0 IMAD.MOV.U32 R36, RZ, RZ, R8 ;  /* 0x000000ffff240224 */ /* 0x000fca00078e0008 */
[----:B------:R0:W4:Y:S02]  /*1b090*/  @P0 LDG.E.U16 R61, desc[UR24][R36.64] ;  /* 0x00000018243d0981 */ /* 0x000124000c1e1500 */
[----:B0-----:R-:W-:Y:S01]  /*1b0a0*/  @P0 IMAD.MOV.U32 R36, RZ, RZ, R22 ;  /* 0x000000ffff240224 */ /* 0x001fe200078e0016 */
[----:B--2---:R-:W-:Y:S02]  /*1b0b0*/  ISETP.GE.AND P3, PT, R17, RZ, PT ;  /* 0x000000ff1100720c */ /* 0x004fe40003f66270 */
[----:B------:R-:W2:Y:S04]  /*1b0c0*/  LDL R17, [R1+0xbb8] ;  /* 0x000bb80001117983 */ /* 0x000ea80000100800 */
[----:B------:R0:W-:Y:S04]  /*1b0d0*/  STL [R1+0x5dc], R8 ;  /* 0x0005dc0801007387 */ /* 0x0001e80000100800 */
[----:B------:R-:W-:Y:S04]  /*1b0e0*/  STL [R1+0x5e4], R22 ;  /* 0x0005e41601007387 */ /* 0x000fe80000100800 */
[----:B------:R1:W-:Y:S04]  /*1b0f0*/  STL [R1+0x5d8], R37 ;  /* 0x0005d82501007387 */ /* 0x0003e80000100800 */
[----:B0-----:R-:W4:Y:S04]  /*1b100*/  LDL.LU R8, [R1+0xe34] ;  /* 0x000e340001087983 */ /* 0x001f280000300800 */
[----:B------:R0:W-:Y:S01]  /*1b110*/  STL [R1+0x5e0], R9 ;  /* 0x0005e00901007387 */ /* 0x0001e20000100800 */
[----:B-1----:R-:W-:-:S03]  /*1b120*/  @P0 IMAD.MOV.U32 R37, RZ, RZ, R9 ;  /* 0x000000ffff250224 */ /* 0x002fc600078e0009 */
[----:B0-----:R-:W4:Y:S04]  /*1b130*/  LDL.LU R9, [R1+0xe30] ;  /* 0x000e300001097983 */ /* 0x001f280000300800 */
[----:B------:R-:W4:Y:S01]  /*1b140*/  LDL R22, [R1+0xb9c] ;  /* 0x000b9c0001167983 */ /* 0x000f220000100800 */
[----:B------:R-:W-:Y:S01]  /*1b150*/  @!P3 IMAD.MOV R35, RZ, RZ, -R35 ;  /* 0x000000ffff23b224 */ /* 0x000fe200078e0a23 */
[C---:B------:R-:W-:Y:S01]  /*1b160*/  ISETP.GT.U32.AND P3, PT, R5.reuse, R10, PT ;  /* 0x0000000a0500720c */ /* 0x040fe20003f64070 */
[----:B------:R-:W-:Y:S01]  /*1b170*/  @!P1 IMAD.MOV R34, RZ, RZ, -R34 ;  /* 0x000000ffff229224 */ /* 0x000fe200078e0a22 */
[C---:B------:R-:W-:Y:S02]  /*1b180*/  ISETP.GT.U32.AND P1, PT, R5.reuse, R11, PT ;  /* 0x0000000b0500720c */ /* 0x040fe40003f24070 */
[----:B---3--:R-:W-:-:S02]  /*1b190*/  ISETP.GT.U32.AND P2, PT, R5, R16, PT ;  /* 0x000000100500720c */ /* 0x008fc40003f44070 */
[----:B------:R-:W-:Y:S02]  /*1b1a0*/  PRMT R60, RZ, 0x7610, R60 ;  /* 0x00007610ff3c7816 */ /* 0x000fe4000000003c */
[C---:B------:R-:W-:Y:S02]  /*1b1b0*/  SEL R35, R38.reuse, R35, !P6 ;  /* 0x0000002326237207 */ /* 0x040fe40007000000 */
[----:B------:R-:W-:Y:S02]  /*1b1c0*/  SEL R34, R38, R34, !P6 ;  /* 0x0000002226227207 */ /* 0x000fe40007000000 */
[----:B------:R0:W3:Y:S01]  /*1b1d0*/  @P0 LDG.E.U16 R60, desc[UR24][R36.64] ;  /* 0x00000018243c0981 */ /* 0x0000e2000c1e1500 */
[--C-:B------:R-:W-:Y:S02]  /*1b1e0*/  @!P3 IMAD.IADD R10, R10, 0x1, -R5.reuse ;  /* 0x000000010a0ab824 */ /* 0x100fe400078e0a05 */
[--C-:B------:R-:W-:Y:S02]  /*1b1f0*/  @!P1 IMAD.IADD R11, R11, 0x1, -R5.reuse ;  /* 0x000000010b0b9824 */ /* 0x100fe400078e0a05 */
[----:B------:R-:W-:-:S02]  /*1b200*/  @!P2 IMAD.IADD R16, R16, 0x1, -R5 ;  /* 0x000000011010a824 */ /* 0x000fc400078e0a05 */
[----:B0-----:R-:W-:Y:S02]  /*1b210*/  IMAD R37, R35, UR13, RZ ;  /* 0x0000000d23257c24 */ /* 0x001fe4000f8e02ff */
[----:B------:R-:W-:Y:S01]  /*1b220*/  IMAD R36, R34, UR13, RZ ;  /* 0x0000000d22247c24 */ /* 0x000fe2000f8e02ff */
[----:B------:R-:W-:Y:S02]  /*1b230*/  ISETP.GT.U32.AND P4, PT, R5, R7, PT ;  /* 0x000000070500720c */ /* 0x000fe40003f84070 */
[----:B------:R-:W-:Y:S02]  /*1b240*/  ISETP.GE.AND P3, PT, R2, RZ, PT ;  /* 0x000000ff0200720c */ /* 0x000fe40003f66270 */
[----:B------:R-:W3:Y:S01]  /*1b250*/  LDL R2, [R1+0xab4] ;  /* 0x000ab40001027983 */ /* 0x000ee20000100800 */
[----:B------:R-:W-:Y:S01]  /*1b260*/  IMAD.MOV.U32 R35, RZ, RZ, R10 ;  /* 0x000000ffff237224 */ /* 0x000fe200078e000a */
[----:B------:R-:W-:Y:S01]  /*1b270*/  LEA R10, P2, R37, R4, 0x1 ;  /* 0x00000004250a7211 */ /* 0x000fe200078408ff */
[----:B------:R-:W-:-:S06]  /*1b280*/  IMAD.MOV.U32 R34, RZ, RZ, R11 ;  /* 0x000000ffff227224 */ /* 0x000fcc00078e000b */
[----:B------:R-:W-:Y:S01]  /*1b290*/  @!P4 IMAD.IADD R7, R7, 0x1, -R5 ;  /* 0x000000010707c824 */ /* 0x000fe200078e0a05 */
[----:B------:R-:W-:Y:S02]  /*1b2a0*/  PRMT R59, RZ, 0x7610, R59 ;  /* 0x00007610ff3b7816 */ /* 0x000fe4000000003b */
[----:B------:R-:W-:Y:S01]  /*1b2b0*/  LEA.HI.X.SX32 R37, R37, R3, 0x1, P2 ;  /* 0x0000000325257211 */ /* 0x000fe200010f0eff */
[----:B------:R0:W-:Y:S01]  /*1b2c0*/  STL [R1+0x5fc], R10 ;  /* 0x0005fc0a01007387 */ /* 0x0001e20000100800 */
[----:B------:R-:W-:Y:S01]  /*1b2d0*/  @!P3 IMAD.MOV R35, RZ, RZ, -R35 ;  /* 0x000000ffff23b224 */ /* 0x000fe200078e0a23 */
[----:B------:R-:W-:-:S13]  /*1b2e0*/  ISETP.GT.U32.AND P3, PT, R5, R16, PT ;  /* 0x000000100500720c */ /* 0x000fda0003f64070 */
[----:B------:R-:W-:Y:S01]  /*1b2f0*/  @!P3 IMAD.IADD R16, R16, 0x1, -R5 ;  /* 0x000000011010b824 */ /* 0x000fe200078e0a05 */
[----:B--2---:R-:W-:Y:S02]  /*1b300*/  ISETP.GE.AND P1, PT, R17, RZ, PT ;  /* 0x000000ff1100720c */ /* 0x004fe40003f26270 */
[----:B------:R-:W-:-:S04]  /*1b310*/  LEA R17, P4, R36, R4, 0x1 ;  /* 0x0000000424117211 */ /* 0x000fc800078808ff */
[----:B------:R-:W-:Y:S01]  /*1b320*/  LEA.HI.X.SX32 R11, R36, R3, 0x1, P4 ;  /* 0x00000003240b7211 */ /* 0x000fe200020f0eff */
[----:B------:R-:W-:Y:S01]  /*1b330*/  @P0 IMAD.MOV.U32 R36, RZ, RZ, R10 ;  /* 0x000000ffff240224 */ /* 0x000fe200078e000a */
[----:B------:R-:W-:Y:S04]  /*1b340*/  STL [R1+0x604], R17 ;  /* 0x0006041101007387 */ /* 0x000fe80000100800 */
[----:B------:R1:W-:Y:S04]  /*1b350*/  STL [R1+0x5f8], R37 ;  /* 0x0005f82501007387 */ /* 0x0003e80000100800 */
[----:B0-----:R-:W2:Y:S04]  /*1b360*/  LDL.LU R10, [R1+0xe2c] ;  /* 0x000e2c00010a7983 */ /* 0x001ea80000300800 */
[----:B------:R1:W2:Y:S04]  /*1b370*/  @P0 LDG.E.U16 R59, desc[UR24][R36.64] ;  /* 0x00000018243b0981 */ /* 0x0002a8000c1e1500 */
[----:B------:R0:W-:Y:S01]  /*1b380*/  STL [R1+0x600], R11 ;  /* 0x0006000b01007387 */ /* 0x0001e20000100800 */
[----:B-1----:R-:W-:-:S03]  /*1b390*/  @P0 IMAD.MOV.U32 R37, RZ, RZ, R11 ;  /* 0x000000ffff250224 */ /* 0x002fc600078e000b */
[----:B0-----:R-:W2:Y:S01]  /*1b3a0*/  LDL.LU R11, [R1+0xe28] ;  /* 0x000e2800010b7983 */ /* 0x001ea20000300800 */
[----:B------:R-:W-:-:S03]  /*1b3b0*/  @P0 IMAD.MOV.U32 R36, RZ, RZ, R17 ;  /* 0x000000ffff240224 */ /* 0x000fc600078e0011 */
[----:B------:R-:W2:Y:S01]  /*1b3c0*/  LDL R17, [R1+0xa9c] ;  /* 0x000a9c0001117983 */ /* 0x000ea20000100800 */
[----:B----4-:R-:W-:-:S03]  /*1b3d0*/  ISETP.GE.AND P3, PT, R22, RZ, PT ;  /* 0x000000ff1600720c */ /* 0x010fc60003f66270 */
[----:B------:R-:W4:Y:S01]  /*1b3e0*/  LDL R22, [R1+0xab0] ;  /* 0x000ab00001167983 */ /* 0x000f220000100800 */
[----:B------:R-:W-:Y:S02]  /*1b3f0*/  PRMT R58, RZ, 0x7610, R58 ;  /* 0x00007610ff3a7816 */ /* 0x000fe4000000003a */
[C---:B------:R-:W-:Y:S01]  /*1b400*/  ISETP.GT.U32.AND P2, PT, R5.reuse, R9, PT ;  /* 0x000000090500720c */ /* 0x040fe20003f44070 */
[----:B------:R-:W-:Y:S01]  /*1b410*/  @!P1 IMAD.MOV R34, RZ, RZ, -R34 ;  /* 0x000000ffff229224 */ /* 0x000fe200078e0a22 */
[C---:B------:R-:W-:Y:S02]  /*1b420*/  ISETP.GT.U32.AND P1, PT, R5.reuse, R7, PT ;  /* 0x000000070500720c */ /* 0x040fe40003f24070 */
[----:B------:R0:W4:Y:S01]  /*1b430*/  @P0 LDG.E.U16 R58, desc[UR24][R36.64] ;  /* 0x00000018243a0981 */ /* 0x000122000c1e1500 */
[----:B------:R-:W-:Y:S02]  /*1b440*/  ISETP.GT.U32.AND P4, PT, R5, R8, PT ;  /* 0x000000080500720c */ /* 0x000fe40003f84070 */
[----:B0-----:R-:W-:-:S02]  /*1b450*/  SEL R36, R38, R35, !P6 ;  /* 0x0000002326247207 */ /* 0x001fc40007000000 */
[----:B------:R-:W-:-:S03]  /*1b460*/  SEL R35, R38, R34, !P6 ;  /* 0x0000002226237207 */ /* 0x000fc60007000000 */
[----:B------:R-:W-:Y:S02]  /*1b470*/  IMAD R36, R36, UR13, RZ ;  /* 0x0000000d24247c24 */ /* 0x000fe4000f8e02ff */
[--C-:B------:R-:W-:Y:S02]  /*1b480*/  @!P2 IMAD.IADD R9, R9, 0x1, -R5.reuse ;  /* 0x000000010909a824 */ /* 0x100fe400078e0a05 */
[----:B------:R-:W-:Y:S01]  /*1b490*/  IMAD R35, R35, UR13, RZ ;  /* 0x0000000d23237c24 */ /* 0x000fe2000f8e02ff */
[----:B------:R-:W-:Y:S01]  /*1b4a0*/  LEA R37, P2, R36, R4, 0x1 ;  /* 0x0000000424257211 */ /* 0x000fe200078408ff */
[--C-:B------:R-:W-:Y:S02]  /*1b4b0*/  @!P1 IMAD.IADD R7, R7, 0x1, -R5.reuse ;  /* 0x0000000107079824 */ /* 0x100fe400078e0a05 */
[----:B------:R-:W-:Y:S01]  /*1b4c0*/  @!P4 IMAD.IADD R8, R8, 0x1, -R5 ;  /* 0x000000010808c824 */ /* 0x000fe200078e0a05 */
[----:B------:R-:W-:Y:S01]  /*1b4d0*/  LEA.HI.X.SX32 R36, R36, R3, 0x1, P2 ;  /* 0x0000000324247211 */ /* 0x000fe200010f0eff */
[----:B------:R-:W-:Y:S01]  /*1b4e0*/  IMAD.MOV.U32 R34, RZ, RZ, R16 ;  /* 0x000000ffff227224 */ /* 0x000fe200078e0010 */
[----:B------:R0:W-:Y:S01]  /*1b4f0*/  STL [R1+0x61c], R37 ;  /* 0x00061c2501007387 */ /* 0x0001e20000100800 */
[----:B---3--:R-:W-:-:S02]  /*1b500*/  ISETP.GE.AND P1, PT, R2, RZ, PT ;  /* 0x000000ff0200720c */ /* 0x008fc40003f26270 */
[----:B------:R-:W-:Y:S01]  /*1b510*/  LEA R2, P4, R35, R4, 0x1 ;  /* 0x0000000423027211 */ /* 0x000fe200078808ff */
[----:B------:R-:W-:Y:S01]  /*1b520*/  @!P3 IMAD.MOV R34, RZ, RZ, -R34 ;  /* 0x000000ffff22b224 */ /* 0x000fe200078e0a22 */
[----:B0-----:R-:W-:-:S03]  /*1b530*/  @P0 LOP3.LUT R37, R37, R36, RZ, 0x3c, !PT ;  /* 0x0000002425250212 */ /* 0x001fc600078e3cff */
[----:B------:R-:W-:Y:S01]  /*1b540*/  STL [R1+0x624], R2 ;  /* 0x0006240201007387 */ /* 0x000fe20000100800 */
[----:B------:R-:W-:-:S03]  /*1b550*/  ISETP.GT.U32.AND P3, PT, R5, R9, PT ;  /* 0x000000090500720c */ /* 0x000fc60003f64070 */
[----:B------:R0:W-:Y:S01]  /*1b560*/  STL [R1+0x618], R36 ;  /* 0x0006182401007387 */ /* 0x0001e20000100800 */
[----:B------:R-:W-:Y:S02]  /*1b570*/  PRMT R57, RZ, 0x7610, R57 ;  /* 0x00007610ff397816 */ /* 0x000fe40000000039 */
[----:B------:R-:W-:Y:S02]  /*1b580*/  LEA.HI.X.SX32 R16, R35, R3, 0x1, P4 ;  /* 0x0000000323107211 */ /* 0x000fe400020f0eff */
[----:B0-----:R-:W-:-:S04]  /*1b590*/  @P0 LOP3.LUT R36, R37, R36, RZ, 0x3c, !PT ;  /* 0x0000002425240212 */ /* 0x001fc800078e3cff */
[----:B------:R-:W-:Y:S01]  /*1b5a0*/  @P0 LOP3.LUT R37, R37, R36, RZ, 0x3c, !PT ;  /* 0x0000002425250212 */ /* 0x000fe200078e3cff */
[----:B------:R0:W-:Y:S01]  /*1b5b0*/  STL [R1+0x620], R16 ;  /* 0x0006201001007387 */ /* 0x0001e20000100800 */
[----:B------:R-:W-:-:S03]  /*1b5c0*/  @!P1 IMAD.MOV R7, RZ, RZ, -R7 ;  /* 0x000000ffff079224 */ /* 0x000fc600078e0a07 */
[----:B------:R1:W3:Y:S01]  /*1b5d0*/  @P0 LDG.E.U16 R57, desc[UR24][R36.64] ;  /* 0x0000001824390981 */ /* 0x0002e2000c1e1500 */
[C---:B------:R-:W-:Y:S01]  /*1b5e0*/  SEL R34, R38.reuse, R34, !P6 ;  /* 0x0000002226227207 */ /* 0x040fe20007000000 */
[----:B------:R-:W-:Y:S01]  /*1b5f0*/  @!P3 IMAD.IADD R9, R9, 0x1, -R5 ;  /* 0x000000010909b824 */ /* 0x000fe200078e0a05 */
[----:B------:R-:W-:Y:S01]  /*1b600*/  SEL R7, R38, R7, !P6 ;  /* 0x0000000726077207 */ /* 0x000fe20007000000 */
[----:B-1----:R-:W-:Y:S02]  /*1b610*/  @P0 IMAD.MOV.U32 R37, RZ, RZ, R16 ;  /* 0x000000ffff250224 */ /* 0x002fe400078e0010 */
[----:B0-----:R-:W3:Y:S01]  /*1b620*/  LDL R16, [R1+0xabc] ;  /* 0x000abc0001107983 */ /* 0x001ee20000100800 */
[----:B------:R-:W-:Y:S02]  /*1b630*/  IMAD R34, R34, UR13, RZ ;  /* 0x0000000d22227c24 */ /* 0x000fe4000f8e02ff */
[----:B------:R-:W-:Y:S01]  /*1b640*/  IMAD R7, R7, UR13, RZ ;  /* 0x0000000d07077c24 */ /* 0x000fe2000f8e02ff */
[----:B------:R-:W-:Y:S01]  /*1b650*/  ISETP.GT.U32.AND P1, PT, R5, R8, PT ;  /* 0x000000080500720c */ /* 0x000fe20003f24070 */
[----:B------:R-:W-:Y:S01]  /*1b660*/  @P0 IMAD.MOV.U32 R36, RZ, RZ, R2 ;  /* 0x000000ffff240224 */ /* 0x000fe200078e0002 */
[----:B------:R-:W-:-:S11]  /*1b670*/  PRMT R55, RZ, 0x7610, R55 ;  /* 0x00007610ff377816 */ /* 0x000fd60000000037 */
[--C-:B------:R-:W-:Y:S01]  /*1b680*/  @!P1 IMAD.IADD R8, R8, 0x1, -R5.reuse ;  /* 0x0000000108089824 */ /* 0x100fe200078e0a05 */
[C---:B--2---:R-:W-:Y:S02]  /*1b690*/  ISETP.GT.U32.AND P4, PT, R5.reuse, R10, PT ;  /* 0x0000000a0500720c */ /* 0x044fe40003f84070 */
[----:B------:R-:W-:Y:S02]  /*1b6a0*/  ISETP.GT.U32.AND P2, PT, R5, R11, PT ;  /* 0x0000000b0500720c */ /* 0x000fe40003f44070 */
[----:B------:R-:W-:Y:S02]  /*1b6b0*/  ISETP.GE.AND P3, PT, R17, RZ, PT ;  /* 0x000000ff1100720c */ /* 0x000fe40003f66270 */
[----:B------:R-:W2:Y:S07]  /*1b6c0*/  LDL R17, [R1+0xa90] ;  /* 0x000a900001117983 */ /* 0x000eae0000100800 */
[----:B------:R-:W-:-:S02]  /*1b6d0*/  @!P4 IMAD.IADD R10, R10, 0x1, -R5 ;  /* 0x000000010a0ac824 */ /* 0x000fc400078e0a05 */
[----:B------:R-:W-:Y:S01]  /*1b6e0*/  @!P2 IMAD.IADD R11, R11, 0x1, -R5 ;  /* 0x000000010b0ba824 */ /* 0x000fe200078e0a05 */
[CC--:B------:R-:W-:Y:S02]  /*1b6f0*/  LEA R35, P2, R34.reuse, R4.reuse, 0x1 ;  /* 0x0000000422237211 */ /* 0x0c0fe400078408ff */
[----:B------:R-:W-:Y:S02]  /*1b700*/  LEA R2, P4, R7, R4, 0x1 ;  /* 0x0000000407027211 */ /* 0x000fe400078808ff */
[----:B------:R-:W-:Y:S01]  /*1b710*/  LEA.HI.X.SX32 R34, R34, R3, 0x1, P2 ;  /* 0x0000000322227211 */ /* 0x000fe200010f0eff */
[----:B------:R0:W-:Y:S04]  /*1b720*/  STL [R1+0x63c], R35 ;  /* 0x00063c2301007387 */ /* 0x0001e80000100800 */
[----:B------:R-:W-:Y:S01]  /*1b730*/  STL [R1+0x644], R2 ;  /* 0x0006440201007387 */ /* 0x000fe20000100800 */
[----:B0-----:R-:W-:-:S03]  /*1b740*/  @P0 LOP3.LUT R35, R35, R34, RZ, 0x3c, !PT ;  /* 0x0000002223230212 */ /* 0x001fc600078e3cff */
[----:B------:R0:W-:Y:S01]  /*1b750*/  STL [R1+0x638], R34 ;  /* 0x0006382201007387 */ /* 0x0001e20000100800 */
[----:B----4-:R-:W-:Y:S02]  /*1b760*/  ISETP.GE.AND P1, PT, R22, RZ, PT ;  /* 0x000000ff1600720c */ /* 0x010fe40003f26270 */
[----:B------:R-:W-:Y:S02]  /*1b770*/  LEA.HI.X.SX32 R22, R7, R3, 0x1, P4 ;  /* 0x0000000307167211 */ /* 0x000fe400020f0eff */
[----:B0-----:R-:W-:-:S04]  /*1b780*/  @P0 LOP3.LUT R34, R35, R34, RZ, 0x3c, !PT ;  /* 0x0000002223220212 */ /* 0x001fc800078e3cff */
[----:B------:R-:W-:Y:S01]  /*1b790*/  @P0 LOP3.LUT R35, R35, R34, RZ, 0x3c, !PT ;  /* 0x0000002223230212 */ /* 0x000fe200078e3cff */
[----:B------:R0:W-:Y:S04]  /*1b7a0*/  STL [R1+0x640], R22 ;  /* 0x0006401601007387 */ /* 0x0001e80000100800 */
[----:B------:R1:W4:Y:S04]  /*1b7b0*/  @P0 LDG.E.U16 R55, desc[UR24][R34.64] ;  /* 0x0000001822370981 */ /* 0x000328000c1e1500 */
[----:B------:R-:W4:Y:S01]  /*1b7c0*/  LDL R7, [R1+0xaac] ;  /* 0x000aac0001077983 */ /* 0x000f220000100800 */
[----:B-1----:R-:W-:-:S03]  /*1b7d0*/  @P0 IMAD.MOV.U32 R34, RZ, RZ, R2 ;  /* 0x000000ffff220224 */ /* 0x002fc600078e0002 */
[----:B------:R-:W4:Y:S01]  /*1b7e0*/  LDL R2, [R1+0xaa8] ;  /* 0x000aa80001027983 */ /* 0x000f220000100800 */
[----:B------:R-:W-:Y:S01]  /*1b7f0*/  @!P3 IMAD.MOV R9, RZ, RZ, -R9 ;  /* 0x000000ffff09b224 */ /* 0x000fe200078e0a09 */
[C---:B------:R-:W-:Y:S01]  /*1b800*/  ISETP.GT.U32.AND P3, PT, R5.reuse, R11, PT ;  /* 0x0000000b0500720c */ /* 0x040fe20003f64070 */
[----:B------:R-:W-:Y:S01]  /*1b810*/  @!P1 IMAD.MOV R8, RZ, RZ, -R8 ;  /* 0x000000ffff089224 */ /* 0x000fe200078e0a08 */
[C---:B------:R-:W-:Y:S02]  /*1b820*/  ISETP.GT.U32.AND P2, PT, R5.reuse, R13, PT ;  /* 0x0000000d0500720c */ /* 0x040fe40003f44070 */
[C---:B------:R-:W-:Y:S02]  /*1b830*/  ISETP.GT.U32.AND P4, PT, R5.reuse, R12, PT ;  /* 0x0000000c0500720c */ /* 0x040fe40003f84070 */
[----:B------:R-:W-:Y:S02]  /*1b840*/  ISETP.GT.U32.AND P1, PT, R5, R10, PT ;  /* 0x0000000a0500720c */ /* 0x000fe40003f24070 */
[----:B------:R-:W-:-:S02]  /*1b850*/  SEL R9, R38, R9, !P6 ;  /* 0x0000000926097207 */ /* 0x000fc40007000000 */
[----:B------:R-:W-:-:S03]  /*1b860*/  SEL R8, R38, R8, !P6 ;  /* 0x0000000826087207 */ /* 0x000fc60007000000 */
[----:B------:R-:W-:Y:S02]  /*1b870*/  IMAD R9, R9, UR13, RZ ;  /* 0x0000000d09097c24 */ /* 0x000fe4000f8e02ff */
[----:B------:R-:W-:Y:S02]  /*1b880*/  IMAD R8, R8, UR13, RZ ;  /* 0x0000000d08087c24 */ /* 0x000fe4000f8e02ff */
[--C-:B------:R-:W-:Y:S02]  /*1b890*/  @!P3 IMAD.IADD R11, R11, 0x1, -R5.reuse ;  /* 0x000000010b0bb824 */ /* 0x100fe400078e0a05 */
[----:B------:R-:W-:Y:S02]  /*1b8a0*/  @P0 IMAD.MOV.U32 R35, RZ, RZ, R22 ;  /* 0x000000ffff230224 */ /* 0x000fe400078e0016 */
[--C-:B------:R-:W-:Y:S02]  /*1b8b0*/  @!P2 IMAD.IADD R13, R13, 0x1, -R5.reuse ;  /* 0x000000010d0da824 */ /* 0x100fe400078e0a05 */
[----:B------:R-:W-:Y:S01]  /*1b8c0*/  @!P4 IMAD.IADD R12, R12, 0x1, -R5 ;  /* 0x000000010c0cc824 */ /* 0x000fe200078e0a05 */
[----:B---3--:R-:W-:-:S02]  /*1b8d0*/  ISETP.GE.AND P3, PT, R16, RZ, PT ;  /* 0x000000ff1000720c */ /* 0x008fc40003f66270 */
[CC--:B------:R-:W-:Y:S02]  /*1b8e0*/  LEA R16, P2, R9.reuse, R4.reuse, 0x1 ;  /* 0x0000000409107211 */ /* 0x0c0fe400078408ff */
[----:B0-----:R-:W-:Y:S01]  /*1b8f0*/  LEA R22, P4, R8, R4, 0x1 ;  /* 0x0000000408167211 */ /* 0x001fe200078808ff */
[----:B------:R-:W-:Y:S01]  /*1b900*/  @!P1 IMAD.IADD R10, R10, 0x1, -R5 ;  /* 0x000000010a0a9824 */ /* 0x000fe200078e0a05 */
[----:B------:R-:W-:Y:S02]  /*1b910*/  PRMT R53, RZ, 0x7610, R53 ;  /* 0x00007610ff357816 */ /* 0x000fe40000000035 */
[----:B------:R-:W-:Y:S01]  /*1b920*/  LEA.HI.X.SX32 R9, R9, R3, 0x1, P2 ;  /* 0x0000000309097211 */ /* 0x000fe200010f0eff */
[----:B------:R0:W-:Y:S04]  /*1b930*/  STL [R1+0x65c], R16 ;  /* 0x00065c1001007387 */ /* 0x0001e80000100800 */
[----:B------:R-:W-:Y:S04]  /*1b940*/  STL [R1+0x664], R22 ;  /* 0x0006641601007387 */ /* 0x000fe80000100800 */
[----:B------:R1:W-:Y:S01]  /*1b950*/  STL [R1+0x658], R9 ;  /* 0x0006580901007387 */ /* 0x0003e20000100800 */
[----:B------:R-:W-:Y:S01]  /*1b960*/  @!P3 IMAD.MOV R11, RZ, RZ, -R11 ;  /* 0x000000ffff0bb224 */ /* 0x000fe200078e0a0b */
[----:B------:R-:W-:-:S02]  /*1b970*/  ISETP.GT.U32.AND P3, PT, R5, R13, PT ;  /* 0x0000000d0500720c */ /* 0x000fc40003f64070 */
[----:B------:R-:W-:Y:S02]  /*1b980*/  ISETP.GT.U32.AND P2, PT, R5, R15, PT ;  /* 0x0000000f0500720c */ /* 0x000fe40003f44070 */
[----:B------:R-:W-:Y:S02]  /*1b990*/  SEL R11, R38, R11, !P6 ;  /* 0x0000000b260b7207 */ /* 0x000fe40007000000 */
[----:B------:R-:W-:-:S03]  /*1b9a0*/  PRMT R52, RZ, 0x7610, R52 ;  /* 0x00007610ff347816 */ /* 0x000fc60000000034 */
[----:B------:R-:W-:-:S04]  /*1b9b0*/  IMAD R11, R11, UR13, RZ ;  /* 0x0000000d0b0b7c24 */ /* 0x000fc8000f8e02ff */
[--C-:B------:R-:W-:Y:S02]  /*1b9c0*/  @!P3 IMAD.IADD R13, R13, 0x1, -R5.reuse ;  /* 0x000000010d0db824 */ /* 0x100fe400078e0a05 */
[----:B------:R-:W-:Y:S01]  /*1b9d0*/  @!P2 IMAD.IADD R15, R15, 0x1, -R5 ;  /* 0x000000010f0fa824 */ /* 0x000fe200078e0a05 */
[----:B------:R-:W-:Y:S02]  /*1b9e0*/  PRMT R51, RZ, 0x7610, R51 ;  /* 0x00007610ff337816 */ /* 0x000fe40000000033 */
[----:B--2---:R-:W-:Y:S02]  /*1b9f0*/  ISETP.GE.AND P1, PT, R17, RZ, PT ;  /* 0x000000ff1100720c */ /* 0x004fe40003f26270 */
[----:B------:R-:W-:Y:S01]  /*1ba00*/  LEA.HI.X.SX32 R17, R8, R3, 0x1, P4 ;  /* 0x0000000308117211 */ /* 0x000fe200020f0eff */
[----:B------:R-:W-:Y:S02]  /*1ba10*/  @P0 IMAD.MOV.U32 R8, RZ, RZ, R16 ;  /* 0x000000ffff080224 */ /* 0x000fe400078e0010 */
[----:B0-----:R-:W2:Y:S04]  /*1ba20*/  LDL.LU R16, [R1+0xe24] ;  /* 0x000e240001107983 */ /* 0x001ea80000300800 */
[----:B------:R1:W3:Y:S04]  /*1ba30*/  @P0 LDG.E.U16 R53, desc[UR24][R8.64] ;  /* 0x0000001808350981 */ /* 0x0002e8000c1e1500 */
[----:B------:R0:W-:Y:S01]  /*1ba40*/  STL [R1+0x660], R17 ;  /* 0x0006601101007387 */ /* 0x0001e20000100800 */
[----:B-1----:R-:W-:-:S03]  /*1ba50*/  @P0 IMAD.MOV.U32 R9, RZ, RZ, R17 ;  /* 0x000000ffff090224 */ /* 0x002fc600078e0011 */
[----:B0-----:R-:W3:Y:S01]  /*1ba60*/  LDL.LU R17, [R1+0xe20] ;  /* 0x000e200001117983 */ /* 0x001ee20000300800 */
[----:B------:R-:W-:-:S03]  /*1ba70*/  @P0 IMAD.MOV.U32 R8, RZ, RZ, R22 ;  /* 0x000000ffff080224 */ /* 0x000fc600078e0016 */
[----:B------:R-:W3:Y:S01]  /*1ba80*/  LDL R22, [R1+0xa94] ;  /* 0x000a940001167983 */ /* 0x000ee20000100800 */
[----:B------:R-:W-:Y:S01]  /*1ba90*/  @!P1 IMAD.MOV R10, RZ, RZ, -R10 ;  /* 0x000000ffff0a9224 */ /* 0x000fe200078e0a0a */
[C---:B------:R-:W-:Y:S02]  /*1baa0*/  ISETP.GT.U32.AND P1, PT, R5.reuse, R12, PT ;  /* 0x0000000c0500720c */ /* 0x040fe40003f24070 */
[----:B------:R-:W-:Y:S01]  /*1bab0*/  ISETP.GT.U32.AND P4, PT, R5, R14, PT ;  /* 0x0000000e0500720c */ /* 0x000fe20003f84070 */
[----:B------:R0:W3:Y:S01]  /*1bac0*/  @P0 LDG.E.U16 R52, desc[UR24][R8.64] ;  /* 0x0000001808340981 */ /* 0x0000e2000c1e1500 */
[----:B------:R-:W-:-:S05]  /*1bad0*/  SEL R10, R38, R10, !P6 ;  /* 0x0000000a260a7207 */ /* 0x000fca0007000000 */
[----:B------:R-:W-:-:S04]  /*1bae0*/  IMAD R10, R10, UR13, RZ ;  /* 0x0000000d0a0a7c24 */ /* 0x000fc8000f8e02ff */
[--C-:B------:R-:W-:Y:S01]  /*1baf0*/  @!P1 IMAD.IADD R12, R12, 0x1, -R5.reuse ;  /* 0x000000010c0c9824 */ /* 0x100fe200078e0a05 */
[-C--:B0-----:R-:W-:Y:S01]  /*1bb00*/  LEA R8, P2, R11, R4.reuse, 0x1 ;  /* 0x000000040b087211 */ /* 0x081fe200078408ff */
[----:B------:R-:W-:Y:S01]  /*1bb10*/  @!P4 IMAD.IADD R14, R14, 0x1, -R5 ;  /* 0x000000010e0ec824 */ /* 0x000fe200078e0a05 */
[----:B----4-:R-:W-:Y:S02]  /*1bb20*/  ISETP.GE.AND P3, PT, R7, RZ, PT ;  /* 0x000000ff0700720c */ /* 0x010fe40003f66270 */
[----:B------:R-:W4:Y:S01]  /*1bb30*/  LDL R7, [R1+0xa98] ;  /* 0x000a980001077983 */ /* 0x000f220000100800 */
[----:B------:R-:W-:Y:S02]  /*1bb40*/  LEA.HI.X.SX32 R9, R11, R3, 0x1, P2 ;  /* 0x000000030b097211 */ /* 0x000fe400010f0eff */
[----:B------:R-:W-:Y:S01]  /*1bb50*/  ISETP.GE.AND P1, PT, R2, RZ, PT ;  /* 0x000000ff0200720c */ /* 0x000fe20003f26270 */
[----:B------:R0:W-:Y:S01]  /*1bb60*/  STL [R1+0x67c], R8 ;  /* 0x00067c0801007387 */ /* 0x0001e20000100800 */
[----:B------:R-:W-:-:S03]  /*1bb70*/  LEA R2, P4, R10, R4, 0x1 ;  /* 0x000000040a027211 */ /* 0x000fc600078808ff */
[----:B------:R0:W4:Y:S01]  /*1bb80*/  @P0 LDG.E.U16 R51, desc[UR24][R8.64] ;  /* 0x0000001808330981 */ /* 0x000122000c1e1500 */
[----:B------:R-:W-:-:S03]  /*1bb90*/  LEA.HI.X.SX32 R10, R10, R3, 0x1, P4 ;  /* 0x000000030a0a7211 */ /* 0x000fc600020f0eff */
[----:B------:R1:W-:Y:S04]  /*1bba0*/  STL [R1+0x684], R2 ;  /* 0x0006840201007387 */ /* 0x0003e80000100800 */
[----:B------:R1:W-:Y:S01]  /*1bbb0*/  STL [R1+0x678], R9 ;  /* 0x0006780901007387 */ /* 0x0003e20000100800 */
[----:B0-----:R-:W-:-:S03]  /*1bbc0*/  @P0 IMAD.MOV.U32 R8, RZ, RZ, R2 ;  /* 0x000000ffff080224 */ /* 0x001fc600078e0002 */
[----:B------:R0:W-:Y:S04]  /*1bbd0*/  STL [R1+0x680], R10 ;  /* 0x0006800a01007387 */ /* 0x0001e80000100800 */
[----:B-1----:R-:W4:Y:S01]  /*1bbe0*/  LDL R2, [R1+0xab8] ;  /* 0x000ab80001027983 */ /* 0x002f220000100800 */
[----:B------:R-:W-:Y:S01]  /*1bbf0*/  @!P3 IMAD.MOV R13, RZ, RZ, -R13 ;  /* 0x000000ffff0db224 */ /* 0x000fe200078e0a0d */
[C---:B------:R-:W-:Y:S01]  /*1bc00*/  ISETP.GT.U32.AND P3, PT, R5.reuse, R15, PT ;  /* 0x0000000f0500720c */ /* 0x040fe20003f64070 */
[----:B------:R-:W-:Y:S01]  /*1bc10*/  @!P1 IMAD.MOV R12, RZ, RZ, -R12 ;  /* 0x000000ffff0c9224 */ /* 0x000fe200078e0a0c */
[----:B------:R-:W-:Y:S02]  /*1bc20*/  ISETP.GT.U32.AND P1, PT, R5, R14, PT ;  /* 0x0000000e0500720c */ /* 0x000fe40003f24070 */
[----:B------:R-:W-:-:S09]  /*1bc30*/  SEL R13, R38, R13, !P6 ;  /* 0x0000000d260d7207 */ /* 0x000fd20007000000 */
[--C-:B------:R-:W-:Y:S01]  /*1bc40*/  @!P3 IMAD.IADD R15, R15, 0x1, -R5.reuse ;  /* 0x000000010f0fb824 */ /* 0x100fe200078e0a05 */
[----:B------:R-:W-:Y:S01]  /*1bc50*/  SEL R12, R38, R12, !P6 ;  /* 0x0000000c260c7207 */ /* 0x000fe20007000000 */
[----:B------:R-:W-:Y:S01]  /*1bc60*/  @P0 IMAD.MOV.U32 R9, RZ, RZ, R10 ;  /* 0x000000ffff090224 */ /* 0x000fe200078e000a */
[----:B------:R-:W-:Y:S01]  /*1bc70*/  PRMT R50, RZ, 0x7610, R50 ;  /* 0x00007610ff327816 */ /* 0x000fe20000000032 */
[----:B------:R-:W-:Y:S02]  /*1bc80*/  IMAD R13, R13, UR13, RZ ;  /* 0x0000000d0d0d7c24 */ /* 0x000fe4000f8e02ff */
[----:B------:R-:W-:Y:S02]  /*1bc90*/  IMAD R12, R12, UR13, RZ ;  /* 0x0000000d0c0c7c24 */ /* 0x000fe4000f8e02ff */
[----:B------:R-:W-:Y:S01]  /*1bca0*/  @!P1 IMAD.IADD R14, R14, 0x1, -R5 ;  /* 0x000000010e0e9824 */ /* 0x000fe200078e0a05 */
[----:B------:R1:W4:Y:S01]  /*1bcb0*/  @P0 LDG.E.U16 R50, desc[UR24][R8.64] ;  /* 0x0000001808320981 */ /* 0x000322000c1e1500 */
[----:B------:R-:W-:-:S02]  /*1bcc0*/  PRMT R49, RZ, 0x7610, R49 ;  /* 0x00007610ff317816 */ /* 0x000fc40000000031 */
[C---:B--2---:R-:W-:Y:S02]  /*1bcd0*/  ISETP.GT.U32.AND P4, PT, R5.reuse, R16, PT ;  /* 0x000000100500720c */ /* 0x044fe40003f84070 */
[----:B---3--:R-:W-:Y:S02]  /*1bce0*/  ISETP.GT.U32.AND P2, PT, R5, R17, PT ;  /* 0x000000110500720c */ /* 0x008fe40003f44070 */
[----:B------:R-:W-:Y:S02]  /*1bcf0*/  ISETP.GE.AND P3, PT, R22, RZ, PT ;  /* 0x000000ff1600720c */ /* 0x000fe40003f66270 */
[----:B------:R-:W2:Y:S09]  /*1bd00*/  LDL R22, [R1+0xa8c] ;  /* 0x000a8c0001167983 */ /* 0x000eb20000100800 */
[----:B------:R-:W-:-:S02]  /*1bd10*/  @!P2 IMAD.IADD R17, R17, 0x1, -R5 ;  /* 0x000000011111a824 */ /* 0x000fc400078e0a05 */
[----:B------:R-:W-:-:S03]  /*1bd20*/  @!P3 IMAD.MOV R15, RZ, RZ, -R15 ;  /* 0x000000ffff0fb224 */ /* 0x000fc600078e0a0f */
[----:B------:R-:W-:Y:S01]  /*1bd30*/  ISETP.GT.U32.AND P3, PT, R5, R17, PT ;  /* 0x000000110500720c */ /* 0x000fe20003f64070 */
[--C-:B------:R-:W-:Y:S01]  /*1bd40*/  @!P4 IMAD.IADD R16, R16, 0x1, -R5.reuse ;  /* 0x000000011010c824 */ /* 0x100fe200078e0a05 */
[-C--:B-1----:R-:W-:Y:S02]  /*1bd50*/  LEA R8, P2, R13, R4.reuse, 0x1 ;  /* 0x000000040d087211 */ /* 0x082fe400078408ff */
[----:B----4-:R-:W-:Y:S02]  /*1bd60*/  ISETP.GE.AND P1, PT, R7, RZ, PT ;  /* 0x000000ff0700720c */ /* 0x010fe40003f26270 */
[C---:B------:R-:W-:Y:S02]  /*1bd70*/  LEA R7, P4, R12.reuse, R4, 0x1 ;  /* 0x000000040c077211 */ /* 0x040fe400078808ff */
[-C--:B------:R-:W-:Y:S02]  /*1bd80*/  LEA.HI.X.SX32 R9, R13, R3.reuse, 0x1, P2 ;  /* 0x000000030d097211 */ /* 0x080fe400010f0eff */
[----:B0-----:R-:W-:Y:S01]  /*1bd90*/  LEA.HI.X.SX32 R10, R12, R3, 0x1, P4 ;  /* 0x000000030c0a7211 */ /* 0x001fe200020f0eff */
[----:B------:R0:W-:Y:S02]  /*1bda0*/  STL [R1+0x69c], R8 ;  /* 0x00069c0801007387 */ /* 0x0001e40000100800 */
[----:B------:R-:W-:-:S02]  /*1bdb0*/  @!P3 IMAD.IADD R17, R17, 0x1, -R5 ;  /* 0x000000011111b824 */ /* 0x000fc400078e0a05 */
[----:B------:R1:W-:Y:S04]  /*1bdc0*/  STL [R1+0x6a4], R7 ;  /* 0x0006a40701007387 */ /* 0x0003e80000100800 */
[----:B------:R3:W-:Y:S04]  /*1bdd0*/  STL [R1+0x698], R9 ;  /* 0x0006980901007387 */ /* 0x0007e80000100800 */
[----:B------:R4:W-:Y:S04]  /*1bde0*/  STL [R1+0x6a0], R10 ;  /* 0x0006a00a01007387 */ /* 0x0009e80000100800 */
[----:B------:R0:W2:Y:S01]  /*1bdf0*/  @P0 LDG.E.U16 R49, desc[UR24][R8.64] ;  /* 0x0000001808310981 */ /* 0x0000a2000c1e1500 */
[----:B------:R-:W-:-:S03]  /*1be00*/  ISETP.GE.AND P3, PT, R2, RZ, PT ;  /* 0x000000ff0200720c */ /* 0x000fc60003f66270 */
[----:B------:R-:W2:Y:S04]  /*1be10*/  LDL R11, [R1+0xa88] ;  /* 0x000a8800010b7983 */ /* 0x000ea80000100800 */
[----:B------:R-:W2:Y:S01]  /*1be20*/  LDL R2, [R1+0xaa0] ;  /* 0x000aa00001027983 */ /* 0x000ea20000100800 */
[----:B0-----:R-:W-:-:S03]  /*1be30*/  @P0 IMAD.MOV.U32 R8, RZ, RZ, R7 ;  /* 0x000000ffff080224 */ /* 0x001fc600078e0007 */
[----:B-1----:R-:W2:Y:S01]  /*1be40*/  LDL R7, [R1+0xaa4] ;  /* 0x000aa40001077983 */ /* 0x002ea20000100800 */
[----:B------:R-:W-:Y:S01]  /*1be50*/  @!P1 IMAD.MOV R14, RZ, RZ, -R14 ;  /* 0x000000ffff0e9224 */ /* 0x000fe200078e0a0e */
[C---:B------:R-:W-:Y:S02]  /*1be60*/  ISETP.GT.U32.AND P1, PT, R5.reuse, R16, PT ;  /* 0x000000100500720c */ /* 0x040fe40003f24070 */
[C---:B------:R-:W-:Y:S02]  /*1be70*/  ISETP.GT.U32.AND P2, PT, R5.reuse, R18, PT ;  /* 0x000000120500720c */ /* 0x040fe40003f44070 */
[----:B------:R-:W-:Y:S02]  /*1be80*/  ISETP.GT.U32.AND P4, PT, R5, R19, PT ;  /* 0x000000130500720c */ /* 0x000fe40003f84070 */
[C---:B------:R-:W-:Y:S02]  /*1be90*/  SEL R15, R38.reuse, R15, !P6 ;  /* 0x0000000f260f7207 */ /* 0x040fe40007000000 */
[----:B------:R-:W-:Y:S01]  /*1bea0*/  SEL R14, R38, R14, !P6 ;  /* 0x0000000e260e7207 */ /* 0x000fe20007000000 */
[----:B---3--:R-:W-:Y:S01]  /*1beb0*/  @P0 IMAD.MOV.U32 R9, RZ, RZ, R10 ;  /* 0x000000ffff090224 */ /* 0x008fe200078e000a */
[----:B------:R-:W-:-:S03]  /*1bec0*/  PRMT R48, RZ, 0x7610, R48 ;  /* 0x00007610ff307816 */ /* 0x000fc60000000030 */
[--C-:B------:R-:W-:Y:S02]  /*1bed0*/  @!P1 IMAD.IADD R16, R16, 0x1, -R5.reuse ;  /* 0x0000000110109824 */ /* 0x100fe400078e0a05 */
[----:B------:R-:W-:Y:S01]  /*1bee0*/  IMAD R15, R15, UR13, RZ ;  /* 0x0000000d0f0f7c24 */ /* 0x000fe2000f8e02ff */
[----:B------:R0:W3:Y:S01]  /*1bef0*/  @P0 LDG.E.U16 R48, desc[UR24][R8.64] ;  /* 0x0000001808300981 */ /* 0x0000e2000c1e1500 */
[----:B------:R-:W-:Y:S02]  /*1bf00*/  IMAD R14, R14, UR13, RZ ;  /* 0x0000000d0e0e7c24 */ /* 0x000fe4000f8e02ff */
[--C-:B------:R-:W-:Y:S02]  /*1bf10*/  @!P2 IMAD.IADD R18, R18, 0x1, -R5.reuse ;  /* 0x000000011212a824 */ /* 0x100fe400078e0a05 */
[----:B------:R-:W-:Y:S02]  /*1bf20*/  @!P4 IMAD.IADD R19, R19, 0x1, -R5 ;  /* 0x000000011313c824 */ /* 0x000fe400078e0a05 */
[----:B------:R-:W-:Y:S01]  /*1bf30*/  @!P3 IMAD.MOV R17, RZ, RZ, -R17 ;  /* 0x000000ffff11b224 */ /* 0x000fe200078e0a11 */
[----:B----4-:R-:W-:-:S02]  /*1bf40*/  LEA R10, P3, R14, R4, 0x1 ;  /* 0x000000040e0a7211 */ /* 0x010fc400078608ff */
[C---:B0-----:R-:W-:Y:S02]  /*1bf50*/  LEA R8, P2, R15.reuse, R4, 0x1 ;  /* 0x000000040f087211 */ /* 0x041fe400078408ff */
[----:B------:R-:W-:Y:S02]  /*1bf60*/  PRMT R47, RZ, 0x7610, R47 ;  /* 0x00007610ff2f7816 */ /* 0x000fe4000000002f */
[----:B------:R-:W-:Y:S02]  /*1bf70*/  LEA.HI.X.SX32 R9, R15, R3, 0x1, P2 ;  /* 0x000000030f097211 */ /* 0x000fe400010f0eff */
[C---:B------:R-:W-:Y:S01]  /*1bf80*/  ISETP.GT.U32.AND P2, PT, R5.reuse, R20, PT ;  /* 0x000000140500720c */ /* 0x040fe20003f44070 */
[----:B------:R0:W-:Y:S01]  /*1bf90*/  STL [R1+0x6bc], R8 ;  /* 0x0006bc0801007387 */ /* 0x0001e20000100800 */
[----:B------:R-:W-:Y:S02]  /*1bfa0*/  ISETP.GT.U32.AND P4, PT, R5, R18, PT ;  /* 0x000000120500720c */ /* 0x000fe40003f84070 */
[----:B------:R-:W-:Y:S01]  /*1bfb0*/  SEL R17, R38, R17, !P6 ;  /* 0x0000001126117207 */ /* 0x000fe20007000000 */
[----:B------:R-:W-:Y:S01]  /*1bfc0*/  STL [R1+0x6c4], R10 ;  /* 0x0006c40a01007387 */ /* 0x000fe20000100800 */
[----:B------:R-:W-:-:S03]  /*1bfd0*/  PRMT R46, RZ, 0x7610, R46 ;  /* 0x00007610ff2e7816 */ /* 0x000fc6000000002e */
[----:B------:R1:W-:Y:S01]  /*1bfe0*/  STL [R1+0x6b8], R9 ;  /* 0x0006b80901007387 */ /* 0x0003e20000100800 */
[----:B------:R-:W-:-:S03]  /*1bff0*/  IMAD R17, R17, UR13, RZ ;  /* 0x0000000d11117c24 */ /* 0x000fc6000f8e02ff */
[----:B------:R0:W4:Y:S01]  /*1c000*/  @P0 LDG.E.U16 R47, desc[UR24][R8.64] ;  /* 0x00000018082f0981 */ /* 0x000122000c1e1500 */
[--C-:B------:R-:W-:Y:S02]  /*1c010*/  @!P2 IMAD.IADD R20, R20, 0x1, -R5.reuse ;  /* 0x000000011414a824 */ /* 0x100fe400078e0a05 */
[----:B0-----:R-:W-:Y:S02]  /*1c020*/  @P0 IMAD.MOV.U32 R8, RZ, RZ, R10 ;  /* 0x000000ffff080224 */ /* 0x001fe400078e000a */
[----:B------:R-:W-:Y:S01]  /*1c030*/  @!P4 IMAD.IADD R18, R18, 0x1, -R5 ;  /* 0x000000011212c824 */ /* 0x000fe200078e0a05 */
[----:B------:R-:W-:Y:S02]  /*1c040*/  PRMT R45, RZ, 0x7610, R45 ;  /* 0x00007610ff2d7816 */ /* 0x000fe4000000002d */
[----:B--2---:R-:W-:Y:S02]  /*1c050*/  ISETP.GE.AND P1, PT, R22, RZ, PT ;  /* 0x000000ff1600720c */ /* 0x004fe40003f26270 */
[----:B------:R-:W-:-:S02]  /*1c060*/  LEA.HI.X.SX32 R22, R14, R3, 0x1, P3 ;  /* 0x000000030e167211 */ /* 0x000fc400018f0eff */
[----:B------:R-:W-:-:S09]  /*1c070*/  ISETP.GT.U32.AND P3, PT, R5, R23, PT ;  /* 0x000000170500720c */ /* 0x000fd20003f64070 */
[----:B------:R-:W-:Y:S01]  /*1c080*/  @!P1 IMAD.MOV R16, RZ, RZ, -R16 ;  /* 0x000000ffff109224 */ /* 0x000fe200078e0a10 */
[----:B------:R-:W-:Y:S01]  /*1c090*/  ISETP.GT.U32.AND P1, PT, R5, R19, PT ;  /* 0x000000130500720c */ /* 0x000fe20003f24070 */
[----:B-1----:R-:W-:-:S03]  /*1c0a0*/  @P0 IMAD.MOV.U32 R9, RZ, RZ, R22 ;  /* 0x000000ffff090224 */ /* 0x002fc600078e0016 */
[----:B------:R-:W-:Y:S02]  /*1c0b0*/  SEL R16, R38, R16, !P6 ;  /* 0x0000001026107207 */ /* 0x000fe40007000000 */
[----:B------:R0:W2:Y:S03]  /*1c0c0*/  @P0 LDG.E.U16 R46, desc[UR24][R8.64] ;  /* 0x00000018082e0981 */ /* 0x0000a6000c1e1500 */
[----:B------:R-:W-:Y:S02]  /*1c0d0*/  IMAD R16, R16, UR13, RZ ;  /* 0x0000000d10107c24 */ /* 0x000fe4000f8e02ff */
[--C-:B------:R-:W-:Y:S02]  /*1c0e0*/  @!P3 IMAD.IADD R23, R23, 0x1, -R5.reuse ;  /* 0x000000011717b824 */ /* 0x100fe400078e0a05 */
[----:B------:R-:W-:Y:S01]  /*1c0f0*/  @!P1 IMAD.IADD R19, R19, 0x1, -R5 ;  /* 0x0000000113139824 */ /* 0x000fe200078e0a05 */
[C---:B0-----:R-:W-:Y:S01]  /*1c100*/  LEA R8, P2, R17.reuse, R4, 0x1 ;  /* 0x0000000411087211 */ /* 0x041fe200078408ff */
[----:B------:R0:W-:Y:S03]  /*1c110*/  STL [R1+0x6c0], R22 ;  /* 0x0006c01601007387 */ /* 0x0001e60000100800 */
[----:B------:R-:W-:-:S05]  /*1c120*/  LEA.HI.X.SX32 R9, R17, R3, 0x1, P2 ;  /* 0x0000000311097211 */ /* 0x000fca00010f0eff */
[----:B------:R1:W2:Y:S04]  /*1c130*/  @P0 LDG.E.U16 R45, desc[UR24][R8.64] ;  /* 0x00000018082d0981 */ /* 0x0002a8000c1e1500 */
[----:B0-----:R-:W2:Y:S01]  /*1c140*/  LDL.LU R22, [R1+0xe1c] ;  /* 0x000e1c0001167983 */ /* 0x001ea20000300800 */
[----:B------:R-:W-:Y:S02]  /*1c150*/  ISETP.GE.AND P1, PT, R2, RZ, PT ;  /* 0x000000ff0200720c */ /* 0x000fe40003f26270 */
[C---:B------:R-:W-:Y:S02]  /*1c160*/  LEA R2, P3, R16.reuse, R4, 0x1 ;  /* 0x0000000410027211 */ /* 0x040fe400078608ff */
[----:B------:R-:W-:Y:S02]  /*1c170*/  ISETP.GE.AND P4, PT, R7, RZ, PT ;  /* 0x000000ff0700720c */ /* 0x000fe40003f86270 */
[----:B------:R-:W2:Y:S01]  /*1c180*/  LDL R7, [R1+0xa84] ;  /* 0x000a840001077983 */ /* 0x000ea20000100800 */
[----:B------:R-:W-:-:S03]  /*1c190*/  LEA.HI.X.SX32 R10, R16, R3, 0x1, P3 ;  /* 0x00000003100a7211 */ /* 0x000fc600018f0eff */
[----:B------:R1:W-:Y:S01]  /*1c1a0*/  STL [R1+0x6dc], R8 ;  /* 0x0006dc0801007387 */ /* 0x0003e20000100800 */
[----:B------:R-:W-:-:S03]  /*1c1b0*/  ISETP.GE.AND P3, PT, R11, RZ, PT ;  /* 0x000000ff0b00720c */ /* 0x000fc60003f66270 */
[----:B------:R-:W-:Y:S04]  /*1c1c0*/  STL [R1+0x6d8], R9 ;  /* 0x0006d80901007387 */ /* 0x000fe80000100800 */
[----:B------:R0:W-:Y:S04]  /*1c1d0*/  STL [R1+0x6e4], R2 ;  /* 0x0006e40201007387 */ /* 0x0001e80000100800 */
[----:B------:R3:W-:Y:S04]  /*1c1e0*/  STL [R1+0x6e0], R10 ;  /* 0x0006e00a01007387 */ /* 0x0007e80000100800 */
[----:B------:R-:W4:Y:S01]  /*1c1f0*/  LDL R11, [R1+0xa80] ;  /* 0x000a8000010b7983 */ /* 0x000f220000100800 */
[----:B-1----:R-:W-:-:S03]  /*1c200*/  @P0 IMAD.MOV.U32 R8, RZ, RZ, R2 ;  /* 0x000000ffff080224 */ /* 0x002fc600078e0002 */
[----:B0-----:R-:W4:Y:S01]  /*1c210*/  LDL R2, [R1+0xa7c] ;  /* 0x000a7c0001027983 */ /* 0x001f220000100800 */
[----:B------:R-:W-:Y:S01]  /*1c220*/  @!P4 IMAD.MOV R18, RZ, RZ, -R18 ;  /* 0x000000ffff12c224 */ /* 0x000fe200078e0a12 */
[----:B------:R-:W-:-:S04]  /*1c230*/  ISETP.GT.U32.AND P4, PT, R5, R20, PT ;  /* 0x000000140500720c */ /* 0x000fc80003f84070 */
[----:B------:R-:W-:Y:S01]  /*1c240*/  SEL R18, R38, R18, !P6 ;  /* 0x0000001226127207 */ /* 0x000fe20007000000 */
[----:B------:R-:W-:Y:S01]  /*1c250*/  @!P1 IMAD.MOV R19, RZ, RZ, -R19 ;  /* 0x000000ffff139224 */ /* 0x000fe200078e0a13 */
[----:B------:R-:W-:-:S03]  /*1c260*/  ISETP.GT.U32.AND P1, PT, R5, R23, PT ;  /* 0x000000170500720c */ /* 0x000fc60003f24070 */
[----:B------:R-:W-:Y:S01]  /*1c270*/  IMAD R18, R18, UR13, RZ ;  /* 0x0000000d12127c24 */ /* 0x000fe2000f8e02ff */
[----:B------:R-:W-:-:S03]  /*1c280*/  PRMT R44, RZ, 0x7610, R44 ;  /* 0x00007610ff2c7816 */ /* 0x000fc6000000002c */
[----:B------:R-:W-:Y:S02]  /*1c290*/  @!P4 IMAD.IADD R20, R20, 0x1, -R5 ;  /* 0x000000011414c824 */ /* 0x000fe400078e0a05 */
[----:B------:R-:W-:Y:S01]  /*1c2a0*/  @P0 IMAD.MOV.U32 R9, RZ, RZ, R10 ;  /* 0x000000ffff090224 */ /* 0x000fe200078e000a */
[----:B---3--:R-:W-:Y:S01]  /*1c2b0*/  LEA R10, P4, R18, R4, 0x1 ;  /* 0x00000004120a7211 */ /* 0x008fe200078808ff */
[----:B------:R-:W-:Y:S01]  /*1c2c0*/  @!P3 IMAD.MOV R20, RZ, RZ, -R20 ;  /* 0x000000ffff14b224 */ /* 0x000fe200078e0a14 */
[----:B------:R-:W-:Y:S02]  /*1c2d0*/  ISETP.GT.U32.AND P3, PT, R5, R21, PT ;  /* 0x000000150500720c */ /* 0x000fe40003f64070 */
[C---:B------:R-:W-:Y:S01]  /*1c2e0*/  SEL R19, R38.reuse, R19, !P6 ;  /* 0x0000001326137207 */ /* 0x040fe20007000000 */
[----:B------:R0:W3:Y:S01]  /*1c2f0*/  @P0 LDG.E.U16 R44, desc[UR24][R8.64] ;  /* 0x00000018082c0981 */ /* 0x0000e2000c1e1500 */
[----:B------:R-:W-:Y:S02]  /*1c300*/  PRMT R43, RZ, 0x7610, R43 ;  /* 0x00007610ff2b7816 */ /* 0x000fe4000000002b */
[----:B------:R-:W-:Y:S01]  /*1c310*/  SEL R20, R38, R20, !P6 ;  /* 0x0000001426147207 */ /* 0x000fe20007000000 */
[----:B------:R-:W-:Y:S01]  /*1c320*/  IMAD R19, R19, UR13, RZ ;  /* 0x0000000d13137c24 */ /* 0x000fe2000f8e02ff */
[----:B0-----:R-:W-:Y:S01]  /*1c330*/  LEA.HI.X.SX32 R9, R18, R3, 0x1, P4 ;  /* 0x0000000312097211 */ /* 0x001fe200020f0eff */
[----:B------:R-:W-:-:S02]  /*1c340*/  @P0 IMAD.MOV.U32 R8, RZ, RZ, R10 ;  /* 0x000000ffff080224 */ /* 0x000fc400078e000a */
[----:B------:R-:W-:Y:S02]  /*1c350*/  IMAD R20, R20, UR13, RZ ;  /* 0x0000000d14147c24 */ /* 0x000fe4000f8e02ff */
[--C-:B------:R-:W-:Y:S01]  /*1c360*/  @!P1 IMAD.IADD R23, R23, 0x1, -R5.reuse ;  /* 0x0000000117179824 */ /* 0x100fe200078e0a05 */
[----:B------:R0:W3:Y:S01]  /*1c370*/  @P0 LDG.E.U16 R43, desc[UR24][R8.64] ;  /* 0x00000018082b0981 */ /* 0x0000e2000c1e1500 */
[----:B------:R-:W-:-:S03]  /*1c380*/  @!P3 IMAD.IADD R21, R21, 0x1, -R5 ;  /* 0x000000011515b824 */ /* 0x000fc600078e0a05 */
[----:B------:R-:W-:Y:S01]  /*1c390*/  STL [R1+0x6fc], R10 ;  /* 0x0006fc0a01007387 */ /* 0x000fe20000100800 */
[----:B0-----:R-:W-:-:S03]  /*1c3a0*/  LEA R8, P1, R19, R4, 0x1 ;  /* 0x0000000413087211 */ /* 0x001fc600078208ff */
[----:B------:R0:W-:Y:S01]  /*1c3b0*/  STL [R1+0x6f8], R9 ;  /* 0x0006f80901007387 */ /* 0x0001e20000100800 */
[----:B------:R-:W-:-:S03]  /*1c3c0*/  PRMT R42, RZ, 0x7610, R42 ;  /* 0x00007610ff2a7816 */ /* 0x000fc6000000002a */
[----:B------:R1:W-:Y:S01]  /*1c3d0*/  STL [R1+0x704], R8 ;  /* 0x0007040801007387 */ /* 0x0003e20000100800 */
[----:B0-----:R-:W-:-:S05]  /*1c3e0*/  LEA.HI.X.SX32 R9, R19, R3, 0x1, P1 ;  /* 0x0000000313097211 */ /* 0x001fca00008f0eff */
[----:B------:R1:W3:Y:S01]  /*1c3f0*/  @P0 LDG.E.U16 R42, desc[UR24][R8.64] ;  /* 0x00000018082a0981 */ /* 0x0002e2000c1e1500 */
[----:B--2---:R-:W-:Y:S02]  /*1c400*/  ISETP.GE.AND P4, PT, R7, RZ, PT ;  /* 0x000000ff0700720c */ /* 0x004fe40003f86270 */
[----:B------:R-:W-:-:S05]  /*1c410*/  LEA R7, P3, R20, R4, 0x1 ;  /* 0x0000000414077211 */ /* 0x000fca00078608ff */
[----:B------:R0:W-:Y:S01]  /*1c420*/  STL [R1+0x71c], R7 ;  /* 0x00071c0701007387 */ /* 0x0001e20000100800 */
[----:B------:R-:W-:-:S03]  /*1c430*/  LEA.HI.X.SX32 R10, R20, R3, 0x1, P3 ;  /* 0x00000003140a7211 */ /* 0x000fc600018f0eff */
[----:B------:R2:W-:Y:S01]  /*1c440*/  STL [R1+0x700], R9 ;  /* 0x0007000901007387 */ /* 0x0005e20000100800 */
[----:B-1----:R-:W-:Y:S01]  /*1c450*/  @P0 IMAD.MOV.U32 R8, RZ, RZ, R7 ;  /* 0x000000ffff080224 */ /* 0x002fe200078e0007 */
[----:B----4-:R-:W-:Y:S02]  /*1c460*/  ISETP.GE.AND P1, PT, R11, RZ, PT ;  /* 0x000000ff0b00720c */ /* 0x010fe40003f26270 */
[----:B------:R-:W4:Y:S04]  /*1c470*/  LDL R11, [R1+0xa78] ;  /* 0x000a7800010b7983 */ /* 0x000f280000100800 */
[----:B------:R1:W-:Y:S04]  /*1c480*/  STL [R1+0x718], R10 ;  /* 0x0007180a01007387 */ /* 0x0003e80000100800 */
[----:B0-----:R-:W3:Y:S01]  /*1c490*/  LDL R7, [R1+0xa74] ;  /* 0x000a740001077983 */ /* 0x001ee20000100800 */
[----:B------:R-:W-:Y:S01]  /*1c4a0*/  @!P4 IMAD.MOV R23, RZ, RZ, -R23 ;  /* 0x000000ffff17c224 */ /* 0x000fe200078e0a17 */
[----:B------:R-:W-:-:S02]  /*1c4b0*/  ISETP.GE.AND P4, PT, R2, RZ, PT ;  /* 0x000000ff0200720c */ /* 0x000fc40003f86270 */
[----:B------:R-:W3:Y:S01]  /*1c4c0*/  LDL R2, [R1+0xa70] ;  /* 0x000a700001027983 */ /* 0x000ee20000100800 */
[----:B------:R-:W-:-:S13]  /*1c4d0*/  ISETP.GT.U32.AND P2, PT, R5, R22, PT ;  /* 0x000000160500720c */ /* 0x000fda0003f44070 */
[----:B------:R-:W-:-:S05]  /*1c4e0*/  @!P2 IMAD.IADD R22, R22, 0x1, -R5 ;  /* 0x000000011616a824 */ /* 0x000fca00078e0a05 */
[C---:B------:R-:W-:Y:S02]  /*1c4f0*/  ISETP.GT.U32.AND P2, PT, R5.reuse, R22, PT ;  /* 0x000000160500720c */ /* 0x040fe40003f44070 */
[----:B------:R-:W-:-:S11]  /*1c500*/  ISETP.GT.U32.AND P3, PT, R5, R21, PT ;  /* 0x000000150500720c */ /* 0x000fd60003f64070 */
[----:B------:R-:W-:Y:S01]  /*1c510*/  @!P2 IMAD.IADD R22, R22, 0x1, -R5 ;  /* 0x000000011616a824 */ /* 0x000fe200078e0a05 */
[----:B------:R-:W-:Y:S02]  /*1c520*/  ISETP.GT.U32.AND P2, PT, R5, R24, PT ;  /* 0x000000180500720c */ /* 0x000fe40003f44070 */
[----:B------:R-:W-:Y:S01]  /*1c530*/  SEL R23, R38, R23, !P6 ;  /* 0x0000001726177207 */ /* 0x000fe20007000000 */
[----:B------:R-:W-:Y:S01]  /*1c540*/  @!P1 IMAD.MOV R22, RZ, RZ, -R22 ;  /* 0x000000ffff169224 */ /* 0x000fe200078e0a16 */
[----:B------:R-:W-:Y:S01]  /*1c550*/  PRMT R41, RZ, 0x7610, R41 ;  /* 0x00007610ff297816 */ /* 0x000fe20000000029 */
[----:B--2---:R-:W-:-:S08]  /*1c560*/  @P0 IMAD.MOV.U32 R9, RZ, RZ, R10 ;  /* 0x000000ffff090224 */ /* 0x004fd000078e000a */
[--C-:B------:R-:W-:Y:S01]  /*1c570*/  @!P2 IMAD.IADD R24, R24, 0x1, -R5.reuse ;  /* 0x000000011818a824 */ /* 0x100fe200078e0a05 */
[----:B------:R-:W-:Y:S01]  /*1c580*/  ISETP.GT.U32.AND P2, PT, R5, R25, PT ;  /* 0x000000190500720c */ /* 0x000fe20003f44070 */
[----:B------:R-:W-:Y:S02]  /*1c590*/  @!P3 IMAD.IADD R21, R21, 0x1, -R5 ;  /* 0x000000011515b824 */ /* 0x000fe400078e0a05 */
[----:B------:R-:W-:Y:S01]  /*1c5a0*/  IMAD R23, R23, UR13, RZ ;  /* 0x0000000d17177c24 */ /* 0x000fe2000f8e02ff */
[C---:B------:R-:W-:Y:S01]  /*1c5b0*/  ISETP.GT.U32.AND P1, PT, R5.reuse, R24, PT ;  /* 0x000000180500720c */ /* 0x040fe20003f24070 */
[----:B------:R0:W2:Y:S01]  /*1c5c0*/  @P0 LDG.E.U16 R41, desc[UR24][R8.64] ;  /* 0x0000001808290981 */ /* 0x0000a2000c1e1500 */
[----:B------:R-:W-:Y:S01]  /*1c5d0*/  SEL R22, R38, R22, !P6 ;  /* 0x0000001626167207 */ /* 0x000fe20007000000 */
[----:B------:R-:W-:Y:S01]  /*1c5e0*/  @!P4 IMAD.MOV R21, RZ, RZ, -R21 ;  /* 0x000000ffff15c224 */ /* 0x000fe200078e0a15 */
[----:B------:R-:W-:Y:S01]  /*1c5f0*/  ISETP.GT.U32.AND P3, PT, R5, R26, PT ;  /* 0x0000001a0500720c */ /* 0x000fe20003f64070 */
[----:B------:R-:W2:Y:S02]  /*1c600*/  LDCU UR13, c[0x0][0x3b0] ;  /* 0x00007600ff0d77ac */ /* 0x000ea40008000800 */
[----:B------:R-:W-:Y:S01]  /*1c610*/  IMAD R22, R22, UR4, RZ ;  /* 0x0000000416167c24 */ /* 0x000fe2000f8e02ff */
[-C--:B0-----:R-:W-:Y:S01]  /*1c620*/  LEA R8, P4, R23, R4.reuse, 0x1 ;  /* 0x0000000417087211 */ /* 0x081fe200078808ff */
[--C-:B------:R-:W-:Y:S01]  /*1c630*/  @!P2 IMAD.IADD R25, R25, 0x1, -R5.reuse ;  /* 0x000000011919a824 */ /* 0x100fe200078e0a05 */
[----:B------:R-:W0:Y:S02]  /*1c640*/  LDCU UR4, c[0x0][0x3b0] ;  /* 0x00007600ff0477ac */ /* 0x000e240008000800 */
[----:B------:R-:W-:Y:S01]  /*1c650*/  LEA.HI.X.SX32 R9, R23, R3, 0x1, P4 ;  /* 0x0000000317097211 */ /* 0x000fe200020f0eff */
[----:B------:R-:W-:Y:S01]  /*1c660*/  @!P1 IMAD.IADD R24, R24, 0x1, -R5 ;  /* 0x0000000118189824 */ /* 0x000fe200078e0a05 */
[----:B-1----:R-:W-:-:S02]  /*1c670*/  LEA R10, P1, R22, R4, 0x1 ;  /* 0x00000004160a7211 */ /* 0x002fc400078208ff */
[----:B------:R-:W-:Y:S02]  /*1c680*/  ISETP.GT.U32.AND P2, PT, R5, R25, PT ;  /* 0x000000190500720c */ /* 0x000fe40003f44070 */
[----:B------:R-:W-:Y:S02]  /*1c690*/  SEL R21, R38, R21, !P6 ;  /* 0x0000001526157207 */ /* 0x000fe40007000000 */
[----:B------:R-:W-:Y:S01]  /*1c6a0*/  PRMT R40, RZ, 0x7610, R40 ;  /* 0x00007610ff287816 */ /* 0x000fe20000000028 */
[----:B------:R-:W-:Y:S01]  /*1c6b0*/  @!P3 IMAD.IADD R26, R26, 0x1, -R5 ;  /* 0x000000011a1ab824 */ /* 0x000fe200078e0a05 */
[----:B------:R1:W-:Y:S01]  /*1c6c0*/  STL [R1+0x724], R8 ;  /* 0x0007240801007387 */ /* 0x0003e20000100800 */
[----:B------:R-:W-:Y:S01]  /*1c6d0*/  IMAD R21, R21, UR5, RZ ;  /* 0x0000000515157c24 */ /* 0x000fe2000f8e02ff */
[----:B------:R-:W0:Y:S01]  /*1c6e0*/  LDCU UR5, c[0x0][0x3b0] ;  /* 0x00007600ff0577ac */ /* 0x000e220008000800 */
[----:B------:R-:W-:Y:S01]  /*1c6f0*/  PRMT R39, RZ, 0x7610, R39 ;  /* 0x00007610ff277816 */ /* 0x000fe20000000027 */
[----:B------:R-:W-:Y:S01]  /*1c700*/  STL [R1+0x73c], R10 ;  /* 0x00073c0a01007387 */ /* 0x000fe20000100800 */
[----:B------:R-:W-:-:S03]  /*1c710*/  ISETP.GT.U32.AND P3, PT, R5, R26, PT ;  /* 0x0000001a0500720c */ /* 0x000fc60003f64070 */
[----:B------:R0:W-:Y:S01]  /*1c720*/  STL [R1+0x720], R9 ;  /* 0x0007200901007387 */ /* 0x0001e20000100800 */
[----:B------:R-:W-:-:S03]  /*1c730*/  @!P2 IMAD.IADD R25, R25, 0x1, -R5 ;  /* 0x000000011919a824 */ /* 0x000fc600078e0a05 */
[----:B------:R1:W2:Y:S01]  /*1c740*/  @P0 LDG.E.U16 R40, desc[UR24][R8.64] ;  /* 0x0000001808280981 */ /* 0x0002a2000c1e1500 */
[----:B------:R-:W-:-:S06]  /*1c750*/  PRMT R56, RZ, 0x7610, R56 ;  /* 0x00007610ff387816 */ /* 0x000fcc0000000038 */
[----:B------:R0:W2:Y:S01]  /*1c760*/  @P0 LDG.E.U16 R56, desc[UR24][R36.64] ;  /* 0x0000001824380981 */ /* 0x0000a2000c1e1500 */
[----:B-1----:R-:W-:Y:S02]  /*1c770*/  @P0 IMAD.MOV.U32 R8, RZ, RZ, R10 ;  /* 0x000000ffff080224 */ /* 0x002fe400078e000a */
[----:B------:R-:W-:Y:S01]  /*1c780*/  @!P3 IMAD.IADD R26, R26, 0x1, -R5 ;  /* 0x000000011a1ab824 */ /* 0x000fe200078e0a05 */
[----:B0-----:R-:W-:Y:S02]  /*1c790*/  PRMT R37, RZ, 0x7610, R37 ;  /* 0x00007610ff257816 */ /* 0x001fe40000000025 */
[----:B------:R-:W-:Y:S02]  /*1c7a0*/  PRMT R36, RZ, 0x7610, R36 ;  /* 0x00007610ff247816 */ /* 0x000fe40000000024 */
[----:B----4-:R-:W-:Y:S02]  /*1c7b0*/  ISETP.GE.AND P4, PT, R11, RZ, PT ;  /* 0x000000ff0b00720c */ /* 0x010fe40003f86270 */
[----:B------:R-:W-:-:S02]  /*1c7c0*/  LEA.HI.X.SX32 R11, R22, R3, 0x1, P1 ;  /* 0x00000003160b7211 */ /* 0x000fc400008f0eff */
[----:B---3--:R-:W-:-:S03]  /*1c7d0*/  ISETP.GE.AND P1, PT, R7, RZ, PT ;  /* 0x000000ff0700720c */ /* 0x008fc60003f26270 */
[----:B------:R-:W-:Y:S01]  /*1c7e0*/  @P0 IMAD.MOV.U32 R9, RZ, RZ, R11 ;  /* 0x000000ffff090224 */ /* 0x000fe200078e000b */
[----:B------:R0:W-:Y:S05]  /*1c7f0*/  STL [R1+0x738], R11 ;  /* 0x0007380b01007387 */ /* 0x0001ea0000100800 */
[----:B------:R-:W-:Y:S01]  /*1c800*/  @!P4 IMAD.MOV R24, RZ, RZ, -R24 ;  /* 0x000000ffff18c224 */ /* 0x000fe200078e0a18 */
[----:B------:R-:W-:Y:S01]  /*1c810*/  LEA R7, P4, R21, R4, 0x1 ;  /* 0x0000000415077211 */ /* 0x000fe200078808ff */
[----:B------:R-:W3:Y:S03]  /*1c820*/  LDL R10, [R1+0xa6c] ;  /* 0x000a6c00010a7983 */ /* 0x000ee60000100800 */
[----:B------:R-:W-:Y:S01]  /*1c830*/  SEL R24, R38, R24, !P6 ;  /* 0x0000001826187207 */ /* 0x000fe20007000000 */
[----:B------:R1:W4:Y:S01]  /*1c840*/  @P0 LDG.E.U16 R39, desc[UR24][R8.64] ;  /* 0x0000001808270981 */ /* 0x000322000c1e1500 */
[----:B------:R-:W-:-:S03]  /*1c850*/  @!P1 IMAD.MOV R25, RZ, RZ, -R25 ;  /* 0x000000ffff199224 */ /* 0x000fc600078e0a19 */
[----:B------:R-:W-:Y:S01]  /*1c860*/  IMAD R24, R24, UR4, RZ ;  /* 0x0000000418187c24 */ /* 0x000fe2000f8e02ff */
[----:B------:R-:W-:Y:S01]  /*1c870*/  STL [R1+0x744], R7 ;  /* 0x0007440701007387 */ /* 0x000fe20000100800 */
[----:B-1----:R-:W-:Y:S01]  /*1c880*/  LEA.HI.X.SX32 R8, R21, R3, 0x1, P4 ;  /* 0x0000000315087211 */ /* 0x002fe200020f0eff */
[----:B------:R-:W1:Y:S01]  /*1c890*/  LDCU UR4, c[0x0][0x3b0] ;  /* 0x00007600ff0477ac */ /* 0x000e620008000800 */
[----:B------:R-:W-:Y:S02]  /*1c8a0*/  ISETP.GT.U32.AND P4, PT, R5, R27, PT ;  /* 0x0000001b0500720c */ /* 0x000fe40003f84070 */
[----:B------:R-:W-:Y:S01]  /*1c8b0*/  SEL R25, R38, R25, !P6 ;  /* 0x0000001926197207 */ /* 0x000fe20007000000 */
[----:B------:R0:W-:Y:S01]  /*1c8c0*/  STL [R1+0x740], R8 ;  /* 0x0007400801007387 */ /* 0x0001e20000100800 */
[----:B------:R-:W-:-:S03]  /*1c8d0*/  @P0 IMAD.MOV.U32 R9, RZ, RZ, R8 ;  /* 0x000000ffff090224 */ /* 0x000fc600078e0008 */
[----:B------:R-:W-:Y:S01]  /*1c8e0*/  IMAD R25, R25, UR5, RZ ;  /* 0x0000000519197c24 */ /* 0x000fe2000f8e02ff */
[----:B0-----:R-:W2:Y:S01]  /*1c8f0*/  LDL R11, [R1+0xa68] ;  /* 0x000a6800010b7983 */ /* 0x001ea20000100800 */
[----:B------:R-:W-:Y:S01]  /*1c900*/  ISETP.GE.AND P2, PT, R2, RZ, PT ;  /* 0x000000ff0200720c */ /* 0x000fe20003f46270 */
[----:B------:R-:W0:Y:S01]  /*1c910*/  LDCU UR5, c[0x0][0x3b0] ;  /* 0x00007600ff0577ac */ /* 0x000e220008000800 */
[----:B------:R-:W-:Y:S01]  /*1c920*/  @P0 IMAD.MOV.U32 R8, RZ, RZ, R7 ;  /* 0x000000ffff080224 */ /* 0x000fe200078e0007 */
[----:B------:R-:W-:Y:S01]  /*1c930*/  LEA R7, P3, R24, R4, 0x1 ;  /* 0x0000000418077211 */ /* 0x000fe200078608ff */
[----:B------:R-:W-:-:S03]  /*1c940*/  @!P4 IMAD.IADD R27, R27, 0x1, -R5 ;  /* 0x000000011b1bc824 */ /* 0x000fc600078e0a05 */
[----:B------:R1:W4:Y:S01]  /*1c950*/  @P0 LDG.E.U16 R37, desc[UR24][R8.64] ;  /* 0x0000001808250981 */ /* 0x000322000c1e1500 */
[----:B------:R-:W-:-:S03]  /*1c960*/  LEA R2, P4, R25, R4, 0x1 ;  /* 0x0000000419027211 */ /* 0x000fc600078808ff */
[----:B------:R-:W-:Y:S01]  /*1c970*/  STL [R1+0x75c], R7 ;  /* 0x00075c0701007387 */ /* 0x000fe20000100800 */
[----:B-1----:R-:W-:-:S05]  /*1c980*/  LEA.HI.X.SX32 R8, R24, R3, 0x1, P3 ;  /* 0x0000000318087211 */ /* 0x002fca00018f0eff */
[----:B------:R1:W-:Y:S01]  /*1c990*/  STL [R1+0x758], R8 ;  /* 0x0007580801007387 */ /* 0x0003e20000100800 */
[----:B------:R-:W-:-:S03]  /*1c9a0*/  @P0 IMAD.MOV.U32 R9, RZ, RZ, R8 ;  /* 0x000000ffff090224 */ /* 0x000fc600078e0008 */
[----:B------:R0:W-:Y:S01]  /*1c9b0*/  STL [R1+0x764], R2 ;  /* 0x0007640201007387 */ /* 0x0001e20000100800 */
[----:B-1----:R-:W-:Y:S01]  /*1c9c0*/  @P0 IMAD.MOV.U32 R8, RZ, RZ, R7 ;  /* 0x000000ffff080224 */ /* 0x002fe200078e0007 */
[----:B------:R-:W-:-:S04]  /*1c9d0*/  LEA.HI.X.SX32 R7, R25, R3, 0x1, P4 ;  /* 0x0000000319077211 */ /* 0x000fc800020f0eff */
[----:B------:R1:W4:Y:S04]  /*1c9e0*/  @P0 LDG.E.U16 R36, desc[UR24][R8.64] ;  /* 0x0000001808240981 */ /* 0x000328000c1e1500 */
[----:B------:R0:W-:Y:S01]  /*1c9f0*/  STL [R1+0x760], R7 ;  /* 0x0007600701007387 */ /* 0x0001e20000100800 */
[----:B-1----:R-:W-:-:S03]  /*1ca00*/  @P0 IMAD.MOV.U32 R8, RZ, RZ, R2 ;  /* 0x000000ffff080224 */ /* 0x002fc600078e0002 */
[----:B0-----:R-:W4:Y:S01]  /*1ca10*/  LDL R2, [R1+0xa64] ;  /* 0x000a640001027983 */ /* 0x001f220000100800 */
[C---:B------:R-:W-:Y:S01]  /*1ca20*/  ISETP.GT.U32.AND P1, PT, R5.reuse, R28, PT ;  /* 0x0000001c0500720c */ /* 0x040fe20003f24070 */
[----:B------:R-:W-:Y:S01]  /*1ca30*/  @!P2 IMAD.MOV R26, RZ, RZ, -R26 ;  /* 0x000000ffff1aa224 */ /* 0x000fe200078e0a1a */
[C---:B------:R-:W-:Y:S02]  /*1ca40*/  ISETP.GT.U32.AND P2, PT, R5.reuse, R27, PT ;  /* 0x0000001b0500720c */ /* 0x040fe40003f44070 */
[----:B------:R-:W-:Y:S02]  /*1ca50*/  ISETP.GT.U32.AND P3, PT, R5, R29, PT ;  /* 0x0000001d0500720c */ /* 0x000fe40003f64070 */
[----:B------:R-:W-:-:S07]  /*1ca60*/  SEL R26, R38, R26, !P6 ;  /* 0x0000001a261a7207 */ /* 0x000fce0007000000 */
[----:B------:R-:W-:Y:S02]  /*1ca70*/  @!P1 IMAD.IADD R28, R28, 0x1, -R5 ;  /* 0x000000011c1c9824 */ /* 0x000fe400078e0a05 */
[----:B------:R-:W-:Y:S01]  /*1ca80*/  IMAD R26, R26, UR8, RZ ;  /* 0x000000081a1a7c24 */ /* 0x000fe2000f8e02ff */
[----:B------:R-:W-:Y:S01]  /*1ca90*/  PRMT R54, RZ, 0x7610, R54 ;  /* 0x00007610ff367816 */ /* 0x000fe20000000036 */
[----:B------:R-:W-:Y:S01]  /*1caa0*/  @P0 IMAD.MOV.U32 R9, RZ, RZ, R7 ;  /* 0x000000ffff090224 */ /* 0x000fe200078e0007 */
[----:B------:R-:W0:Y:S01]  /*1cab0*/  LDCU UR8, c[0x0][0x3b0] ;  /* 0x00007600ff0877ac */ /* 0x000e220008000800 */
[--C-:B------:R-:W-:Y:S01]  /*1cac0*/  @!P2 IMAD.IADD R27, R27, 0x1, -R5.reuse ;  /* 0x000000011b1ba824 */ /* 0x100fe200078e0a05 */
[----:B------:R-:W-:Y:S01]  /*1cad0*/  LEA R7, P4, R26, R4, 0x1 ;  /* 0x000000041a077211 */ /* 0x000fe200078808ff */
[----:B------:R-:W-:Y:S01]  /*1cae0*/  @!P3 IMAD.IADD R29, R29, 0x1, -R5 ;  /* 0x000000011d1db824 */ /* 0x000fe200078e0a05 */
[----:B------:R-:W-:Y:S01]  /*1caf0*/  ISETP.GT.U32.AND P3, PT, R5, R28, PT ;  /* 0x0000001c0500720c */ /* 0x000fe20003f64070 */
[----:B------:R1:W4:Y:S02]  /*1cb00*/  @P0 LDG.E.U16 R54, desc[UR24][R34.64] ;  /* 0x0000001822360981 */ /* 0x000324000c1e1500 */
[----:B-1----:R-:W-:-:S02]  /*1cb10*/  PRMT R35, RZ, 0x7610, R35 ;  /* 0x00007610ff237816 */ /* 0x002fc40000000023 */
[----:B------:R1:W-:Y:S08]  /*1cb20*/  STL [R1+0x77c], R7 ;  /* 0x00077c0701007387 */ /* 0x0003f00000100800 */
[----:B------:R-:W-:Y:S01]  /*1cb30*/  @!P3 IMAD.IADD R28, R28, 0x1, -R5 ;  /* 0x000000011c1cb824 */ /* 0x000fe200078e0a05 */
[----:B------:R0:W4:Y:S01]  /*1cb40*/  @P0 LDG.E.U16 R35, desc[UR24][R8.64] ;  /* 0x0000001808230981 */ /* 0x000122000c1e1500 */
[----:B------:R-:W-:Y:S01]  /*1cb50*/  PRMT R34, RZ, 0x7610, R34 ;  /* 0x00007610ff227816 */ /* 0x000fe20000000022 */
[----:B0-----:R-:W-:Y:S01]  /*1cb60*/  @P0 IMAD.MOV.U32 R8, RZ, RZ, R7 ;  /* 0x000000ffff080224 */ /* 0x001fe200078e0007 */
[----:B---3--:R-:W-:-:S02]  /*1cb70*/  ISETP.GE.AND P1, PT, R10, RZ, PT ;  /* 0x000000ff0a00720c */ /* 0x008fc40003f26270 */
[----:B------:R-:W-:-:S11]  /*1cb80*/  LEA.HI.X.SX32 R10, R26, R3, 0x1, P4 ;  /* 0x000000031a0a7211 */ /* 0x000fd600020f0eff */
[----:B------:R-:W-:Y:S01]  /*1cb90*/  @!P1 IMAD.MOV R27, RZ, RZ, -R27 ;  /* 0x000000ffff1b9224 */ /* 0x000fe200078e0a1b */
[----:B------:R-:W-:-:S04]  /*1cba0*/  ISETP.GT.U32.AND P1, PT, R5, R32, PT ;  /* 0x000000200500720c */ /* 0x000fc80003f24070 */
[----:B------:R-:W-:Y:S02]  /*1cbb0*/  SEL R27, R38, R27, !P6 ;  /* 0x0000001b261b7207 */ /* 0x000fe40007000000 */
[----:B--2---:R-:W-:-:S03]  /*1cbc0*/  ISETP.GE.AND P4, PT, R11, RZ, PT ;  /* 0x000000ff0b00720c */ /* 0x004fc60003f86270 */
[----:B-1----:R-:W-:-:S04]  /*1cbd0*/  IMAD R7, R27, UR4, RZ ;  /* 0x000000041b077c24 */ /* 0x002fc8000f8e02ff */
[----:B------:R-:W-:Y:S02]  /*1cbe0*/  @!P1 IMAD.IADD R32, R32, 0x1, -R5 ;  /* 0x0000000120209824 */ /* 0x000fe400078e0a05 */
[----:B------:R-:W-:Y:S01]  /*1cbf0*/  @P0 IMAD.MOV.U32 R9, RZ, RZ, R10 ;  /* 0x000000ffff090224 */ /* 0x000fe200078e000a */
[----:B------:R0:W-:Y:S03]  /*1cc00*/  STL [R1+0x778], R10 ;  /* 0x0007780a01007387 */ /* 0x0001e60000100800 */
[----:B------:R-:W-:Y:S01]  /*1cc10*/  @!P4 IMAD.MOV R28, RZ, RZ, -R28 ;  /* 0x000000ffff1cc224 */ /* 0x000fe200078e0a1c */
[----:B------:R-:W2:Y:S01]  /*1cc20*/  LDL R11, [R1+0xa58] ;  /* 0x000a5800010b7983 */ /* 0x000ea20000100800 */
[----:B------:R-:W-:Y:S01]  /*1cc30*/  ISETP.GT.U32.AND P3, PT, R5, R31, PT ;  /* 0x0000001f0500720c */ /* 0x000fe20003f64070 */
[----:B------:R-:W1:Y:S02]  /*1cc40*/  LDCU UR4, c[0x0][0x3b0] ;  /* 0x00007600ff0477ac */ /* 0x000e640008000800 */
[----:B0-----:R-:W3:Y:S04]  /*1cc50*/  LDL R10, [R1+0xa5c] ;  /* 0x000a5c00010a7983 */ /* 0x001ee80000100800 */
[----:B------:R0:W2:Y:S01]  /*1cc60*/  @P0 LDG.E.U16 R34, desc[UR24][R8.64] ;  /* 0x0000001808220981 */ /* 0x0000a2000c1e1500 */
[----:B----4-:R-:W-:-:S02]  /*1cc70*/  ISETP.GE.AND P1, PT, R2, RZ, PT ;  /* 0x000000ff0200720c */ /* 0x010fc40003f26270 */
[----:B------:R-:W-:-:S04]  /*1cc80*/  LEA R2, P4, R7, R4, 0x1 ;  /* 0x0000000407027211 */ /* 0x000fc800078808ff */
[----:B0-----:R-:W-:Y:S01]  /*1cc90*/  LEA.HI.X.SX32 R8, R7, R3, 0x1, P4 ;  /* 0x0000000307087211 */ /* 0x001fe200020f0eff */
[----:B------:R-:W-:Y:S04]  /*1cca0*/  STL [R1+0x784], R2 ;  /* 0x0007840201007387 */ /* 0x000fe80000100800 */
[----:B------:R-:W4:Y:S01]  /*1ccb0*/  LDL R7, [R1+0xa60] ;  /* 0x000a600001077983 */ /* 0x000f220000100800 */
[----:B------:R-:W-:Y:S01]  /*1ccc0*/  ISETP.GT.U32.AND P2, PT, R5, R29, PT ;  /* 0x0000001d0500720c */ /* 0x000fe20003f44070 */
[----:B------:R-:W-:Y:S01]  /*1ccd0*/  @!P3 IMAD.IADD R31, R31, 0x1, -R5 ;  /* 0x000000011f1fb824 */ /* 0x000fe200078e0a05 */
[----:B------:R-:W-:Y:S02]  /*1cce0*/  ISETP.GT.U32.AND P3, PT, R5, R32, PT ;  /* 0x000000200500720c */ /* 0x000fe40003f64070 */
[----:B------:R-:W-:Y:S01]  /*1ccf0*/  SEL R28, R38, R28, !P6 ;  /* 0x0000001c261c7207 */ /* 0x000fe20007000000 */
[----:B------:R0:W-:Y:S01]  /*1cd00*/  STL [R1+0x780], R8 ;  /* 0x0007800801007387 */ /* 0x0001e20000100800 */
[----:B------:R-:W-:-:S03]  /*1cd10*/  @P0 IMAD.MOV.U32 R9, RZ, RZ, R8 ;  /* 0x000000ffff090224 */ /* 0x000fc600078e0008 */
[----:B------:R-:W-:-:S04]  /*1cd20*/  IMAD R28, R28, UR5, RZ ;  /* 0x000000051c1c7c24 */ /* 0x000fc8000f8e02ff */
[----:B------:R-:W-:Y:S01]  /*1cd30*/  @!P2 IMAD.IADD R29, R29, 0x1, -R5 ;  /* 0x000000011d1da824 */ /* 0x000fe200078e0a05 */
[C---:B------:R-:W-:Y:S01]  /*1cd40*/  ISETP.GT.U32.AND P4, PT, R5.reuse, R31, PT ;  /* 0x0000001f0500720c */ /* 0x040fe20003f84070 */
[----:B0-----:R-:W-:Y:S01]  /*1cd50*/  @P0 IMAD.MOV.U32 R8, RZ, RZ, R2 ;  /* 0x000000ffff080224 */ /* 0x001fe200078e0002 */
[----:B------:R-:W-:Y:S01]  /*1cd60*/  PRMT R27, RZ, 0x7610, R27 ;  /* 0x00007610ff1b7816 */ /* 0x000fe2000000001b */
[----:B------:R-:W-:Y:S01]  /*1cd70*/  @!P1 IMAD.MOV R29, RZ, RZ, -R29 ;  /* 0x000000ffff1d9224 */ /* 0x000fe200078e0a1d */
[----:B------:R-:W-:Y:S01]  /*1cd80*/  LEA R2, P1, R28, R4, 0x1 ;  /* 0x000000041c027211 */ /* 0x000fe200078208ff */
[--C-:B------:R-:W-:Y:S01]  /*1cd90*/  @!P3 IMAD.IADD R32, R32, 0x1, -R5.reuse ;  /* 0x000000012020b824 */ /* 0x100fe200078e0a05 */
[----:B------:R-:W-:Y:S01]  /*1cda0*/  ISETP.GT.U32.AND P2, PT, R5, R30, PT ;  /* 0x0000001e0500720c */ /* 0x000fe20003f44070 */
[----:B------:R-:W0:Y:S01]  /*1cdb0*/  LDCU UR5, c[0x0][0x3b0] ;  /* 0x00007600ff0577ac */ /* 0x000e220008000800 */
[----:B------:R0:W2:Y:S04]  /*1cdc0*/  @P0 LDG.E.U16 R27, desc[UR24][R8.64] ;  /* 0x00000018081b0981 */ /* 0x0000a8000c1e1500 */
[----:B------:R0:W-:Y:S07]  /*1cdd0*/  STL [R1+0x79c], R2 ;  /* 0x00079c0201007387 */ /* 0x0001ee0000100800 */
[----:B------:R-:W-:Y:S01]  /*1cde0*/  @!P2 IMAD.IADD R30, R30, 0x1, -R5 ;  /* 0x000000011e1ea824 */ /* 0x000fe200078e0a05 */
[----:B----4-:R-:W-:-:S02]  /*1cdf0*/  ISETP.GE.AND P3, PT, R7, RZ, PT ;  /* 0x000000ff0700720c */ /* 0x010fc40003f66270 */
[----:B------:R-:W-:-:S05]  /*1ce00*/  LEA.HI.X.SX32 R7, R28, R3, 0x1, P1 ;  /* 0x000000031c077211 */ /* 0x000fca00008f0eff */
[----:B------:R4:W-:Y:S04]  /*1ce10*/  STL [R1+0x798], R7 ;  /* 0x0007980701007387 */ /* 0x0009e80000100800 */
[----:B------:R-:W4:Y:S01]  /*1ce20*/  LDL R28, [R1+0xa54] ;  /* 0x000a5400011c7983 */ /* 0x000f220000100800 */
[----:B------:R-:W-:Y:S02]  /*1ce30*/  ISETP.GT.U32.AND P2, PT, R5, R30, PT ;  /* 0x0000001e0500720c */ /* 0x000fe40003f44070 */
[----:B---3--:R-:W-:Y:S02]  /*1ce40*/  ISETP.GE.AND P1, PT, R10, RZ, PT ;  /* 0x000000ff0a00720c */ /* 0x008fe40003f26270 */
[----:B------:R-:W-:Y:S01]  /*1ce50*/  SEL R29, R38, R29, !P6 ;  /* 0x0000001d261d7207 */ /* 0x000fe20007000000 */
[----:B------:R-:W-:-:S02]  /*1ce60*/  @!P3 IMAD.MOV R32, RZ, RZ, -R32 ;  /* 0x000000ffff20b224 */ /* 0x000fc400078e0a20 */
[--C-:B------:R-:W-:Y:S02]  /*1ce70*/  @!P4 IMAD.IADD R31, R31, 0x1, -R5.reuse ;  /* 0x000000011f1fc824 */ /* 0x100fe400078e0a05 */
[----:B------:R-:W-:Y:S01]  /*1ce80*/  IMAD R29, R29, UR8, RZ ;  /* 0x000000081d1d7c24 */ /* 0x000fe2000f8e02ff */
[----:B--2---:R-:W-:Y:S01]  /*1ce90*/  ISETP.GE.AND P4, PT, R11, RZ, PT ;  /* 0x000000ff0b00720c */ /* 0x004fe20003f86270 */
[----:B0-----:R-:W-:Y:S02]  /*1cea0*/  @P0 IMAD.MOV.U32 R8, RZ, RZ, R2 ;  /* 0x000000ffff080224 */ /* 0x001fe400078e0002 */
[----:B------:R-:W-:Y:S01]  /*1ceb0*/  @!P2 IMAD.IADD R30, R30, 0x1, -R5 ;  /* 0x000000011e1ea824 */ /* 0x000fe200078e0a05 */
[----:B------:R-:W-:Y:S01]  /*1cec0*/  ISETP.GT.U32.AND P2, PT, R5, R33, PT ;  /* 0x000000210500720c */ /* 0x000fe20003f44070 */
[----:B------:R-:W-:Y:S01]  /*1ced0*/  @!P1 IMAD.MOV R31, RZ, RZ, -R31 ;  /* 0x000000ffff1f9224 */ /* 0x000fe200078e0a1f */
[----:B------:R-:W-:Y:S02]  /*1cee0*/  LEA R2, P3, R29, R4, 0x1 ;  /* 0x000000041d027211 */ /* 0x000fe400078608ff */
[----:B------:R-:W-:Y:S01]  /*1cef0*/  SEL R32, R38, R32, !P6 ;  /* 0x0000002026207207 */ /* 0x000fe20007000000 */
[----:B------:R-:W-:Y:S01]  /*1cf00*/  @P0 IMAD.MOV.U32 R9, RZ, RZ, R7 ;  /* 0x000000ffff090224 */ /* 0x000fe200078e0007 */
[----:B------:R-:W-:-:S02]  /*1cf10*/  PRMT R26, RZ, 0x7610, R26 ;  /* 0x00007610ff1a7816 */ /* 0x000fc4000000001a */
[----:B----4-:R-:W-:Y:S01]  /*1cf20*/  LEA.HI.X.SX32 R7, R29, R3, 0x1, P3 ;  /* 0x000000031d077211 */ /* 0x010fe200018f0eff */
[----:B------:R-:W-:Y:S01]  /*1cf30*/  IMAD R32, R32, UR13, RZ ;  /* 0x0000000d20207c24 */ /* 0x000fe2000f8e02ff */
[----:B------:R-:W-:Y:S01]  /*1cf40*/  SEL R31, R38, R31, !P6 ;  /* 0x0000001f261f7207 */ /* 0x000fe20007000000 */
[----:B------:R-:W-:Y:S01]  /*1cf50*/  STL [R1+0x7a4], R2 ;  /* 0x0007a40201007387 */ /* 0x000fe20000100800 */
[----:B------:R-:W-:-:S03]  /*1cf60*/  @!P4 IMAD.MOV R30, RZ, RZ, -R30 ;  /* 0x000000ffff1ec224 */ /* 0x000fc600078e0a1e */
[----:B------:R0:W2:Y:S01]  /*1cf70*/  @P0 LDG.E.U16 R26, desc[UR24][R8.64] ;  /* 0x00000018081a0981 */ /* 0x0000a2000c1e1500 */
[----:B-1----:R-:W-:-:S03]  /*1cf80*/  IMAD R31, R31, UR4, RZ ;  /* 0x000000041f1f7c24 */ /* 0x002fc6000f8e02ff */
[----:B------:R1:W-:Y:S01]  /*1cf90*/  STL [R1+0x7a0], R7 ;  /* 0x0007a00701007387 */ /* 0x0003e20000100800 */
[----:B------:R-:W-:Y:S01]  /*1cfa0*/  PRMT R25, RZ, 0x7610, R25 ;  /* 0x00007610ff197816 */ /* 0x000fe20000000019 */
[----:B------:R-:W-:Y:S02]  /*1cfb0*/  @!P2 IMAD.IADD R33, R33, 0x1, -R5 ;  /* 0x000000012121a824 */ /* 0x000fe400078e0a05 */
[----:B0-----:R-:W-:Y:S01]  /*1cfc0*/  @P0 IMAD.MOV.U32 R9, RZ, RZ, R7 ;  /* 0x000000ffff090224 */ /* 0x001fe200078e0007 */
[----:B------:R-:W-:Y:S01]  /*1cfd0*/  SEL R30, R38, R30, !P6 ;  /* 0x0000001e261e7207 */ /* 0x000fe20007000000 */
[----:B------:R-:W-:Y:S01]  /*1cfe0*/  @P0 IMAD.MOV.U32 R8, RZ, RZ, R2 ;  /* 0x000000ffff080224 */ /* 0x000fe200078e0002 */
[----:B------:R-:W-:Y:S01]  /*1cff0*/  PRMT R24, RZ, 0x7610, R24 ;  /* 0x00007610ff187816 */ /* 0x000fe20000000018 */
[----:B------:R-:W0:Y:S01]  /*1d000*/  LDCU UR4, c[0x0][0x3b0] ;  /* 0x00007600ff0477ac */ /* 0x000e220008000800 */
[CC--:B-1----:R-:W-:Y:S02]  /*1d010*/  LEA R7, P1, R32.reuse, R4.reuse, 0x1 ;  /* 0x0000000420077211 */ /* 0x0c2fe400078208ff */
[----:B------:R-:W-:Y:S01]  /*1d020*/  LEA R10, P2, R31, R4, 0x1 ;  /* 0x000000041f0a7211 */ /* 0x000fe200078408ff */
[----:B------:R1:W3:Y:S01]  /*1d030*/  @P0 LDG.E.U16 R25, desc[UR24][R8.64] ;  /* 0x0000001808190981 */ /* 0x0002e2000c1e1500 */
[----:B------:R-:W-:-:S02]  /*1d040*/  LEA.HI.X.SX32 R11, R32, R3, 0x1, P1 ;  /* 0x00000003200b7211 */ /* 0x000fc400008f0eff */
[----:B------:R-:W-:Y:S01]  /*1d050*/  ISETP.GT.U32.AND P1, PT, R5, R33, PT ;  /* 0x000000210500720c */ /* 0x000fe20003f24070 */
[----:B------:R-:W-:Y:S01]  /*1d060*/  STL [R1+0x7bc], R7 ;  /* 0x0007bc0701007387 */ /* 0x000fe20000100800 */
[----:B------:R-:W-:Y:S02]  /*1d070*/  IMAD R30, R30, UR5, RZ ;  /* 0x000000051e1e7c24 */ /* 0x000fe4000f8e02ff */
[----:B-1----:R-:W-:Y:S01]  /*1d080*/  @P0 IMAD.MOV.U32 R8, RZ, RZ, R7 ;  /* 0x000000ffff080224 */ /* 0x002fe200078e0007 */
[----:B------:R1:W-:Y:S01]  /*1d090*/  STL [R1+0x7b8], R11 ;  /* 0x0007b80b01007387 */ /* 0x0003e20000100800 */
[----:B------:R-:W-:Y:S01]  /*1d0a0*/  @P0 IMAD.MOV.U32 R9, RZ, RZ, R11 ;  /* 0x000000ffff090224 */ /* 0x000fe200078e000b */
[C---:B------:R-:W-:Y:S01]  /*1d0b0*/  LEA R2, P3, R30.reuse, R4, 0x1 ;  /* 0x000000041e027211 */ /* 0x040fe200078608ff */
[----:B------:R-:W4:Y:S01]  /*1d0c0*/  LDCU UR5, c[0x0][0x3b0] ;  /* 0x00007600ff0577ac */ /* 0x000f220008000800 */
[----:B------:R-:W-:Y:S02]  /*1d0d0*/  PRMT R23, RZ, 0x7610, R23 ;  /* 0x00007610ff177816 */ /* 0x000fe40000000017 */
[----:B------:R0:W2:Y:S01]  /*1d0e0*/  @P0 LDG.E.U16 R24, desc[UR24][R8.64] ;  /* 0x0000001808180981 */ /* 0x0000a2000c1e1500 */
[-C--:B-1----:R-:W-:Y:S01]  /*1d0f0*/  LEA.HI.X.SX32 R11, R31, R3.reuse, 0x1, P2 ;  /* 0x000000031f0b7211 */ /* 0x082fe200010f0eff */
[----:B------:R-:W-:Y:S01]  /*1d100*/  @!P1 IMAD.IADD R33, R33, 0x1, -R5 ;  /* 0x0000000121219824 */ /* 0x000fe200078e0a05 */
[----:B------:R-:W-:Y:S01]  /*1d110*/  LEA.HI.X.SX32 R7, R30, R3, 0x1, P3 ;  /* 0x000000031e077211 */ /* 0x000fe200018f0eff */
[----:B------:R1:W-:Y:S01]  /*1d120*/  STL [R1+0x7c4], R10 ;  /* 0x0007c40a01007387 */ /* 0x0003e20000100800 */
[----:B0-----:R-:W-:-:S02]  /*1d130*/  @P0 IMAD.MOV.U32 R8, RZ, RZ, R10 ;  /* 0x000000ffff080224 */ /* 0x001fc400078e000a */
[----:B------:R-:W-:Y:S01]  /*1d140*/  @P0 IMAD.MOV.U32 R9, RZ, RZ, R11 ;  /* 0x000000ffff090224 */ /* 0x000fe200078e000b */
[----:B------:R-:W-:Y:S01]  /*1d150*/  STL [R1+0x7dc], R2 ;  /* 0x0007dc0201007387 */ /* 0x000fe20000100800 */
[----:B------:R-:W-:Y:S02]  /*1d160*/  PRMT R22, RZ, 0x7610, R22 ;  /* 0x00007610ff167816 */ /* 0x000fe40000000016 */
[----:B-1----:R-:W-:Y:S01]  /*1d170*/  LOP3.LUT R10, R0, 0x1cc, RZ, 0xfc, !PT ;  /* 0x000001cc000a7812 */ /* 0x002fe200078efcff */
[----:B------:R-:W-:Y:S04]  /*1d180*/  STL [R1+0x7c0], R11 ;  /* 0x0007c00b01007387 */ /* 0x000fe80000100800 */
[----:B------:R0:W2:Y:S04]  /*1d190*/  @P0 LDG.E.U16 R23, desc[UR24][R8.64] ;  /* 0x0000001808170981 */ /* 0x0000a8000c1e1500 */
[----:B------:R1:W-:Y:S01]  /*1d1a0*/  STL [R1+0x7d8], R7 ;  /* 0x0007d80701007387 */ /* 0x0003e20000100800 */
[----:B0-----:R-:W-:-:S02]  /*1d1b0*/  @P0 IMAD.MOV.U32 R8, RZ, RZ, R2 ;  /* 0x000000ffff080224 */ /* 0x001fc400078e0002 */
[----:B------:R-:W-:Y:S01]  /*1d1c0*/  @P0 IMAD.MOV.U32 R9, RZ, RZ, R7 ;  /* 0x000000ffff090224 */ /* 0x000fe200078e0007 */
[----:B-1----:R-:W-:-:S04]  /*1d1d0*/  IABS R7, R10 ;  /* 0x0000000a00077213 */ /* 0x002fc80000000000 */
[----:B------:R0:W2:Y:S02]  /*1d1e0*/  @P0 LDG.E.U16 R22, desc[UR24][R8.64] ;  /* 0x0000001808160981 */ /* 0x0000a4000c1e1500 */
[----:B0-----:R-:W-:-:S04]  /*1d1f0*/  IMAD.HI.U32 R8, R6, R7, RZ ;  /* 0x0000000706087227 */ /* 0x001fc800078e00ff */
[----:B------:R-:W-:-:S04]  /*1d200*/  IMAD.MOV R8, RZ, RZ, -R8 ;  /* 0x000000ffff087224 */ /* 0x000fc800078e0a08 */
[----:B------:R-:W-:Y:S01]  /*1d210*/  IMAD R7, R5, R8, R7 ;  /* 0x0000000805077224 */ /* 0x000fe200078e0207 */
[----:B------:R-:W-:Y:S01]  /*1d220*/  PRMT R21, RZ, 0x7610, R21 ;  /* 0x00007610ff157816 */ /* 0x000fe20000000015 */
[----:B------:R-:W-:Y:S01]  /*1d230*/  STL [R1+0xa40], R10 ;  /* 0x000a400a01007387 */ /* 0x000fe20000100800 */
[----:B------:R-:W-:Y:S02]  /*1d240*/  PRMT R20, RZ, 0x7610, R20 ;  /* 0x00007610ff147816 */ /* 0x000fe40000000014 */
[----:B------:R-:W-:Y:S02]  /*1d250*/  PRMT R19, RZ, 0x7610, R19 ;  /* 0x00007610ff137816 */ /* 0x000fe40000000013 */
[----:B------:R-:W-:-:S13]  /*1d260*/  ISETP.GE.AND P2, PT, R28, RZ, PT ;  /* 0x000000ff1c00720c */ /* 0x000fda0003f46270 */
[----:B------:R-:W-:-:S05]  /*1d270*/  @!P2 IMAD.MOV R33, RZ, RZ, -R33 ;  /* 0x000000ffff21a224 */ /* 0x000fca00078e0a21 */
[----:B------:R-:W-:-:S05]  /*1d280*/  SEL R33, R38, R33, !P6 ;  /* 0x0000002126217207 */ /* 0x000fca0007000000 */
[----:B------:R-:W-:Y:S01]  /*1d290*/  IMAD R33, R33, UR4, RZ ;  /* 0x0000000421217c24 */ /* 0x000fe2000f8e02ff */
[----:B------:R-:W-:Y:S01]  /*1d2a0*/  ISETP.GE.AND P2, PT, R10, RZ, PT ;  /* 0x000000ff0a00720c */ /* 0x000fe20003f46270 */
[----:B------:R-:W0:Y:S03]  /*1d2b0*/  LDCU UR4, c[0x0][0x3b0] ;  /* 0x00007600ff0477ac */ /* 0x000e260008000800 */
[----:B------:R-:W-:-:S04]  /*1d2c0*/  LEA R2, P1, R33, R4, 0x1 ;  /* 0x0000000421027211 */ /* 0x000fc800078208ff */
[----:B------:R-:W-:Y:S02]  /*1d2d0*/  LEA.HI.X.SX32 R11, R33, R3, 0x1, P1 ;  /* 0x00000003210b7211 */ /* 0x000fe400008f0eff */
[----:B------:R-:W-:Y:S01]  /*1d2e0*/  ISETP.GT.U32.AND P1, PT, R5, R7, PT ;  /* 0x000000070500720c */ /* 0x000fe20003f24070 */
[----:B------:R-:W-:Y:S01]  /*1d2f0*/  @P0 IMAD.MOV.U32 R8, RZ, RZ, R2 ;  /* 0x000000ffff080224 */ /* 0x000fe200078e0002 */
[----:B------:R1:W-:Y:S01]  /*1d300*/  STL [R1+0x7e4], R2 ;  /* 0x0007e40201007387 */ /* 0x0003e20000100800 */
[----:B------:R-:W-:-:S05]  /*1d310*/  @P0 IMAD.MOV.U32 R9, RZ, RZ, R11 ;  /* 0x000000ffff090224 */ /* 0x000fca00078e000b */
[----:B------:R0:W2:Y:S01]  /*1d320*/  @P0 LDG.E.U16 R21, desc[UR24][R8.64] ;  /* 0x0000001808150981 */ /* 0x0000a2000c1e1500 */
[----:B-1----:R-:W-:-:S04]  /*1d330*/  LOP3.LUT R2, R0, 0x1ce, RZ, 0xfc, !PT ;  /* 0x000001ce00027812 */ /* 0x002fc800078efcff */
[----:B------:R-:W-:Y:S01]  /*1d340*/  @!P1 IMAD.IADD R7, R7, 0x1, -R5 ;  /* 0x0000000107079824 */ /* 0x000fe200078e0a05 */
[----:B0-----:R-:W-:-:S04]  /*1d350*/  IABS R8, R2 ;  /* 0x0000000200087213 */ /* 0x001fc80000000000 */
[----:B------:R-:W-:Y:S01]  /*1d360*/  ISETP.GT.U32.AND P1, PT, R5, R7, PT ;  /* 0x000000070500720c */ /* 0x000fe20003f24070 */
[----:B------:R-:W-:-:S04]  /*1d370*/  IMAD.HI.U32 R9, R6, R8, RZ ;  /* 0x0000000806097227 */ /* 0x000fc800078e00ff */
[----:B------:R-:W-:-:S04]  /*1d380*/  IMAD.MOV R9, RZ, RZ, -R9 ;  /* 0x000000ffff097224 */ /* 0x000fc800078e0a09 */
[----:B------:R-:W-:-:S04]  /*1d390*/  IMAD R8, R5, R9, R8 ;  /* 0x0000000905087224 */ /* 0x000fc800078e0208 */
[----:B------:R-:W-:Y:S01]  /*1d3a0*/  @!P1 IMAD.IADD R7, R7, 0x1, -R5 ;  /* 0x0000000107079824 */ /* 0x000fe200078e0a05 */
[----:B------:R-:W-:-:S03]  /*1d3b0*/  ISETP.GT.U32.AND P1, PT, R5, R8, PT ;  /* 0x000000080500720c */ /* 0x000fc60003f24070 */
[----:B------:R-:W-:-:S05]  /*1d3c0*/  @!P2 IMAD.MOV R7, RZ, RZ, -R7 ;  /* 0x000000ffff07a224 */ /* 0x000fca00078e0a07 */
[----:B------:R-:W-:-:S05]  /*1d3d0*/  SEL R7, R38, R7, !P6 ;  /* 0x0000000726077207 */ /* 0x000fca0007000000 */
[----:B------:R-:W-:Y:S01]  /*1d3e0*/  IMAD R7, R7, UR4, RZ ;  /* 0x0000000407077c24 */ /* 0x000fe2000f8e02ff */
[----:B------:R0:W-:Y:S01]  /*1d3f0*/  STL [R1+0x7e0], R11 ;  /* 0x0007e00b01007387 */ /* 0x0001e20000100800 */
[--C-:B------:R-:W-:Y:S01]  /*1d400*/  @!P1 IMAD.IADD R8, R8, 0x1, -R5.reuse ;  /* 0x0000000108089824 */ /* 0x100fe200078e0a05 */
[----:B------:R-:W1:Y:S02]  /*1d410*/  LDCU UR4, c[0x0][0x3b0] ;  /* 0x00007600ff0477ac */ /* 0x000e640008000800 */
[----:B------:R-:W-:Y:S02]  /*1d420*/  LEA R10, P2, R7, R4, 0x1 ;  /* 0x00000004070a7211 */ /* 0x000fe400078408ff */
[----:B------:R-:W-:Y:S02]  /*1d430*/  ISETP.GT.U32.AND P1, PT, R5, R8, PT ;  /* 0x000000080500720c */ /* 0x000fe40003f24070 */
[----:B0-----:R-:W-:Y:S02]  /*1d440*/  LEA.HI.X.SX32 R11, R7, R3, 0x1, P2 ;  /* 0x00000003070b7211 */ /* 0x001fe400010f0eff */
[----:B------:R-:W-:Y:S01]  /*1d450*/  ISETP.GE.AND P2, PT, R2, RZ, PT ;  /* 0x000000ff0200720c */ /* 0x000fe20003f46270 */
[----:B------:R-:W-:Y:S04]  /*1d460*/  STL [R1+0xa3c], R2 ;  /* 0x000a3c0201007387 */ /* 0x000fe80000100800 */
[----:B------:R0:W-:Y:S04]  /*1d470*/  STL [R1+0x7fc], R10 ;  /* 0x0007fc0a01007387 */ /* 0x0001e80000100800 */
[----:B------:R-:W-:Y:S01]  /*1d480*/  @!P1 IMAD.IADD R8, R8, 0x1, -R5 ;  /* 0x0000000108089824 */ /* 0x000fe200078e0a05 */
[----:B------:R0:W2:Y:S03]  /*1d490*/  @P0 LDG.E.U16 R20, desc[UR24][R10.64] ;  /* 0x000000180a140981 */ /* 0x0000a6000c1e1500 */
[----:B------:R-:W-:Y:S01]  /*1d4a0*/  @!P2 IMAD.MOV R8, RZ, RZ, -R8 ;  /* 0x000000ffff08a224 */ /* 0x000fe200078e0a08 */
[----:B0-----:R-:W-:-:S04]  /*1d4b0*/  LOP3.LUT R10, R0, 0x1d4, RZ, 0xfc, !PT ;  /* 0x000001d4000a7812 */ /* 0x001fc800078efcff */
[----:B------:R-:W-:Y:S02]  /*1d4c0*/  IABS R7, R10 ;  /* 0x0000000a00077213 */ /* 0x000fe40000000000 */
[----:B------:R-:W-:-:S03]  /*1d4d0*/  SEL R9, R38, R8, !P6 ;  /* 0x0000000826097207 */ /* 0x000fc60007000000 */
[----:B------:R-:W-:-:S04]  /*1d4e0*/  IMAD.HI.U32 R8, R6, R7, RZ ;  /* 0x0000000706087227 */ /* 0x000fc800078e00ff */
[----:B-1----:R-:W-:Y:S01]  /*1d4f0*/  IMAD R9, R9, UR4, RZ ;  /* 0x0000000409097c24 */ /* 0x002fe2000f8e02ff */
[----:B------:R0:W-:Y:S01]  /*1d500*/  STL [R1+0x7f8], R11 ;  /* 0x0007f80b01007387 */ /* 0x0001e20000100800 */
[----:B------:R-:W-:Y:S01]  /*1d510*/  IMAD.MOV R8, RZ, RZ, -R8 ;  /* 0x000000ffff087224 */ /* 0x000fe200078e0a08 */
[----:B------:R-:W-:Y:S01]  /*1d520*/  ISETP.GE.AND P2, PT, R10, RZ, PT ;  /* 0x000000ff0a00720c */ /* 0x000fe20003f46270 */
[----:B------:R-:W1:Y:S01]  /*1d530*/  LDCU UR4, c[0x0][0x3b0] ;  /* 0x00007600ff0477ac */ /* 0x000e620008000800 */
[----:B------:R-:W-:Y:S01]  /*1d540*/  LEA R2, P1, R9, R4, 0x1 ;  /* 0x0000000409027211 */ /* 0x000fe200078208ff */
[----:B------:R-:W-:-:S03]  /*1d550*/  IMAD R7, R5, R8, R7 ;  /* 0x0000000805077224 */ /* 0x000fc600078e0207 */
[----:B0-----:R-:W-:Y:S02]  /*1d560*/  LEA.HI.X.SX32 R11, R9, R3, 0x1, P1 ;  /* 0x00000003090b7211 */ /* 0x001fe400008f0eff */
[----:B------:R-:W-:Y:S01]  /*1d570*/  ISETP.GT.U32.AND P1, PT, R5, R7, PT ;  /* 0x000000070500720c */ /* 0x000fe20003f24070 */
[----:B------:R-:W-:Y:S01]  /*1d580*/  STL [R1+0xa38], R10 ;  /* 0x000a380a01007387 */ /* 0x000fe20000100800 */
[----:B------:R-:W-:Y:S02]  /*1d590*/  @P0 IMAD.MOV.U32 R8, RZ, RZ, R2 ;  /* 0x000000ffff080224 */ /* 0x000fe400078e0002 */
[----:B------:R-:W-:Y:S01]  /*1d5a0*/  @P0 IMAD.MOV.U32 R9, RZ, RZ, R11 ;  /* 0x000000ffff090224 */ /* 0x000fe200078e000b */
[----:B------:R0:W-:Y:S04]  /*1d5b0*/  STL [R1+0x804], R2 ;  /* 0x0008040201007387 */ /* 0x0001e80000100800 */
[----:B------:R1:W2:Y:S04]  /*1d5c0*/  @P0 LDG.E.U16 R19, desc[UR24][R8.64] ;  /* 0x0000001808130981 */ /* 0x0002a8000c1e1500 */
[----:B------:R-:W-:Y:S01]  /*1d5d0*/  @!P1 IMAD.IADD R7, R7, 0x1, -R5 ;  /* 0x0000000107079824 */ /* 0x000fe200078e0a05 */
[----:B0-----:R-:W-:-:S04]  /*1d5e0*/  LOP3.LUT R2, R0, 0x1d6, RZ, 0xfc, !PT ;  /* 0x000001d600027812 */ /* 0x001fc800078efcff */
[----:B-1----:R-:W-:Y:S02]  /*1d5f0*/  IABS R8, R2 ;  /* 0x0000000200087213 */ /* 0x002fe40000000000 */
[----:B------:R-:W-:-:S03]  /*1d600*/  ISETP.GT.U32.AND P1, PT, R5, R7, PT ;  /* 0x000000070500720c */ /* 0x000fc60003f24070 */
[----:B------:R-:W-:-:S04]  /*1d610*/  IMAD.HI.U32 R9, R6, R8, RZ ;  /* 0x0000000806097227 */ /* 0x000fc800078e00ff */
[----:B------:R-:W-:-:S04]  /*1d620*/  IMAD.MOV R9, RZ, RZ, -R9 ;  /* 0x000000ffff097224 */ /* 0x000fc800078e0a09 */
[----:B------:R-:W-:Y:S02]  /*1d630*/  IMAD R8, R5, R9, R8 ;  /* 0x0000000905087224 */ /* 0x000fe400078e0208 */
[----:B------:R-:W-:-:S03]  /*1d640*/  @!P1 IMAD.IADD R7, R7, 0x1, -R5 ;  /* 0x0000000107079824 */ /* 0x000fc600078e0a05 */
[----:B------:R-:W-:Y:S01]  /*1d650*/  ISETP.GT.U32.AND P1, PT, R5, R8, PT ;  /* 0x000000080500720c */ /* 0x000fe20003f24070 */
[----:B------:R-:W-:-:S05]  /*1d660*/  @!P2 IMAD.MOV R7, RZ, RZ, -R7 ;  /* 0x000000ffff07a224 */ /* 0x000fca00078e0a07 */
[----:B------:R-:W-:-:S05]  /*1d670*/  SEL R7, R38, R7, !P6 ;  /* 0x0000000726077207 */ /* 0x000fca0007000000 */
[----:B------:R-:W-:Y:S01]  /*1d680*/  IMAD R7, R7, UR4, RZ ;  /* 0x0000000407077c24 */ /* 0x000fe2000f8e02ff */
[----:B------:R0:W-:Y:S01]  /*1d690*/  STL [R1+0x800], R11 ;  /* 0x0008000b01007387 */ /* 0x0001e20000100800 */
[--C-:B------:R-:W-:Y:S01]  /*1d6a0*/  @!P1 IMAD.IADD R8, R8, 0x1, -R5.reuse ;  /* 0x0000000108089824 */ /* 0x100fe200078e0a05 */
[----:B------:R-:W-:Y:S01]  /*1d6b0*/  PRMT R18, RZ, 0x7610, R18 ;  /* 0x00007610ff127816 */ /* 0x000fe20000000012 */
[----:B------:R-:W1:Y:S01]  /*1d6c0*/  LDCU UR4, c[0x0][0x3b0] ;  /* 0x00007600ff0477ac */ /* 0x000e620008000800 */
        /* <DEDUP_REMOVED lines=16> */
[----:B------:R-:W-:Y:S01]  /*1d7d0*/  PRMT R17, RZ, 0x7610, R17 ;  /* 0x00007610ff117816 */ /* 0x000fe20000000011 */
        /* <DEDUP_REMOVED lines=14> */
[----:B------:R-:W-:Y:S01]  /*1d8c0*/  IMAD.HI.U32 R9, R6, R8, RZ ;  /* 0x0000000806097227 */ /* 0x000fe200078e00ff */
[----:B------:R-:W-:-:S03]  /*1d8d0*/  ISETP.GE.AND P2, PT, R10, RZ, PT ;  /* 0x000000ff0a00720c */ /* 0x000fc60003f46270 */
        /* <DEDUP_REMOVED lines=102> */
[----:B------:R0:W-:Y:S08]  /*1df40*/  STL [R1+0xa1c], R2 ;  /* 0x000a1c0201007387 */ /* 0x0001f00000100800 */
[----:B------:R-:W-:Y:S01]  /*1df50*/  @!P1 IMAD.IADD R8, R8, 0x1, -R5 ;  /* 0x0000000108089824 */ /* 0x000fe200078e0a05 */
[----:B0-----:R-:W-:-:S03]  /*1df60*/  LOP3.LUT R2, R0, 0x1e6, RZ, 0xfc, !PT ;  /* 0x000001e600027812 */ /* 0x001fc600078efcff */
[----:B------:R-:W-:Y:S01]  /*1df70*/  @!P2 IMAD.MOV R8, RZ, RZ, -R8 ;  /* 0x000000ffff08a224 */ /* 0x000fe200078e0a08 */
[----:B------:R-:W-:-:S04]  /*1df80*/  IABS R7, R2 ;  /* 0x0000000200077213 */ /* 0x000fc80000000000 */
[----:B------:R-:W-:Y:S01]  /*1df90*/  SEL R9, R38, R8, !P6 ;  /* 0x0000000826097207 */ /* 0x000fe20007000000 */
[----:B------:R-:W-:Y:S01]  /*1dfa0*/  IMAD.HI.U32 R8, R6, R7, RZ ;  /* 0x0000000706087227 */ /* 0x000fe200078e00ff */
[----:B------:R-:W-:-:S03]  /*1dfb0*/  PRMT R12, RZ, 0x7610, R12 ;  /* 0x00007610ff0c7816 */ /* 0x000fc6000000000c */
[----:B-1----:R-:W-:Y:S01]  /*1dfc0*/  IMAD R9, R9, UR4, RZ ;  /* 0x0000000409097c24 */ /* 0x002fe2000f8e02ff */
[----:B------:R0:W-:Y:S01]  /*1dfd0*/  STL [R1+0x88c], R10 ;  /* 0x00088c0a01007387 */ /* 0x0001e20000100800 */
[----:B------:R-:W-:Y:S01]  /*1dfe0*/  IMAD.MOV R8, RZ, RZ, -R8 ;  /* 0x000000ffff087224 */ /* 0x000fe200078e0a08 */
[----:B------:R-:W-:Y:S01]  /*1dff0*/  LOP3.LUT R33, R0, 0x1ee, RZ, 0xfc, !PT ;  /* 0x000001ee00217812 */ /* 0x000fe200078efcff */
[----:B------:R-:W1:Y:S01]  /*1e000*/  LDCU UR4, c[0x0][0x3b0] ;  /* 0x00007600ff0477ac */ /* 0x000e620008000800 */
[----:B------:R0:W2:Y:S01]  /*1e010*/  @P0 LDG.E.U16 R12, desc[UR24][R10.64] ;  /* 0x000000180a0c0981 */ /* 0x0000a2000c1e1500 */
[----:B------:R-:W-:Y:S01]  /*1e020*/  IMAD R7, R5, R8, R7 ;  /* 0x0000000805077224 */ /* 0x000fe200078e0207 */
[----:B0-----:R-:W-:-:S04]  /*1e030*/  LEA R10, P1, R9, R4, 0x1 ;  /* 0x00000004090a7211 */ /* 0x001fc800078208ff */
[----:B------:R-:W-:Y:S02]  /*1e040*/  LEA.HI.X.SX32 R28, R9, R3, 0x1, P1 ;  /* 0x00000003091c7211 */ /* 0x000fe400008f0eff */
[----:B------:R-:W-:Y:S01]  /*1e050*/  ISETP.GT.U32.AND P1, PT, R5, R7, PT ;  /* 0x000000070500720c */ /* 0x000fe20003f24070 */
[----:B------:R0:W-:Y:S01]  /*1e060*/  STL [R1+0x888], R11 ;  /* 0x0008880b01007387 */ /* 0x0001e20000100800 */
[----:B------:R-:W-:Y:S02]  /*1e070*/  @P0 IMAD.MOV.U32 R8, RZ, RZ, R10 ;  /* 0x000000ffff080224 */ /* 0x000fe400078e000a */
[----:B------:R-:W-:Y:S01]  /*1e080*/  @P0 IMAD.MOV.U32 R9, RZ, RZ, R28 ;  /* 0x000000ffff090224 */ /* 0x000fe200078e001c */
[----:B0-----:R-:W-:-:S08]  /*1e090*/  PRMT R11, RZ, 0x7610, R11 ;  /* 0x00007610ff0b7816 */ /* 0x001fd0000000000b */
[----:B------:R-:W-:Y:S01]  /*1e0a0*/  @!P1 IMAD.IADD R7, R7, 0x1, -R5 ;  /* 0x0000000107079824 */ /* 0x000fe200078e0a05 */
[C---:B------:R-:W-:Y:S01]  /*1e0b0*/  LOP3.LUT R32, R0.reuse, 0x1fe, RZ, 0xfc, !PT ;  /* 0x000001fe00207812 */ /* 0x040fe200078efcff */
[----:B------:R0:W2:Y:S03]  /*1e0c0*/  @P0 LDG.E.U16 R11, desc[UR24][R8.64] ;  /* 0x00000018080b0981 */ /* 0x0000a6000c1e1500 */
[----:B------:R-:W-:Y:S02]  /*1e0d0*/  ISETP.GT.U32.AND P2, PT, R5, R7, PT ;  /* 0x000000070500720c */ /* 0x000fe40003f44070 */
[----:B------:R-:W-:Y:S01]  /*1e0e0*/  LOP3.LUT R31, R0, 0x1f6, RZ, 0xfc, !PT ;  /* 0x000001f6001f7812 */ /* 0x000fe200078efcff */
[----:B------:R-:W-:Y:S01]  /*1e0f0*/  STL [R1+0xa18], R2 ;  /* 0x000a180201007387 */ /* 0x000fe20000100800 */
[----:B0-----:R-:W-:Y:S02]  /*1e100*/  IABS R9, R33 ;  /* 0x0000002100097213 */ /* 0x001fe40000000000 */
[----:B------:R-:W-:Y:S01]  /*1e110*/  IABS R8, R32 ;  /* 0x0000002000087213 */ /* 0x000fe20000000000 */
[----:B------:R0:W-:Y:S02]  /*1e120*/  STL [R1+0x8a4], R10 ;  /* 0x0008a40a01007387 */ /* 0x0001e40000100800 */
[----:B------:R-:W-:Y:S01]  /*1e130*/  IMAD.HI.U32 R29, R6, R9, RZ ;  /* 0x00000009061d7227 */ /* 0x000fe200078e00ff */
[----:B------:R-:W-:Y:S01]  /*1e140*/  ISETP.GE.AND P1, PT, R2, RZ, PT ;  /* 0x000000ff0200720c */ /* 0x000fe20003f26270 */
[----:B------:R1:W-:Y:S02]  /*1e150*/  STL [R1+0x8a0], R28 ;  /* 0x0008a01c01007387 */ /* 0x0003e40000100800 */
[----:B------:R-:W-:Y:S01]  /*1e160*/  IMAD.MOV R29, RZ, RZ, -R29 ;  /* 0x000000ffff1d7224 */ /* 0x000fe200078e0a1d */
[----:B0-----:R-:W-:Y:S01]  /*1e170*/  IABS R10, R31 ;  /* 0x0000001f000a7213 */ /* 0x001fe20000000000 */
[----:B-1----:R-:W-:-:S04]  /*1e180*/  IMAD.HI.U32 R28, R6, R8, RZ ;  /* 0x00000008061c7227 */ /* 0x002fc800078e00ff */
[----:B------:R-:W-:Y:S02]  /*1e190*/  IMAD.MOV R28, RZ, RZ, -R28 ;  /* 0x000000ffff1c7224 */ /* 0x000fe400078e0a1c */
[----:B------:R-:W-:Y:S02]  /*1e1a0*/  IMAD R9, R5, R29, R9 ;  /* 0x0000001d05097224 */ /* 0x000fe400078e0209 */
[----:B------:R-:W-:-:S04]  /*1e1b0*/  IMAD.HI.U32 R30, R6, R10, RZ ;  /* 0x0000000a061e7227 */ /* 0x000fc800078e00ff */
[----:B------:R-:W-:Y:S01]  /*1e1c0*/  @!P2 IMAD.IADD R7, R7, 0x1, -R5 ;  /* 0x000000010707a824 */ /* 0x000fe200078e0a05 */
[C---:B------:R-:W-:Y:S01]  /*1e1d0*/  ISETP.GT.U32.AND P2, PT, R5.reuse, R9, PT ;  /* 0x000000090500720c */ /* 0x040fe20003f44070 */
[C---:B------:R-:W-:Y:S02]  /*1e1e0*/  IMAD R6, R5.reuse, R28, R8 ;  /* 0x0000001c05067224 */ /* 0x040fe400078e0208 */
[----:B------:R-:W-:Y:S02]  /*1e1f0*/  IMAD.MOV R30, RZ, RZ, -R30 ;  /* 0x000000ffff1e7224 */ /* 0x000fe400078e0a1e */
[----:B------:R-:W-:Y:S01]  /*1e200*/  @!P1 IMAD.MOV R7, RZ, RZ, -R7 ;  /* 0x000000ffff079224 */ /* 0x000fe200078e0a07 */
[C---:B------:R-:W-:Y:S01]  /*1e210*/  ISETP.GT.U32.AND P4, PT, R5.reuse, R6, PT ;  /* 0x000000060500720c */ /* 0x040fe20003f84070 */
[----:B------:R-:W-:-:S03]  /*1e220*/  IMAD R8, R5, R30, R10 ;  /* 0x0000001e05087224 */ /* 0x000fc600078e020a */
[----:B------:R-:W-:Y:S02]  /*1e230*/  SEL R7, R38, R7, !P6 ;  /* 0x0000000726077207 */ /* 0x000fe40007000000 */
[----:B------:R-:W-:Y:S01]  /*1e240*/  ISETP.GT.U32.AND P3, PT, R5, R8, PT ;  /* 0x000000080500720c */ /* 0x000fe20003f64070 */
[--C-:B------:R-:W-:Y:S02]  /*1e250*/  @!P2 IMAD.IADD R9, R9, 0x1, -R5.reuse ;  /* 0x000000010909a824 */ /* 0x100fe400078e0a05 */
[----:B------:R-:W-:Y:S01]  /*1e260*/  IMAD R7, R7, UR4, RZ ;  /* 0x0000000407077c24 */ /* 0x000fe2000f8e02ff */
[----:B------:R-:W0:Y:S03]  /*1e270*/  LDCU UR4, c[0x0][0x3b0] ;  /* 0x00007600ff0477ac */ /* 0x000e260008000800 */
[----:B------:R-:W-:Y:S01]  /*1e280*/  @!P4 IMAD.IADD R6, R6, 0x1, -R5 ;  /* 0x000000010606c824 */ /* 0x000fe200078e0a05 */
[----:B------:R-:W-:-:S02]  /*1e290*/  LEA R28, P1, R7, R4, 0x1 ;  /* 0x00000004071c7211 */ /* 0x000fc400078208ff */
[----:B------:R-:W-:Y:S02]  /*1e2a0*/  ISETP.GT.U32.AND P4, PT, R5, R9, PT ;  /* 0x000000090500720c */ /* 0x000fe40003f84070 */
[----:B------:R-:W-:Y:S01]  /*1e2b0*/  LEA.HI.X.SX32 R29, R7, R3, 0x1, P1 ;  /* 0x00000003071d7211 */ /* 0x000fe200008f0eff */
[----:B------:R-:W-:Y:S01]  /*1e2c0*/  @!P3 IMAD.IADD R8, R8, 0x1, -R5 ;  /* 0x000000010808b824 */ /* 0x000fe200078e0a05 */
[----:B------:R-:W-:Y:S02]  /*1e2d0*/  ISETP.GT.U32.AND P2, PT, R5, R6, PT ;  /* 0x000000060500720c */ /* 0x000fe40003f44070 */
[----:B------:R-:W-:Y:S02]  /*1e2e0*/  ISETP.GE.AND P1, PT, R33, RZ, PT ;  /* 0x000000ff2100720c */ /* 0x000fe40003f26270 */
[----:B------:R-:W-:-:S05]  /*1e2f0*/  ISETP.GT.U32.AND P3, PT, R5, R8, PT ;  /* 0x000000080500720c */ /* 0x000fca0003f64070 */
[----:B------:R-:W-:-:S04]  /*1e300*/  @!P4 IMAD.IADD R9, R9, 0x1, -R5 ;  /* 0x000000010909c824 */ /* 0x000fc800078e0a05 */
[----:B------:R-:W-:Y:S01]  /*1e310*/  @!P2 IMAD.IADD R6, R6, 0x1, -R5 ;  /* 0x000000010606a824 */ /* 0x000fe200078e0a05 */
[----:B------:R-:W-:Y:S01]  /*1e320*/  ISETP.GE.AND P2, PT, R31, RZ, PT ;  /* 0x000000ff1f00720c */ /* 0x000fe20003f46270 */
[----:B------:R-:W-:Y:S02]  /*1e330*/  @!P1 IMAD.MOV R9, RZ, RZ, -R9 ;  /* 0x000000ffff099224 */ /* 0x000fe400078e0a09 */
[----:B------:R-:W-:Y:S01]  /*1e340*/  @!P3 IMAD.IADD R8, R8, 0x1, -R5 ;  /* 0x000000010808b824 */ /* 0x000fe200078e0a05 */
[----:B------:R-:W-:Y:S02]  /*1e350*/  ISETP.GE.AND P3, PT, R32, RZ, PT ;  /* 0x000000ff2000720c */ /* 0x000fe40003f66270 */
[----:B------:R-:W-:-:S05]  /*1e360*/  SEL R9, R38, R9, !P6 ;  /* 0x0000000926097207 */ /* 0x000fca0007000000 */
[----:B0-----:R-:W-:Y:S01]  /*1e370*/  IMAD R9, R9, UR4, RZ ;  /* 0x0000000409097c24 */ /* 0x001fe2000f8e02ff */
[----:B------:R-:W0:Y:S01]  /*1e380*/  LDCU UR4, c[0x0][0x3b0] ;  /* 0x00007600ff0477ac */ /* 0x000e220008000800 */
[----:B------:R-:W-:Y:S01]  /*1e390*/  @!P2 IMAD.MOV R8, RZ, RZ, -R8 ;  /* 0x000000ffff08a224 */ /* 0x000fe200078e0a08 */
[----:B------:R-:W-:Y:S01]  /*1e3a0*/  STL [R1+0xa0c], R32 ;  /* 0x000a0c2001007387 */ /* 0x000fe20000100800 */
[----:B------:R-:W-:Y:S02]  /*1e3b0*/  PRMT R7, RZ, 0x7610, R7 ;  /* 0x00007610ff077816 */ /* 0x000fe40000000007 */
[----:B------:R-:W-:Y:S01]  /*1e3c0*/  @!P3 IMAD.MOV R6, RZ, RZ, -R6 ;  /* 0x000000ffff06b224 */ /* 0x000fe200078e0a06 */
[----:B------:R-:W-:Y:S01]  /*1e3d0*/  SEL R8, R38, R8, !P6 ;  /* 0x0000000826087207 */ /* 0x000fe20007000000 */
[----:B------:R-:W-:Y:S01]  /*1e3e0*/  STL [R1+0xa14], R33 ;  /* 0x000a142101007387 */ /* 0x000fe20000100800 */
[----:B------:R-:W-:-:S03]  /*1e3f0*/  LEA R10, P1, R9, R4, 0x1 ;  /* 0x00000004090a7211 */ /* 0x000fc600078208ff */
[----:B------:R-:W-:Y:S01]  /*1e400*/  STL [R1+0xa10], R31 ;  /* 0x000a101f01007387 */ /* 0x000fe20000100800 */
[----:B------:R-:W-:Y:S01]  /*1e410*/  SEL R38, R38, R6, !P6 ;  /* 0x0000000626267207 */ /* 0x000fe20007000000 */
[----:B----4-:R-:W-:Y:S02]  /*1e420*/  IMAD R5, R8, UR5, RZ ;  /* 0x0000000508057c24 */ /* 0x010fe4000f8e02ff */
[----:B------:R-:W4:Y:S01]  /*1e430*/  LDL.LU R2, [R1+0xe18] ;  /* 0x000e180001027983 */ /* 0x000f220000300800 */
[----:B------:R-:W-:-:S03]  /*1e440*/  @P0 IMAD.MOV.U32 R8, RZ, RZ, R10 ;  /* 0x000000ffff080224 */ /* 0x000fc600078e000a */
[----:B------:R1:W-:Y:S04]  /*1e450*/  STL [R1+0x1fc], R28 ;  /* 0x0001fc1c01007387 */ /* 0x0003e80000100800 */
[----:B------:R1:W2:Y:S01]  /*1e460*/  @P0 LDG.E.U16 R7, desc[UR24][R28.64] ;  /* 0x000000181c070981 */ /* 0x0002a2000c1e1500 */
[----:B0-----:R-:W-:-:S03]  /*1e470*/  IMAD R38, R38, UR4, RZ ;  /* 0x0000000426267c24 */ /* 0x001fc6000f8e02ff */
[----:B------:R-:W-:Y:S01]  /*1e480*/  STL [R1+0x1e0], R29 ;  /* 0x0001e01d01007387 */ /* 0x000fe20000100800 */
[----:B------:R-:W-:-:S03]  /*1e490*/  PRMT R6, RZ, 0x7610, R6 ;  /* 0x00007610ff067816 */ /* 0x000fc60000000006 */
[----:B------:R0:W-:Y:S01]  /*1e4a0*/  STL [R1+0x1f0], R10 ;  /* 0x0001f00a01007387 */ /* 0x0001e20000100800 */
[----:B-1----:R-:W-:-:S05]  /*1e4b0*/  LEA.HI.X.SX32 R28, R9, R3, 0x1, P1 ;  /* 0x00000003091c7211 */ /* 0x002fca00008f0eff */
[----:B------:R-:W-:Y:S01]  /*1e4c0*/  @P0 IMAD.MOV.U32 R9, RZ, RZ, R28 ;  /* 0x000000ffff090224 */ /* 0x000fe200078e001c */
[CC--:B0-----:R-:W-:Y:S01]  /*1e4d0*/  LEA R10, P1, R5.reuse, R4.reuse, 0x1 ;  /* 0x00000004050a7211 */ /* 0x0c1fe200078208ff */
[----:B------:R0:W-:Y:S04]  /*1e4e0*/  STL [R1+0x1e4], R28 ;  /* 0x0001e41c01007387 */ /* 0x0001e80000100800 */
[----:B------:R1:W2:Y:S01]  /*1e4f0*/  @P0 LDG.E.U16 R6, desc[UR24][R8.64] ;  /* 0x0000001808060981 */ /* 0x0002a2000c1e1500 */
[----:B0-----:R-:W-:Y:S02]  /*1e500*/  LEA.HI.X.SX32 R28, R5, R3, 0x1, P1 ;  /* 0x00000003051c7211 */ /* 0x001fe400008f0eff */
[----:B------:R-:W-:Y:S01]  /*1e510*/  LEA R4, P1, R38, R4, 0x1 ;  /* 0x0000000426047211 */ /* 0x000fe200078208ff */
[----:B------:R0:W-:Y:S01]  /*1e520*/  STL [R1+0x1f8], R10 ;  /* 0x0001f80a01007387 */ /* 0x0001e20000100800 */
[----:B------:R-:W-:Y:S01]  /*1e530*/  PRMT R5, RZ, 0x7610, R5 ;  /* 0x00007610ff057816 */ /* 0x000fe20000000005 */
[----:B-1----:R-:W-:-:S02]  /*1e540*/  @P0 IMAD.MOV.U32 R8, RZ, RZ, R10 ;  /* 0x000000ffff080224 */ /* 0x002fc400078e000a */
[----:B------:R-:W-:Y:S01]  /*1e550*/  @P0 IMAD.MOV.U32 R9, RZ, RZ, R28 ;  /* 0x000000ffff090224 */ /* 0x000fe200078e001c */
[----:B------:R-:W-:Y:S01]  /*1e560*/  STL [R1+0x1f4], R28 ;  /* 0x0001f41c01007387 */ /* 0x000fe20000100800 */
[----:B0-----:R-:W-:-:S03]  /*1e570*/  LEA.HI.X.SX32 R10, R38, R3, 0x1, P1 ;  /* 0x00000003260a7211 */ /* 0x001fc600008f0eff */
[----:B------:R0:W-:Y:S01]  /*1e580*/  STL [R1+0x1ec], R4 ;  /* 0x0001ec0401007387 */ /* 0x0001e20000100800 */
[----:B------:R-:W-:-:S03]  /*1e590*/  PRMT R3, RZ, 0x7610, R3 ;  /* 0x00007610ff037816 */ /* 0x000fc60000000003 */
[----:B------:R1:W2:Y:S04]  /*1e5a0*/  @P0 LDG.E.U16 R5, desc[UR24][R8.64] ;  /* 0x0000001808050981 */ /* 0x0002a8000c1e1500 */
[----:B------:R3:W-:Y:S04]  /*1e5b0*/  STL [R1+0x1e8], R10 ;  /* 0x0001e80a01007387 */ /* 0x0007e80000100800 */
[----:B------:R-:W2:Y:S01]  /*1e5c0*/  LDL.LU R38, [R1+0x28] ;  /* 0x0000280001267983 */ /* 0x000ea20000300800 */
[----:B-1----:R-:W-:-:S03]  /*1e5d0*/  @P0 IMAD.MOV.U32 R8, RZ, RZ, R4 ;  /* 0x000000ffff080224 */ /* 0x002fc600078e0004 */
[----:B0-----:R-:W2:Y:S01]  /*1e5e0*/  LDL.LU R4, [R1+0x24] ;  /* 0x0000240001047983 */ /* 0x001ea20000300800 */
[----:B------:R-:W-:-:S03]  /*1e5f0*/  @P0 IMAD.MOV.U32 R9, RZ, RZ, R10 ;  /* 0x000000ffff090224 */ /* 0x000fc600078e000a */
[----:B------:R-:W2:Y:S04]  /*1e600*/  LDL.LU R28, [R1+0x20] ;  /* 0x00002000011c7983 */ /* 0x000ea80000300800 */
[----:B------:R-:W2:Y:S04]  /*1e610*/  LDL.LU R29, [R1+0x1c] ;  /* 0x00001c00011d7983 */ /* 0x000ea80000300800 */
[----:B------:R-:W2:Y:S04]  /*1e620*/  LDL.LU R30, [R1+0x18] ;  /* 0x00001800011e7983 */ /* 0x000ea80000300800 */
[----:B---3--:R-:W3:Y:S04]  /*1e630*/  LDL.LU R10, [R1+0x14] ;  /* 0x00001400010a7983 */ /* 0x008ee80000300800 */
[----:B------:R-:W3:Y:S04]  /*1e640*/  LDL.LU R33, [R1+0x10] ;  /* 0x0000100001217983 */ /* 0x000ee80000300800 */
[----:B------:R-:W3:Y:S04]  /*1e650*/  LDL.LU R31, [R1+0xc] ;  /* 0x00000c00011f7983 */ /* 0x000ee80000300800 */
[----:B------:R4:W3:Y:S04]  /*1e660*/  @P0 LDG.E.U16 R3, desc[UR24][R8.64] ;  /* 0x0000001808030981 */ /* 0x0008e8000c1e1500 */
[----:B------:R-:W3:Y:S01]  /*1e670*/  LDL.LU R9, [R1+0x2c] ;  /* 0x00002c0001097983 */ /* 0x000ee20000300800 */
[----:B------:R-:W-:-:S02]  /*1e680*/  USHF.R.S32.HI UR13, URZ, 0x1f, UR28 ;  /* 0x0000001fff0d7899 */ /* 0x000fc4000801141c */
[----:B------:R-:W-:Y:S02]  /*1e690*/  UISETP.NE.U32.AND UP1, UPT, UR12, URZ, UPT ;  /* 0x000000ff0c00728c */ /* 0x000fe4000bf25070 */
[----:B------:R-:W-:Y:S02]  /*1e6a0*/  ULEA.HI UR13, UR13, UR28, URZ, 0x6 ;  /* 0x0000001c0d0d7291 */ /* 0x000fe4000f8f30ff */
[----:B------:R-:W-:Y:S02]  /*1e6b0*/  UIADD3 UR12, UPT, UPT, UR10, 0x10000, URZ ;  /* 0x000100000a0c7890 */ /* 0x000fe4000fffe0ff */
[----:B------:R-:W-:Y:S02]  /*1e6c0*/  USHF.R.S32.HI UR13, URZ, 0x6, UR13 ;  /* 0x00000006ff0d7899 */ /* 0x000fe4000801140d */
[----:B------:R-:W-:Y:S02]  /*1e6d0*/  USHF.R.U32.HI UR12, URZ, 0x4, UR12 ;  /* 0x00000004ff0c7899 */ /* 0x000fe4000801160c */
[----:B------:R-:W-:-:S02]  /*1e6e0*/  UISETP.LT.AND UP3, UPT, UR13, 0x1, UPT ;  /* 0x000000010d00788c */ /* 0x000fc4000bf61270 */
[----:B------:R-:W-:Y:S02]  /*1e6f0*/  USGXT.U32 UR18, UR12, 0xe ;  /* 0x0000000e0c12789a */ /* 0x000fe40008000000 */
[----:B------:R-:W-:Y:S02]  /*1e700*/  USEL UR15, UR13, 0x1, !UP3 ;  /* 0x000000010d0f7887 */ /* 0x000fe4000d800000 */
[----:B------:R-:W-:Y:S02]  /*1e710*/  UIADD3 UR19, UP3, UPT, UR18, 0x2, URZ ;  /* 0x0000000212137890 */ /* 0x000fe4000ff7e0ff */
[----:B------:R-:W-:Y:S01]  /*1e720*/  USHF.L.U32 UR8, UR6, 0x6, URZ ;  /* 0x0000000606087899 */ /* 0x000fe200080006ff */
[----:B------:R-:W-:Y:S01]  /*1e730*/  UMOV UR5, URZ ;  /* 0x000000ff00057c82 */ /* 0x000fe20008000000 */
[----:B------:R-:W-:Y:S02]  /*1e740*/  UIADD3 UR6, UPT, UPT, UR10, 0x22000, URZ ;  /* 0x000220000a067890 */ /* 0x000fe4000fffe0ff */
[----:B------:R-:W-:-:S02]  /*1e750*/  UIADD3.X UR23, UPT, UPT, UR5, 0x40004040, URZ, UP3, !UPT ;  /* 0x4000404005177890 */ /* 0x000fc40009ffe4ff */
[----:B------:R-:W-:Y:S02]  /*1e760*/  UISETP.LT.OR UP3, UPT, UR28, 0x40, UP1 ;  /* 0x000000401c00788c */ /* 0x000fe40008f61670 */
[----:B------:R-:W-:-:S04]  /*1e770*/  USHF.R.U32.HI UR6, URZ, 0x4, UR6 ;  /* 0x00000004ff067899 */ /* 0x000fc80008011606 */
[----:B------:R-:W-:Y:S02]  /*1e780*/  USGXT.U32 UR20, UR6, 0xe ;  /* 0x0000000e0614789a */ /* 0x000fe40008000000 */
[----:B------:R-:W-:Y:S02]  /*1e790*/  UIADD3 UR15, UPT, UPT, UR15, -0x1, URZ ;  /* 0xffffffff0f0f7890 */ /* 0x000fe4000fffe0ff */
[----:B------:R-:W-:Y:S01]  /*1e7a0*/  UIADD3 UR21, UP2, UPT, UR20, 0x80, URZ ;  /* 0x0000008014157890 */ /* 0x000fe2000ff5e0ff */
[----:B------:R-:W-:Y:S01]  /*1e7b0*/  UMOV UR4, URZ ;  /* 0x000000ff00047c82 */ /* 0x000fe20008000000 */
[----:B------:R-:W-:Y:S02]  /*1e7c0*/  USHF.L.U32 UR7, UR7, 0x6, URZ ;  /* 0x0000000607077899 */ /* 0x000fe400080006ff */
[----:B------:R-:W-:Y:S02]  /*1e7d0*/  UIADD3.X UR22, UPT, UPT, UR4, 0x40004040, URZ, UP2, !UPT ;  /* 0x4000404004167890 */ /* 0x000fe400097fe4ff */
[----:B------:R-:W-:Y:S01]  /*1e7e0*/  UISETP.NE.U32.AND UP2, UPT, UR15, URZ, UPT ;  /* 0x000000ff0f00728c */ /* 0x000fe2000bf45070 */
[----:B----4-:R-:W-:-:S05]  /*1e7f0*/  LOP3.LUT R8, R2, 0x40, RZ, 0x3c, !PT ;  /* 0x0000004002087812 */ /* 0x010fca00078e3cff */
[----:B------:R0:W-:Y:S04]  /*1e800*/  STS.U16 [R8+UR10+0x9e00], R63 ;  /* 0x009e003f08007988 */ /* 0x0001e8000800040a */
        /* <DEDUP_REMOVED lines=14> */
[----:B--2---:R0:W-:Y:S04]  /*1e8f0*/  STS.U16 [R8+UR10+0xda00], R26 ;  /* 0x00da001a08007988 */ /* 0x0041e8000800040a */
[----:B------:R0:W-:Y:S01]  /*1e900*/  STS.U16 [R8+UR10+0xde00], R24 ;  /* 0x00de001808007988 */ /* 0x0001e2000800040a */
[----:B------:R-:W-:-:S03]  /*1e910*/  LOP3.LUT R32, R2, 0x60, RZ, 0x3c, !PT ;  /* 0x0000006002207812 */ /* 0x000fc600078e3cff */
        /* <DEDUP_REMOVED lines=8> */
[----:B---3--:R0:W-:Y:S04]  /*1e9a0*/  STS.U16 [R32+UR10+0x300], R9 ;  /* 0x0003000920007988 */ /* 0x0081e8000800040a */
        /* <DEDUP_REMOVED lines=62> */
[----:B------:R0:W-:Y:S01]  /*1ed90*/  STS.U16 [R32+UR10+0xff00], R3 ;  /* 0x00ff000320007988 */ /* 0x0001e2000800040a */
[----:B------:R1:W-:Y:S06]  /*1eda0*/  MEMBAR.ALL.CTA ;  /* 0x0000000000007992 */ /* 0x0003ec0000008000 */
[----:B-1----:R-:W1:Y:S02]  /*1edb0*/  FENCE.VIEW.ASYNC.S ;  /* 0x00000000000073c6 */ /* 0x002e640000000000 */
[----:B-1----:R-:W-:Y:S06]  /*1edc0*/  BAR.SYNC.DEFER_BLOCKING 0x0 ;  /* 0x0000000000007b1d */ /* 0x002fec0000010000 */
[----:B------:R-:W-:Y:S05]  /*1edd0*/  BRA.U UP3, `(.L_x_6) ;  /* 0x0000000103d87547 */ /* 0x000fea000b800000 */
[----:B------:R-:W-:Y:S02]  /*1ede0*/  USHF.R.U32.HI UR12, URZ, 0x4, UR10 ;  /* 0x00000004ff0c7899 */ /* 0x000fe4000801160a */
[----:B------:R-:W-:Y:S02]  /*1edf0*/  UIADD3 UR5, UPT, UPT, UR10, 0x20000, URZ ;  /* 0x000200000a057890 */ /* 0x000fe4000fffe0ff */
[----:B------:R-:W-:Y:S02]  /*1ee00*/  USGXT.U32 UR12, UR12, 0xe ;  /* 0x0000000e0c0c789a */ /* 0x000fe40008000000 */
[----:B------:R-:W-:Y:S02]  /*1ee10*/  USHF.R.U32.HI UR5, URZ, 0x4, UR5 ;  /* 0x00000004ff057899 */ /* 0x000fe40008011605 */
[----:B------:R-:W-:Y:S02]  /*1ee20*/  UIADD3 UR42, UP3, UPT, UR12, 0x2, URZ ;  /* 0x000000020c2a7890 */ /* 0x000fe4000ff7e0ff */
[----:B------:R-:W-:Y:S01]  /*1ee30*/  USGXT.U32 UR16, UR5, 0xe ;  /* 0x0000000e0510789a */ /* 0x000fe20008000000 */
[----:B------:R-:W-:Y:S01]  /*1ee40*/  UMOV UR4, URZ ;  /* 0x000000ff00047c82 */ /* 0x000fe20008000000 */
[----:B------:R-:W-:Y:S01]  /*1ee50*/  UMOV UR6, URZ ;  /* 0x000000ff00067c82 */ /* 0x000fe20008000000 */
[----:B------:R-:W-:-:S02]  /*1ee60*/  UIADD3.X UR43, UPT, UPT, UR4, 0x40004040, URZ, UP3, !UPT ;  /* 0x40004040042b7890 */ /* 0x000fc40009ffe4ff */
[----:B------:R-:W-:Y:S02]  /*1ee70*/  UIADD3 UR46, UP3, UPT, UR16, 0x80, URZ ;  /* 0x00000080102e7890 */ /* 0x000fe4000ff7e0ff */
[----:B------:R-:W-:Y:S02]  /*1ee80*/  UIADD3.64 UR48, UPT, UPT, UR42, 0x2, URZ ;  /* 0x000000022a307897 */ /* 0x000fe4000fffe0ff */
[----:B------:R-:W-:Y:S02]  /*1ee90*/  UIADD3.X UR47, UPT, UPT, UR6, 0x40004040, URZ, UP3, !UPT ;  /* 0x40004040062f7890 */ /* 0x000fe40009ffe4ff */
[----:B------:R-:W-:Y:S02]  /*1eea0*/  UIADD3.64 UR50, UPT, UPT, UR42, 0x4, URZ ;  /* 0x000000042a327897 */ /* 0x000fe4000fffe0ff */
[----:B------:R-:W-:Y:S02]  /*1eeb0*/  UIADD3.64 UR56, UPT, UPT, UR46, 0x80, URZ ;  /* 0x000000802e387897 */ /* 0x000fe4000fffe0ff */
[----:B------:R-:W-:-:S02]  /*1eec0*/  UIADD3.64 UR58, UPT, UPT, UR46, 0x100, URZ ;  /* 0x000001002e3a7897 */ /* 0x000fc4000fffe0ff */
[----:B------:R-:W-:Y:S02]  /*1eed0*/  UIADD3 UR29, UPT, UPT, UR9, 0x100000, URZ ;  /* 0x00100000091d7890 */ /* 0x000fe4000fffe0ff */
[----:B------:R-:W-:Y:S02]  /*1eee0*/  UIADD3.64 UR52, UPT, UPT, UR42, 0x7fe, URZ ;  /* 0x000007fe2a347897 */ /* 0x000fe4000fffe0ff */
[----:B------:R-:W-:Y:S02]  /*1eef0*/  UIADD3 UR64, UPT, UPT, UR9, 0x100000, URZ ;  /* 0x0010000009407890 */ /* 0x000fe4000fffe0ff */
[----:B------:R-:W-:Y:S02]  /*1ef00*/  UIADD3.64 UR54, UPT, UPT, UR42, 0x800, URZ ;  /* 0x000008002a367897 */ /* 0x000fe4000fffe0ff */
[----:B------:R-:W-:Y:S02]  /*1ef10*/  UIADD3 UR65, UPT, UPT, UR9, 0x100000, URZ ;  /* 0x0010000009417890 */ /* 0x000fe4000fffe0ff */
[----:B------:R-:W-:Y:S01]  /*1ef20*/  UIADD3.64 UR60, UPT, UPT, UR42, 0x802, URZ ;  /* 0x000008022a3c7897 */ /* 0x000fe2000fffe0ff */
[----:B------:R-:W-:Y:S01]  /*1ef30*/  UMOV UR34, 0x0 ;  /* 0x0000000000227882 */ /* 0x000fe20000000000 */
[----:B------:R-:W-:Y:S01]  /*1ef40*/  UMOV UR35, 0x4408490 ;  /* 0x0440849000237882 */ /* 0x000fe20000000000 */
[----:B------:R-:W-:Y:S01]  /*1ef50*/  UIADD3 UR66, UPT, UPT, UR9, 0x100000, URZ ;  /* 0x0010000009427890 */ /* 0x000fe2000fffe0ff */
[----:B------:R-:W-:Y:S01]  /*1ef60*/  UMOV UR13, 0x40004040 ;  /* 0x40004040000d7882 */ /* 0x000fe20000000000 */
[----:B------:R-:W-:Y:S01]  /*1ef70*/  UIADD3.64 UR62, UPT, UPT, UR42, 0x804, URZ ;  /* 0x000008042a3e7897 */ /* 0x000fe2000fffe0ff */
[----:B------:R-:W-:Y:S01]  /*1ef80*/  UMOV UR17, 0x40004040 ;  /* 0x4000404000117882 */ /* 0x000fe20000000000 */
[----:B------:R-:W-:Y:S01]  /*1ef90*/  UMOV UR26, 0x0 ;  /* 0x00000000001a7882 */ /* 0x000fe20000000000 */
[----:B------:R-:W-:Y:S01]  /*1efa0*/  UMOV UR27, 0x4408490 ;  /* 0x04408490001b7882 */ /* 0x000fe20000000000 */
[----:B------:R-:W-:Y:S01]  /*1efb0*/  UMOV UR30, 0x0 ;  /* 0x00000000001e7882 */ /* 0x000fe20000000000 */
[----:B------:R-:W-:Y:S01]  /*1efc0*/  UMOV UR31, 0x4408490 ;  /* 0x04408490001f7882 */ /* 0x000fe20000000000 */
[----:B------:R1:W-:Y:S01]  /*1efd0*/  UTCHMMA gdesc[UR16], gdesc[UR12], tmem[UR9], tmem[UR34], idesc[UR35], !UPT ;  /* 0x00ff220c100075ea */ /* 0x0003e2000f800009 */
[----:B------:R-:W-:Y:S01]  /*1efe0*/  UMOV UR38, 0x0 ;  /* 0x0000000000267882 */ /* 0x000fe20000000000 */
[----:B------:R-:W-:Y:S01]  /*1eff0*/  UMOV UR39, 0x4408490 ;  /* 0x0440849000277882 */ /* 0x000fe20000000000 */
[----:B------:R1:W-:Y:S01]  /*1f000*/  UTCHMMA gdesc[UR46], gdesc[UR42], tmem[UR9], tmem[UR26], idesc[UR27], UPT ;  /* 0x00ff1a2a2e0075ea */ /* 0x0003e2000b800009 */
        /* <DEDUP_REMOVED lines=8> */
[----:B------:R-:W-:Y:S01]  /*1f090*/  UMOV UR4, UR14 ;  /* 0x0000000e00047c82 */ /* 0x000fe20008000000 */
[----:B------:R-:W-:Y:S01]  /*1f0a0*/  UMOV UR5, URZ ;  /* 0x000000ff00057c82 */ /* 0x000fe20008000000 */
[----:B------:R1:W-:Y:S01]  /*1f0b0*/  UTCHMMA gdesc[UR16], gdesc[UR52], tmem[UR29], tmem[UR36], idesc[UR37], !UPT ;  /* 0x00ff2434100075ea */ /* 0x0003e2000f80001d */
[----:B------:R-:W-:Y:S01]  /*1f0c0*/  UMOV UR44, 0x0 ;  /* 0x00000000002c7882 */ /* 0x000fe20000000000 */
[----:B------:R-:W-:Y:S01]  /*1f0d0*/  UMOV UR45, 0x4408490 ;  /* 0x04408490002d7882 */ /* 0x000fe20000000000 */
[----:B------:R1:W-:Y:S01]  /*1f0e0*/  UTCHMMA gdesc[UR46], gdesc[UR54], tmem[UR64], tmem[UR32], idesc[UR33], UPT ;  /* 0x00ff20362e0075ea */ /* 0x0003e2000b800040 */
[----:B------:R-:W-:Y:S01]  /*1f0f0*/  UMOV UR4, UR4 ;  /* 0x0000000400047c82 */ /* 0x000fe20008000000 */
[----:B------:R1:W-:Y:S01]  /*1f100*/  UTCHMMA gdesc[UR56], gdesc[UR60], tmem[UR65], tmem[UR40], idesc[UR41], UPT ;  /* 0x00ff283c380075ea */ /* 0x0003e2000b800041 */
[----:B------:R1:W-:Y:S01]  /*1f110*/  UTCHMMA gdesc[UR58], gdesc[UR62], tmem[UR66], tmem[UR44], idesc[UR45], UPT ;  /* 0x00ff2c3e3a0075ea */ /* 0x0003e2000b800042 */
[----:B------:R1:W-:Y:S01]  /*1f120*/  UTCBAR [UR4], URZ ;  /* 0x000000ff040073e9 */ /* 0x0003e200080000ff */
[----:B------:R-:W-:Y:S01]  /*1f130*/  NOP ;  /* 0x0000000000007918 */ /* 0x000fe20000000000 */
.L_x_6:
[----:B-1----:R-:W-:Y:S01]  /*1f140*/  UMOV UR4, URZ ;  /* 0x000000ff00047c82 */ /* 0x002fe20008000000 */
[----:B------:R-:W-:Y:S01]  /*1f150*/  UMOV UR5, URZ ;  /* 0x000000ff00057c82 */ /* 0x000fe20008000000 */
[----:B------:R-:W-:Y:S01]  /*1f160*/  UMOV UR12, UR21 ;  /* 0x00000015000c7c82 */ /* 0x000fe20008000000 */
[----:B------:R-:W-:Y:S01]  /*1f170*/  UMOV UR13, UR22 ;  /* 0x00000016000d7c82 */ /* 0x000fe20008000000 */
[----:B------:R-:W-:Y:S01]  /*1f180*/  UMOV UR16, UR19 ;  /* 0x0000001300107c82 */ /* 0x000fe20008000000 */
[----:B------:R-:W-:Y:S01]  /*1f190*/  UMOV UR17, UR23 ;  /* 0x0000001700117c82 */ /* 0x000fe20008000000 */
[----:B------:R-:W-:Y:S05]  /*1f1a0*/  BRA.U !UP2, `(.L_x_7) ;  /* 0x000001050a747547 */ /* 0x000fea000b800000 */
[----:B------:R-:W-:Y:S02]  /*1f1b0*/  USHF.R.S32.HI UR6, URZ, 0x1f, UR8 ;  /* 0x0000001fff067899 */ /* 0x000fe40008011408 */
[----:B------:R-:W-:Y:S02]  /*1f1c0*/  USHF.R.S32.HI UR19, URZ, 0x1f, UR7 ;  /* 0x0000001fff137899 */ /* 0x000fe40008011407 */
[----:B------:R-:W-:Y:S02]  /*1f1d0*/  USHF.L.U32 UR62, UR8, 0x1, URZ ;  /* 0x00000001083e7899 */ /* 0x000fe400080006ff */
[----:B------:R-:W-:Y:S02]  /*1f1e0*/  USHF.L.U64.HI UR27, UR8, 0x1, UR6 ;  /* 0x00000001081b7899 */ /* 0x000fe40008010206 */
[----:B------:R-:W-:Y:S02]  /*1f1f0*/  UIADD3.64 UR44, UPT, UPT, UR12, 0x80, URZ ;  /* 0x000000800c2c7897 */ /* 0x000fe4000fffe0ff */
[----:B------:R-:W-:-:S02]  /*1f200*/  UIADD3.64 UR42, UPT, UPT, UR16, 0x2, URZ ;  /* 0x00000002102a7897 */ /* 0x000fc4000fffe0ff */
[----:B------:R-:W-:Y:S02]  /*1f210*/  UIADD3.64 UR40, UPT, UPT, UR12, 0x100, URZ ;  /* 0x000001000c287897 */ /* 0x000fe4000fffe0ff */
[----:B------:R-:W-:Y:S02]  /*1f220*/  UIADD3.64 UR38, UPT, UPT, UR16, 0x4, URZ ;  /* 0x0000000410267897 */ /* 0x000fe4000fffe0ff */
[----:B------:R-:W-:Y:S02]  /*1f230*/  UIADD3.64 UR36, UPT, UPT, UR16, 0x7fe, URZ ;  /* 0x000007fe10247897 */ /* 0x000fe4000fffe0ff */
[----:B------:R-:W-:Y:S02]  /*1f240*/  UIADD3.64 UR34, UPT, UPT, UR16, 0x800, URZ ;  /* 0x0000080010227897 */ /* 0x000fe4000fffe0ff */
[----:B------:R-:W-:Y:S01]  /*1f250*/  UIADD3.64 UR32, UPT, UPT, UR16, 0x802, URZ ;  /* 0x0000080210207897 */ /* 0x000fe2000fffe0ff */
[----:B------:R-:W1:Y:S01]  /*1f260*/  LDCU UR60, c[0x0][0x3a0] ;  /* 0x00007400ff3c77ac */ /* 0x000e620008000800 */
[----:B------:R-:W-:-:S02]  /*1f270*/  UIADD3.64 UR30, UPT, UPT, UR16, 0x804, URZ ;  /* 0x00000804101e7897 */ /* 0x000fc4000fffe0ff */
[----:B------:R-:W-:Y:S02]  /*1f280*/  USHF.L.U32 UR61, UR7, 0x1, URZ ;  /* 0x00000001073d7899 */ /* 0x000fe400080006ff */
[----:B------:R-:W-:Y:S01]  /*1f290*/  USHF.L.U64.HI UR29, UR7, 0x1, UR19 ;  /* 0x00000001071d7899 */ /* 0x000fe20008010213 */
[----:B------:R-:W-:Y:S01]  /*1f2a0*/  UMOV UR26, 0x1 ;  /* 0x00000001001a7882 */ /* 0x000fe20000000000 */
[----:B------:R-:W-:Y:S01]  /*1f2b0*/  UMOV UR8, URZ ;  /* 0x000000ff00087c82 */ /* 0x000fe20008000000 */
[----:B------:R-:W-:-:S09]  /*1f2c0*/  UMOV UR21, 0x40004040 ;  /* 0x4000404000157882 */ /* 0x000fd20000000000 */
.L_x_10:
[----:B0-----:R-:W2:Y:S04]  /*1f2d0*/  LDL.LU R23, [R1+0x1ec] ;  /* 0x0001ec0001177983 */ /* 0x001ea80000300800 */
[----:B------:R-:W3:Y:S04]  /*1f2e0*/  LDL.LU R22, [R1+0x8a4] ;  /* 0x0008a40001167983 */ /* 0x000ee80000300800 */
[----:B------:R-:W4:Y:S04]  /*1f2f0*/  LDL.LU R21, [R1+0x89c] ;  /* 0x00089c0001157983 */ /* 0x000f280000300800 */
[----:B-----5:R-:W5:Y:S04]  /*1f300*/  LDL.LU R20, [R1+0x894] ;  /* 0x0008940001147983 */ /* 0x020f680000300800 */
[----:B------:R-:W5:Y:S04]  /*1f310*/  LDL.LU R19, [R1+0x1f8] ;  /* 0x0001f80001137983 */ /* 0x000f680000300800 */
        /* <DEDUP_REMOVED lines=10> */
[----:B------:R-:W5:Y:S01]  /*1f3c0*/  LDL.LU R4, [R1+0x888] ;  /* 0x0008880001047983 */ /* 0x000f620000300800 */
[----:B------:R-:W0:Y:S03]  /*1f3d0*/  S2R R8, SR_TID.X ;  /* 0x0000000000087919 */ /* 0x000e260000002100 */
[----:B------:R-:W5:Y:S04]  /*1f3e0*/  LDL.LU R6, [R1+0x86c] ;  /* 0x00086c0001067983 */ /* 0x000f680000300800 */
[----:B------:R-:W5:Y:S04]  /*1f3f0*/  LDL.LU R7, [R1+0x880] ;  /* 0x0008800001077983 */ /* 0x000f680000300800 */
[----:B------:R-:W5:Y:S01]  /*1f400*/  LDL.LU R5, [R1+0x864] ;  /* 0x0008640001057983 */ /* 0x000f620000300800 */
[----:B------:R-:W-:-:S02]  /*1f410*/  UIADD3 UR4, UPT, UPT, UR4, 0x1, URZ ;  /* 0x0000000104047890 */ /* 0x000fc4000fffe0ff */
[----:B------:R-:W-:Y:S02]  /*1f420*/  USHF.L.U32 UR5, UR5, 0x1f, URZ ;  /* 0x0000001f05057899 */ /* 0x000fe400080006ff */
[----:B-1----:R-:W-:Y:S01]  /*1f430*/  UIMAD UR6, UR4, -0x40, UR60 ;  /* 0xffffffc0040678a4 */ /* 0x002fe2000f8e023c */
[----:B0-----:R-:W-:-:S04]  /*1f440*/  SHF.R.U32.HI R3, RZ, 0x6, R8 ;  /* 0x00000006ff037819 */ /* 0x001fc80000011608 */
[----:B------:R-:W-:-:S04]  /*1f450*/  SGXT.U32 R3, R3, 0x1 ;  /* 0x000000010303781a */ /* 0x000fc80000000000 */
[----:B------:R-:W-:Y:S02]  /*1f460*/  ISETP.GE.AND P0, PT, R3, UR6, PT ;  /* 0x0000000603007c0c */ /* 0x000fe4000bf06270 */
[----:B--2---:R-:W-:Y:S02]  /*1f470*/  IADD3 R23, P4, PT, R23, UR61, RZ ;  /* 0x0000003d17177c10 */ /* 0x004fe4000ff9e0ff */
[----:B---3--:R-:W-:-:S03]  /*1f480*/  IADD3 R22, P6, PT, R22, UR61, RZ ;  /* 0x0000003d16167c10 */ /* 0x008fc6000ffde0ff */
[----:B------:R-:W-:Y:S01]  /*1f490*/  STL [R1+0x1ec], R23 ;  /* 0x0001ec1701007387 */ /* 0x000fe20000100800 */
[----:B----4-:R-:W-:-:S03]  /*1f4a0*/  IADD3 R21, P1, PT, R21, UR61, RZ ;  /* 0x0000003d15157c10 */ /* 0x010fc6000ff3e0ff */
[----:B------:R-:W-:Y:S01]  /*1f4b0*/  STL [R1+0x8a4], R22 ;  /* 0x0008a41601007387 */ /* 0x000fe20000100800 */
[----:B-----5:R-:W-:-:S03]  /*1f4c0*/  IADD3 R20, P2, PT, R20, UR61, RZ ;  /* 0x0000003d14147c10 */ /* 0x020fc6000ff5e0ff */
[----:B------:R-:W-:Y:S01]  /*1f4d0*/  STL [R1+0x89c], R21 ;  /* 0x00089c1501007387 */ /* 0x000fe20000100800 */
[----:B------:R-:W-:-:S03]  /*1f4e0*/  IADD3 R19, P3, PT, R19, UR61, RZ ;  /* 0x0000003d13137c10 */ /* 0x000fc6000ff7e0ff */
[----:B------:R-:W-:Y:S01]  /*1f4f0*/  STL [R1+0x894], R20 ;  /* 0x0008941401007387 */ /* 0x000fe20000100800 */
[----:B------:R-:W-:-:S03]  /*1f500*/  IADD3.X R18, PT, PT, R18, UR29, RZ, P4, !PT ;  /* 0x0000001d12127c10 */ /* 0x000fc6000a7fe4ff */
        /* <DEDUP_REMOVED lines=8> */
[----:B------:R-:W2:Y:S01]  /*1f590*/  LDL.LU R3, [R1+0x878] ;  /* 0x0008780001037983 */ /* 0x000ea20000300800 */
        /* <DEDUP_REMOVED lines=8> */
[----:B------:R-:W-:-:S03]  /*1f620*/  IADD3.X R4, PT, PT, R4, UR29, RZ, P4, !PT ;  /* 0x0000001d04047c10 */ /* 0x000fc6000a7fe4ff */
[----:B------:R-:W-:Y:S04]  /*1f630*/  STL [R1+0x1f0], R11 ;  /* 0x0001f00b01007387 */ /* 0x000fe80000100800 */
[----:B------:R0:W-:Y:S04]  /*1f640*/  STL [R1+0x888], R4 ;  /* 0x0008880401007387 */ /* 0x0001e80000100800 */
[----:B------:R-:W-:Y:S04]  /*1f650*/  STL [R1+0x1f4], R10 ;  /* 0x0001f40a01007387 */ /* 0x000fe80000100800 */
[----:B0-----:R-:W3:Y:S01]  /*1f660*/  LDL.LU R4, [R1+0x1fc] ;  /* 0x0001fc0001047983 */ /* 0x001ee20000300800 */
[----:B------:R-:W-:-:S02]  /*1f670*/  IADD3 R9, P3, PT, R9, UR61, RZ ;  /* 0x0000003d09097c10 */ /* 0x000fc4000ff7e0ff */
[----:B------:R-:W-:Y:S02]  /*1f680*/  IADD3 R6, P4, PT, R6, UR61, RZ ;  /* 0x0000003d06067c10 */ /* 0x000fe4000ff9e0ff */
[----:B------:R-:W-:Y:S01]  /*1f690*/  IADD3.X R7, PT, PT, R7, UR29, RZ, P6, !PT ;  /* 0x0000001d07077c10 */ /* 0x000fe2000b7fe4ff */
[----:B------:R-:W-:Y:S01]  /*1f6a0*/  STL [R1+0x874], R9 ;  /* 0x0008740901007387 */ /* 0x000fe20000100800 */
[----:B------:R-:W-:-:S03]  /*1f6b0*/  IADD3 R5, P6, PT, R5, UR61, RZ ;  /* 0x0000003d05057c10 */ /* 0x000fc6000ffde0ff */
[----:B------:R0:W-:Y:S04]  /*1f6c0*/  STL [R1+0x86c], R6 ;  /* 0x00086c0601007387 */ /* 0x0001e80000100800 */
[----:B0-----:R-:W4:Y:S04]  /*1f6d0*/  LDL.LU R6, [R1+0x1e4] ;  /* 0x0001e40001067983 */ /* 0x001f280000300800 */
[----:B------:R-:W5:Y:S04]  /*1f6e0*/  LDL.LU R32, [R1+0x85c] ;  /* 0x00085c0001207983 */ /* 0x000f680000300800 */
[----:B------:R-:W5:Y:S04]  /*1f6f0*/  LDL.LU R31, [R1+0x870] ;  /* 0x00087000011f7983 */ /* 0x000f680000300800 */
[----:B------:R-:W-:Y:S04]  /*1f700*/  STL [R1+0x880], R7 ;  /* 0x0008800701007387 */ /* 0x000fe80000100800 */
[----:B------:R-:W5:Y:S04]  /*1f710*/  LDL.LU R30, [R1+0x854] ;  /* 0x00085400011e7983 */ /* 0x000f680000300800 */
[----:B------:R0:W-:Y:S04]  /*1f720*/  STL [R1+0x864], R5 ;  /* 0x0008640501007387 */ /* 0x0001e80000100800 */
        /* <DEDUP_REMOVED lines=16> */
[----:B0-----:R-:W5:Y:S04]  /*1f830*/  LDL.LU R5, [R1+0x830] ;  /* 0x0008300001057983 */ /* 0x001f680000300800 */
[----:B------:R-:W5:Y:S04]  /*1f840*/  LDL.LU R12, [R1+0x80c] ;  /* 0x00080c00010c7983 */ /* 0x000f680000300800 */
[----:B------:R-:W5:Y:S04]  /*1f850*/  LDL.LU R11, [R1+0x828] ;  /* 0x00082800010b7983 */ /* 0x000f680000300800 */
[----:B------:R-:W5:Y:S01]  /*1f860*/  LDL.LU R10, [R1+0x804] ;  /* 0x00080400010a7983 */ /* 0x000f620000300800 */
[----:B--2---:R-:W-:-:S05]  /*1f870*/  IADD3.X R3, PT, PT, R3, UR29, RZ, P1, !PT ;  /* 0x0000001d03037c10 */ /* 0x004fca0008ffe4ff */
[----:B------:R0:W-:Y:S04]  /*1f880*/  STL [R1+0x878], R3 ;  /* 0x0008780301007387 */ /* 0x0001e80000100800 */
[----:B------:R-:W2:Y:S04]  /*1f890*/  LDL.LU R9, [R1+0x820] ;  /* 0x0008200001097983 */ /* 0x000ea80000300800 */
[----:B0-----:R-:W2:Y:S01]  /*1f8a0*/  LDL.LU R3, [R1+0x7fc] ;  /* 0x0007fc0001037983 */ /* 0x001ea20000300800 */
[----:B---3--:R-:W-:-:S05]  /*1f8b0*/  IADD3 R4, P1, PT, R4, UR61, RZ ;  /* 0x0000003d04047c10 */ /* 0x008fca000ff3e0ff */
[----:B------:R0:W-:Y:S04]  /*1f8c0*/  STL [R1+0x1fc], R4 ;  /* 0x0001fc0401007387 */ /* 0x0001e80000100800 */
[----:B0-----:R-:W3:Y:S04]  /*1f8d0*/  LDL.LU R4, [R1+0x818] ;  /* 0x0008180001047983 */ /* 0x001ee80000300800 */
[----:B------:R-:W3:Y:S01]  /*1f8e0*/  LDL.LU R7, [R1+0x7f4] ;  /* 0x0007f40001077983 */ /* 0x000ee20000300800 */
[----:B----4-:R-:W-:Y:S02]  /*1f8f0*/  IADD3.X R6, PT, PT, R6, UR29, RZ, P2, !PT ;  /* 0x0000001d06067c10 */ /* 0x010fe400097fe4ff */
[----:B-----5:R-:W-:-:S03]  /*1f900*/  IADD3 R32, P2, PT, R32, UR61, RZ ;  /* 0x0000003d20207c10 */ /* 0x020fc6000ff5e0ff */
[----:B------:R0:W-:Y:S01]  /*1f910*/  STL [R1+0x1e4], R6 ;  /* 0x0001e40601007387 */ /* 0x0001e20000100800 */
[----:B------:R-:W-:-:S03]  /*1f920*/  IADD3.X R31, PT, PT, R31, UR29, RZ, P3, !PT ;  /* 0x0000001d1f1f7c10 */ /* 0x000fc60009ffe4ff */
[----:B0-----:R-:W4:Y:S01]  /*1f930*/  LDL.LU R6, [R1+0x810] ;  /* 0x0008100001067983 */ /* 0x001f220000300800 */
        /* <DEDUP_REMOVED lines=33> */
[----:B------:R-:W-:Y:S01]  /*1fb50*/  STL [R1+0x81c], R15 ;  /* 0x00081c0f01007387 */ /* 0x000fe20000100800 */
[----:B------:R-:W-:Y:S02]  /*1fb60*/  IADD3 R13, P1, PT, R13, UR61, RZ ;  /* 0x0000003d0d0d7c10 */ /* 0x000fe4000ff3e0ff */
[----:B------:R-:W-:Y:S01]  /*1fb70*/  IADD3 R12, P2, PT, R12, UR61, RZ ;  /* 0x0000003d0c0c7c10 */ /* 0x000fe2000ff5e0ff */
[----:B------:R0:W-:Y:S01]  /*1fb80*/  STL [R1+0x830], R5 ;  /* 0x0008300501007387 */ /* 0x0001e20000100800 */
[----:B------:R-:W-:-:S03]  /*1fb90*/  IADD3.X R11, PT, PT, R11, UR29, RZ, P3, !PT ;  /* 0x0000001d0b0b7c10 */ /* 0x000fc60009ffe4ff */
[----:B------:R-:W-:Y:S01]  /*1fba0*/  STL [R1+0x838], R14 ;  /* 0x0008380e01007387 */ /* 0x000fe20000100800 */
[----:B------:R-:W-:-:S03]  /*1fbb0*/  IADD3 R10, P3, PT, R10, UR61, RZ ;  /* 0x0000003d0a0a7c10 */ /* 0x000fc6000ff7e0ff */
[----:B0-----:R-:W5:Y:S04]  /*1fbc0*/  LDL.LU R5, [R1+0x7ec] ;  /* 0x0007ec0001057983 */ /* 0x001f680000300800 */
[----:B------:R-:W-:Y:S04]  /*1fbd0*/  STL [R1+0x814], R13 ;  /* 0x0008140d01007387 */ /* 0x000fe80000100800 */
[----:B------:R-:W-:Y:S04]  /*1fbe0*/  STL [R1+0x80c], R12 ;  /* 0x00080c0c01007387 */ /* 0x000fe80000100800 */
[----:B------:R-:W-:Y:S01]  /*1fbf0*/  STL [R1+0x828], R11 ;  /* 0x0008280b01007387 */ /* 0x000fe20000100800 */
[----:B--2---:R-:W-:-:S02]  /*1fc00*/  IADD3.X R9, PT, PT, R9, UR29, RZ, P4, !PT ;  /* 0x0000001d09097c10 */ /* 0x004fc4000a7fe4ff */
[----:B------:R-:W-:-:S05]  /*1fc10*/  IADD3 R3, P4, PT, R3, UR61, RZ ;  /* 0x0000003d03037c10 */ /* 0x000fca000ff9e0ff */
[----:B------:R0:W-:Y:S04]  /*1fc20*/  STL [R1+0x7fc], R3 ;  /* 0x0007fc0301007387 */ /* 0x0001e80000100800 */
[----:B------:R-:W-:Y:S04]  /*1fc30*/  STL [R1+0x804], R10 ;  /* 0x0008040a01007387 */ /* 0x000fe80000100800 */
[----:B0-----:R-:W2:Y:S04]  /*1fc40*/  LDL.LU R3, [R1+0x808] ;  /* 0x0008080001037983 */ /* 0x001ea80000300800 */
[----:B------:R-:W-:Y:S01]  /*1fc50*/  STL [R1+0x820], R9 ;  /* 0x0008200901007387 */ /* 0x000fe20000100800 */
[----:B---3--:R-:W-:-:S05]  /*1fc60*/  IADD3.X R4, PT, PT, R4, UR29, RZ, P6, !PT ;  /* 0x0000001d04047c10 */ /* 0x008fca000b7fe4ff */
[----:B------:R0:W-:Y:S04]  /*1fc70*/  STL [R1+0x818], R4 ;  /* 0x0008180401007387 */ /* 0x0001e80000100800 */
[----:B0-----:R-:W3:Y:S01]  /*1fc80*/  LDL.LU R4, [R1+0x7e4] ;  /* 0x0007e40001047983 */ /* 0x001ee20000300800 */
[----:B------:R-:W-:-:S03]  /*1fc90*/  IADD3 R7, P6, PT, R7, UR61, RZ ;  /* 0x0000003d07077c10 */ /* 0x000fc6000ffde0ff */
[----:B------:R-:W3:Y:S01]  /*1fca0*/  LDL.LU R32, [R1+0x800] ;  /* 0x0008000001207983 */ /* 0x000ee20000300800 */
[----:B----4-:R-:W-:-:S03]  /*1fcb0*/  IADD3.X R6, PT, PT, R6, UR29, RZ, P1, !PT ;  /* 0x0000001d06067c10 */ /* 0x010fc60008ffe4ff */
[----:B------:R-:W4:Y:S04]  /*1fcc0*/  LDL.LU R31, [R1+0x7dc] ;  /* 0x0007dc00011f7983 */ /* 0x000f280000300800 */
[----:B------:R-:W-:Y:S04]  /*1fcd0*/  STL [R1+0x7f4], R7 ;  /* 0x0007f40701007387 */ /* 0x000fe80000100800 */
[----:B------:R-:W4:Y:S04]  /*1fce0*/  LDL.LU R30, [R1+0x7f8] ;  /* 0x0007f800011e7983 */ /* 0x000f280000300800 */
[----:B------:R0:W-:Y:S04]  /*1fcf0*/  STL [R1+0x810], R6 ;  /* 0x0008100601007387 */ /* 0x0001e80000100800 */
        /* <DEDUP_REMOVED lines=16> */
[----:B0-----:R-:W4:Y:S04]  /*1fe00*/  LDL.LU R6, [R1+0x794] ;  /* 0x0007940001067983 */ /* 0x001f280000300800 */
[----:B------:R-:W4:Y:S01]  /*1fe10*/  LDL.LU R12, [R1+0x7b0] ;  /* 0x0007b000010c7983 */ /* 0x000f220000300800 */
[----:B-----5:R-:W-:-:S03]  /*1fe20*/  IADD3 R5, P1, PT, R5, UR61, RZ ;  /* 0x0000003d05057c10 */ /* 0x020fc6000ff3e0ff */
[----:B------:R-:W5:Y:S04]  /*1fe30*/  LDL.LU R11, [R1+0x78c] ;  /* 0x00078c00010b7983 */ /* 0x000f680000300800 */
[----:B------:R-:W5:Y:S04]  /*1fe40*/  LDL.LU R10, [R1+0x7a8] ;  /* 0x0007a800010a7983 */ /* 0x000f680000300800 */
[----:B------:R0:W-:Y:S04]  /*1fe50*/  STL [R1+0x7ec], R5 ;  /* 0x0007ec0501007387 */ /* 0x0001e80000100800 */
[----:B------:R-:W5:Y:S04]  /*1fe60*/  LDL.LU R9, [R1+0x784] ;  /* 0x0007840001097983 */ /* 0x000f680000300800 */
[----:B0-----:R-:W5:Y:S01]  /*1fe70*/  LDL.LU R5, [R1+0x7a0] ;  /* 0x0007a00001057983 */ /* 0x001f620000300800 */
[----:B--2---:R-:W-:-:S05]  /*1fe80*/  IADD3.X R3, PT, PT, R3, UR29, RZ, P2, !PT ;  /* 0x0000001d03037c10 */ /* 0x004fca00097fe4ff */
[----:B------:R0:W-:Y:S04]  /*1fe90*/  STL [R1+0x808], R3 ;  /* 0x0008080301007387 */ /* 0x0001e80000100800 */
[----:B0-----:R-:W2:Y:S04]  /*1fea0*/  LDL.LU R3, [R1+0x77c] ;  /* 0x00077c0001037983 */ /* 0x001ea80000300800 */
[----:B------:R-:W2:Y:S01]  /*1feb0*/  LDL.LU R7, [R1+0x798] ;  /* 0x0007980001077983 */ /* 0x000ea20000300800 */
[----:B---3--:R-:W-:-:S05]  /*1fec0*/  IADD3 R4, P2, PT, R4, UR61, RZ ;  /* 0x0000003d04047c10 */ /* 0x008fca000ff5e0ff */
[----:B------:R0:W-:Y:S04]  /*1fed0*/  STL [R1+0x7e4], R4 ;  /* 0x0007e40401007387 */ /* 0x0001e80000100800 */
[----:B0-----:R-:W3:Y:S01]  /*1fee0*/  LDL.LU R4, [R1+0x774] ;  /* 0x0007740001047983 */ /* 0x001ee20000300800 */
[----:B------:R-:W-:Y:S02]  /*1fef0*/  IADD3.X R32, PT, PT, R32, UR29, RZ, P3, !PT ;  /* 0x0000001d20207c10 */ /* 0x000fe40009ffe4ff */
[----:B----4-:R-:W-:Y:S02]  /*1ff00*/  IADD3 R31, P3, PT, R31, UR61, RZ ;  /* 0x0000003d1f1f7c10 */ /* 0x010fe4000ff7e0ff */
[----:B------:R-:W-:Y:S01]  /*1ff10*/  IADD3.X R30, PT, PT, R30, UR29, RZ, P4, !PT ;  /* 0x0000001d1e1e7c10 */ /* 0x000fe2000a7fe4ff */
        /* <DEDUP_REMOVED lines=29> */
[----:B------:R-:W-:Y:S02]  /*200f0*/  IADD3 R14, P1, PT, R14, UR61, RZ ;  /* 0x0000003d0e0e7c10 */ /* 0x000fe4000ff3e0ff */
[----:B------:R-:W-:Y:S01]  /*20100*/  IADD3.X R13, PT, PT, R13, UR29, RZ, P2, !PT ;  /* 0x0000001d0d0d7c10 */ /* 0x000fe200097fe4ff */
[----:B------:R-:W-:Y:S01]  /*20110*/  STL [R1+0x7a4], R16 ;  /* 0x0007a41001007387 */ /* 0x000fe20000100800 */
[----:B------:R-:W-:-:S03]  /*20120*/  IADD3 R6, P2, PT, R6, UR61, RZ ;  /* 0x0000003d06067c10 */ /* 0x000fc6000ff5e0ff */
[----:B------:R-:W-:Y:S01]  /*20130*/  STL [R1+0x7c0], R15 ;  /* 0x0007c00f01007387 */ /* 0x000fe20000100800 */
[----:B------:R-:W-:-:S03]  /*20140*/  IADD3.X R12, PT, PT, R12, UR29, RZ, P3, !PT ;  /* 0x0000001d0c0c7c10 */ /* 0x000fc60009ffe4ff */
[----:B------:R0:W-:Y:S01]  /*20150*/  STL [R1+0x794], R6 ;  /* 0x0007940601007387 */ /* 0x0001e20000100800 */
[----:B-----5:R-:W-:-:S03]  /*20160*/  IADD3 R11, P3, PT, R11, UR61, RZ ;  /* 0x0000003d0b0b7c10 */ /* 0x020fc6000ff7e0ff */
[----:B------:R-:W-:Y:S01]  /*20170*/  STL [R1+0x79c], R14 ;  /* 0x00079c0e01007387 */ /* 0x000fe20000100800 */
[----:B------:R-:W-:-:S03]  /*20180*/  IADD3.X R10, PT, PT, R10, UR29, RZ, P4, !PT ;  /* 0x0000001d0a0a7c10 */ /* 0x000fc6000a7fe4ff */
[----:B0-----:R-:W4:Y:S04]  /*20190*/  LDL.LU R6, [R1+0x790] ;  /* 0x0007900001067983 */ /* 0x001f280000300800 */
[----:B------:R-:W-:Y:S01]  /*201a0*/  STL [R1+0x7b8], R13 ;  /* 0x0007b80d01007387 */ /* 0x000fe20000100800 */
[----:B------:R-:W-:-:S03]  /*201b0*/  IADD3 R9, P4, PT, R9, UR61, RZ ;  /* 0x0000003d09097c10 */ /* 0x000fc6000ff9e0ff */
[----:B------:R-:W-:Y:S01]  /*201c0*/  STL [R1+0x7b0], R12 ;  /* 0x0007b00c01007387 */ /* 0x000fe20000100800 */
[----:B------:R-:W-:-:S03]  /*201d0*/  IADD3.X R5, PT, PT, R5, UR29, RZ, P6, !PT ;  /* 0x0000001d05057c10 */ /* 0x000fc6000b7fe4ff */
[----:B------:R-:W-:Y:S04]  /*201e0*/  STL [R1+0x78c], R11 ;  /* 0x00078c0b01007387 */ /* 0x000fe80000100800 */
[----:B------:R0:W-:Y:S04]  /*201f0*/  STL [R1+0x7a0], R5 ;  /* 0x0007a00501007387 */ /* 0x0001e80000100800 */
[----:B------:R-:W-:Y:S04]  /*20200*/  STL [R1+0x7a8], R10 ;  /* 0x0007a80a01007387 */ /* 0x000fe80000100800 */
[----:B0-----:R-:W5:Y:S04]  /*20210*/  LDL.LU R5, [R1+0x76c] ;  /* 0x00076c0001057983 */ /* 0x001f680000300800 */
[----:B------:R-:W-:Y:S01]  /*20220*/  STL [R1+0x784], R9 ;  /* 0x0007840901007387 */ /* 0x000fe20000100800 */
[----:B--2---:R-:W-:-:S02]  /*20230*/  IADD3 R3, P6, PT, R3, UR61, RZ ;  /* 0x0000003d03037c10 */ /* 0x004fc4000ffde0ff */
[----:B------:R-:W-:-:S03]  /*20240*/  IADD3.X R7, PT, PT, R7, UR29, RZ, P1, !PT ;  /* 0x0000001d07077c10 */ /* 0x000fc60008ffe4ff */
[----:B------:R0:W-:Y:S04]  /*20250*/  STL [R1+0x77c], R3 ;  /* 0x00077c0301007387 */ /* 0x0001e80000100800 */
[----:B0-----:R-:W2:Y:S04]  /*20260*/  LDL.LU R3, [R1+0x788] ;  /* 0x0007880001037983 */ /* 0x001ea80000300800 */
[----:B------:R-:W2:Y:S04]  /*20270*/  LDL.LU R32, [R1+0x764] ;  /* 0x0007640001207983 */ /* 0x000ea80000300800 */
[----:B------:R-:W2:Y:S04]  /*20280*/  LDL.LU R31, [R1+0x780] ;  /* 0x00078000011f7983 */ /* 0x000ea80000300800 */
[----:B------:R-:W-:Y:S04]  /*20290*/  STL [R1+0x798], R7 ;  /* 0x0007980701007387 */ /* 0x000fe80000100800 */
[----:B------:R-:W2:Y:S01]  /*202a0*/  LDL.LU R30, [R1+0x75c] ;  /* 0x00075c00011e7983 */ /* 0x000ea20000300800 */
[----:B---3--:R-:W-:-:S05]  /*202b0*/  IADD3 R4, P1, PT, R4, UR61, RZ ;  /* 0x0000003d04047c10 */ /* 0x008fca000ff3e0ff */
[----:B------:R0:W-:Y:S04]  /*202c0*/  STL [R1+0x774], R4 ;  /* 0x0007740401007387 */ /* 0x0001e80000100800 */
[----:B------:R-:W3:Y:S04]  /*202d0*/  LDL.LU R29, [R1+0x778] ;  /* 0x00077800011d7983 */ /* 0x000ee80000300800 */
        /* <DEDUP_REMOVED lines=15> */
[----:B0-----:R-:W3:Y:S04]  /*203d0*/  LDL.LU R4, [R1+0x738] ;  /* 0x0007380001047983 */ /* 0x001ee80000300800 */
[----:B------:R-:W3:Y:S04]  /*203e0*/  LDL.LU R12, [R1+0x714] ;  /* 0x00071400010c7983 */ /* 0x000ee80000300800 */
[----:B------:R-:W3:Y:S04]  /*203f0*/  LDL.LU R11, [R1+0x730] ;  /* 0x00073000010b7983 */ /* 0x000ee80000300800 */
[----:B------:R-:W3:Y:S01]  /*20400*/  LDL.LU R10, [R1+0x70c] ;  /* 0x00070c00010a7983 */ /* 0x000ee20000300800 */
[----:B----4-:R-:W-:-:S05]  /*20410*/  IADD3.X R6, PT, PT, R6, UR29, RZ, P2, !PT ;  /* 0x0000001d06067c10 */ /* 0x010fca00097fe4ff */
[----:B------:R0:W-:Y:S04]  /*20420*/  STL [R1+0x790], R6 ;  /* 0x0007900601007387 */ /* 0x0001e80000100800 */
[----:B------:R-:W4:Y:S04]  /*20430*/  LDL.LU R9, [R1+0x728] ;  /* 0x0007280001097983 */ /* 0x000f280000300800 */
[----:B0-----:R-:W4:Y:S01]  /*20440*/  LDL.LU R6, [R1+0x704] ;  /* 0x0007040001067983 */ /* 0x001f220000300800 */
[----:B-----5:R-:W-:-:S05]  /*20450*/  IADD3 R5, P2, PT, R5, UR61, RZ ;  /* 0x0000003d05057c10 */ /* 0x020fca000ff5e0ff */
[----:B------:R0:W-:Y:S04]  /*20460*/  STL [R1+0x76c], R5 ;  /* 0x00076c0501007387 */ /* 0x0001e80000100800 */
[----:B0-----:R-:W5:Y:S04]  /*20470*/  LDL.LU R5, [R1+0x720] ;  /* 0x0007200001057983 */ /* 0x001f680000300800 */
[----:B------:R-:W5:Y:S01]  /*20480*/  LDL.LU R7, [R1+0x6fc] ;  /* 0x0006fc0001077983 */ /* 0x000f620000300800 */
[----:B--2---:R-:W-:Y:S02]  /*20490*/  IADD3.X R3, PT, PT, R3, UR29, RZ, P3, !PT ;  /* 0x0000001d03037c10 */ /* 0x004fe40009ffe4ff */
[----:B------:R-:W-:-:S03]  /*204a0*/  IADD3 R32, P3, PT, R32, UR61, RZ ;  /* 0x0000003d20207c10 */ /* 0x000fc6000ff7e0ff */
[----:B------:R0:W-:Y:S01]  /*204b0*/  STL [R1+0x788], R3 ;  /* 0x0007880301007387 */ /* 0x0001e20000100800 */
[----:B------:R-:W-:-:S03]  /*204c0*/  IADD3.X R31, PT, PT, R31, UR29, RZ, P4, !PT ;  /* 0x0000001d1f1f7c10 */ /* 0x000fc6000a7fe4ff */
[----:B0-----:R-:W2:Y:S01]  /*204d0*/  LDL.LU R3, [R1+0x718] ;  /* 0x0007180001037983 */ /* 0x001ea20000300800 */
[----:B------:R-:W-:-:S03]  /*204e0*/  IADD3 R30, P4, PT, R30, UR61, RZ ;  /* 0x0000003d1e1e7c10 */ /* 0x000fc6000ff9e0ff */
[----:B------:R-:W-:Y:S04]  /*204f0*/  STL [R1+0x764], R32 ;  /* 0x0007642001007387 */ /* 0x000fe80000100800 */
[----:B------:R-:W-:Y:S04]  /*20500*/  STL [R1+0x780], R31 ;  /* 0x0007801f01007387 */ /* 0x000fe80000100800 */
[----:B------:R-:W-:Y:S01]  /*20510*/  STL [R1+0x75c], R30 ;  /* 0x00075c1e01007387 */ /* 0x000fe20000100800 */
[----:B---3--:R-:W-:Y:S02]  /*20520*/  IADD3.X R29, PT, PT, R29, UR29, RZ, P6, !PT ;  /* 0x0000001d1d1d7c10 */ /* 0x008fe4000b7fe4ff */
        /* <DEDUP_REMOVED lines=28> */
[----:B------:R-:W-:-:S05]  /*206f0*/  IADD3.X R4, PT, PT, R4, UR29, RZ, P3, !PT ;  /* 0x0000001d04047c10 */ /* 0x000fca0009ffe4ff */
[----:B------:R0:W-:Y:S04]  /*20700*/  STL [R1+0x738], R4 ;  /* 0x0007380401007387 */ /* 0x0001e80000100800 */
[----:B------:R-:W-:Y:S04]  /*20710*/  STL [R1+0x740], R14 ;  /* 0x0007400e01007387 */ /* 0x000fe80000100800 */
[----:B0-----:R-:W3:Y:S01]  /*20720*/  LDL.LU R4, [R1+0x6f4] ;  /* 0x0006f40001047983 */ /* 0x001ee20000300800 */
[----:B------:R-:W-:Y:S02]  /*20730*/  IADD3 R13, P2, PT, R13, UR61, RZ ;  /* 0x0000003d0d0d7c10 */ /* 0x000fe4000ff5e0ff */
[----:B------:R-:W-:-:S02]  /*20740*/  IADD3 R12, P3, PT, R12, UR61, RZ ;  /* 0x0000003d0c0c7c10 */ /* 0x000fc4000ff7e0ff */
[----:B------:R-:W-:Y:S01]  /*20750*/  IADD3.X R11, PT, PT, R11, UR29, RZ, P4, !PT ;  /* 0x0000001d0b0b7c10 */ /* 0x000fe2000a7fe4ff */
[----:B------:R-:W-:Y:S01]  /*20760*/  STL [R1+0x71c], R13 ;  /* 0x00071c0d01007387 */ /* 0x000fe20000100800 */
[----:B------:R-:W-:Y:S02]  /*20770*/  IADD3 R10, P4, PT, R10, UR61, RZ ;  /* 0x0000003d0a0a7c10 */ /* 0x000fe4000ff9e0ff */
[----:B----4-:R-:W-:Y:S01]  /*20780*/  IADD3.X R9, PT, PT, R9, UR29, RZ, P6, !PT ;  /* 0x0000001d09097c10 */ /* 0x010fe2000b7fe4ff */
[----:B------:R-:W-:Y:S01]  /*20790*/  STL [R1+0x714], R12 ;  /* 0x0007140c01007387 */ /* 0x000fe20000100800 */
[----:B------:R-:W-:-:S03]  /*207a0*/  IADD3 R6, P6, PT, R6, UR61, RZ ;  /* 0x0000003d06067c10 */ /* 0x000fc6000ffde0ff */
[----:B------:R-:W-:Y:S04]  /*207b0*/  STL [R1+0x730], R11 ;  /* 0x0007300b01007387 */ /* 0x000fe80000100800 */
[----:B------:R0:W-:Y:S04]  /*207c0*/  STL [R1+0x704], R6 ;  /* 0x0007040601007387 */ /* 0x0001e80000100800 */
[----:B------:R-:W-:Y:S04]  /*207d0*/  STL [R1+0x70c], R10 ;  /* 0x00070c0a01007387 */ /* 0x000fe80000100800 */
[----:B0-----:R-:W4:Y:S04]  /*207e0*/  LDL.LU R6, [R1+0x710] ;  /* 0x0007100001067983 */ /* 0x001f280000300800 */
[----:B------:R-:W-:Y:S01]  /*207f0*/  STL [R1+0x728], R9 ;  /* 0x0007280901007387 */ /* 0x000fe20000100800 */
[----:B-----5:R-:W-:-:S02]  /*20800*/  IADD3.X R5, PT, PT, R5, UR29, RZ, P1, !PT ;  /* 0x0000001d05057c10 */ /* 0x020fc40008ffe4ff */
[----:B------:R-:W-:-:S03]  /*20810*/  IADD3 R7, P1, PT, R7, UR61, RZ ;  /* 0x0000003d07077c10 */ /* 0x000fc6000ff3e0ff */
[----:B------:R0:W-:Y:S04]  /*20820*/  STL [R1+0x720], R5 ;  /* 0x0007200501007387 */ /* 0x0001e80000100800 */
[----:B0-----:R-:W5:Y:S04]  /*20830*/  LDL.LU R5, [R1+0x6ec] ;  /* 0x0006ec0001057983 */ /* 0x001f680000300800 */
[----:B------:R-:W5:Y:S04]  /*20840*/  LDL.LU R32, [R1+0x708] ;  /* 0x0007080001207983 */ /* 0x000f680000300800 */
[----:B------:R-:W5:Y:S04]  /*20850*/  LDL.LU R31, [R1+0x6e4] ;  /* 0x0006e400011f7983 */ /* 0x000f680000300800 */
[----:B------:R-:W-:Y:S04]  /*20860*/  STL [R1+0x6fc], R7 ;  /* 0x0006fc0701007387 */ /* 0x000fe80000100800 */
[----:B------:R-:W5:Y:S01]  /*20870*/  LDL.LU R30, [R1+0x700] ;  /* 0x00070000011e7983 */ /* 0x000f620000300800 */
[----:B--2---:R-:W-:-:S05]  /*20880*/  IADD3.X R3, PT, PT, R3, UR29, RZ, P2, !PT ;  /* 0x0000001d03037c10 */ /* 0x004fca00097fe4ff */
[----:B------:R0:W-:Y:S04]  /*20890*/  STL [R1+0x718], R3 ;  /* 0x0007180301007387 */ /* 0x0001e80000100800 */
        /* <DEDUP_REMOVED lines=16> */
[----:B0-----:R-:W2:Y:S04]  /*209a0*/  LDL.LU R3, [R1+0x69c] ;  /* 0x00069c0001037983 */ /* 0x001ea80000300800 */
[----:B------:R-:W2:Y:S04]  /*209b0*/  LDL.LU R12, [R1+0x6b8] ;  /* 0x0006b800010c7983 */ /* 0x000ea80000300800 */
[----:B------:R-:W2:Y:S04]  /*209c0*/  LDL.LU R11, [R1+0x694] ;  /* 0x00069400010b7983 */ /* 0x000ea80000300800 */
[----:B------:R-:W2:Y:S01]  /*209d0*/  LDL.LU R10, [R1+0x6b0] ;  /* 0x0006b000010a7983 */ /* 0x000ea20000300800 */
[----:B---3--:R-:W-:-:S05]  /*209e0*/  IADD3 R4, P2, PT, R4, UR61, RZ ;  /* 0x0000003d04047c10 */ /* 0x008fca000ff5e0ff */
[----:B------:R0:W-:Y:S04]  /*209f0*/  STL [R1+0x6f4], R4 ;  /* 0x0006f40401007387 */ /* 0x0001e80000100800 */
[----:B------:R-:W3:Y:S04]  /*20a00*/  LDL.LU R9, [R1+0x68c] ;  /* 0x00068c0001097983 */ /* 0x000ee80000300800 */
[----:B0-----:R-:W3:Y:S01]  /*20a10*/  LDL.LU R4, [R1+0x6a8] ;  /* 0x0006a80001047983 */ /* 0x001ee20000300800 */
[----:B----4-:R-:W-:-:S05]  /*20a20*/  IADD3.X R6, PT, PT, R6, UR29, RZ, P3, !PT ;  /* 0x0000001d06067c10 */ /* 0x010fca0009ffe4ff */
[----:B------:R0:W-:Y:S04]  /*20a30*/  STL [R1+0x710], R6 ;  /* 0x0007100601007387 */ /* 0x0001e80000100800 */
[----:B0-----:R-:W4:Y:S04]  /*20a40*/  LDL.LU R6, [R1+0x684] ;  /* 0x0006840001067983 */ /* 0x001f280000300800 */
[----:B------:R-:W4:Y:S01]  /*20a50*/  LDL.LU R7, [R1+0x6a0] ;  /* 0x0006a00001077983 */ /* 0x000f220000300800 */
[----:B-----5:R-:W-:Y:S02]  /*20a60*/  IADD3 R5, P3, PT, R5, UR61, RZ ;  /* 0x0000003d05057c10 */ /* 0x020fe4000ff7e0ff */
[----:B------:R-:W-:-:S03]  /*20a70*/  IADD3.X R32, PT, PT, R32, UR29, RZ, P4, !PT ;  /* 0x0000001d20207c10 */ /* 0x000fc6000a7fe4ff */
[----:B------:R0:W-:Y:S01]  /*20a80*/  STL [R1+0x6ec], R5 ;  /* 0x0006ec0501007387 */ /* 0x0001e20000100800 */
[----:B------:R-:W-:-:S03]  /*20a90*/  IADD3 R31, P4, PT, R31, UR61, RZ ;  /* 0x0000003d1f1f7c10 */ /* 0x000fc6000ff9e0ff */
[----:B0-----:R-:W5:Y:S01]  /*20aa0*/  LDL.LU R5, [R1+0x67c] ;  /* 0x00067c0001057983 */ /* 0x001f620000300800 */
[----:B------:R-:W-:-:S03]  /*20ab0*/  IADD3.X R30, PT, PT, R30, UR29, RZ, P6, !PT ;  /* 0x0000001d1e1e7c10 */ /* 0x000fc6000b7fe4ff */
[----:B------:R-:W-:Y:S04]  /*20ac0*/  STL [R1+0x708], R32 ;  /* 0x0007082001007387 */ /* 0x000fe80000100800 */
[----:B------:R-:W-:Y:S04]  /*20ad0*/  STL [R1+0x6e4], R31 ;  /* 0x0006e41f01007387 */ /* 0x000fe80000100800 */
[----:B------:R-:W-:Y:S01]  /*20ae0*/  STL [R1+0x700], R30 ;  /* 0x0007001e01007387 */ /* 0x000fe20000100800 */
[----:B--2---:R-:W-:Y:S02]  /*20af0*/  IADD3 R29, P6, PT, R29, UR61, RZ ;  /* 0x0000003d1d1d7c10 */ /* 0x004fe4000ffde0ff */
        /* <DEDUP_REMOVED lines=27> */
[----:B------:R-:W-:Y:S02]  /*20cb0*/  IADD3.X R13, PT, PT, R13, UR29, RZ, P3, !PT ;  /* 0x0000001d0d0d7c10 */ /* 0x000fe40009ffe4ff */
[----:B------:R-:W-:Y:S01]  /*20cc0*/  IADD3 R3, P3, PT, R3, UR61, RZ ;  /* 0x0000003d03037c10 */ /* 0x000fe2000ff7e0ff */
[----:B------:R-:W-:Y:S01]  /*20cd0*/  STL [R1+0x6c8], R15 ;  /* 0x0006c80f01007387 */ /* 0x000fe20000100800 */
[----:B------:R-:W-:-:S03]  /*20ce0*/  IADD3.X R12, PT, PT, R12, UR29, RZ, P4, !PT ;  /* 0x0000001d0c0c7c10 */ /* 0x000fc6000a7fe4ff */
[----:B------:R0:W-:Y:S01]  /*20cf0*/  STL [R1+0x69c], R3 ;  /* 0x00069c0301007387 */ /* 0x0001e20000100800 */
[----:B------:R-:W-:-:S03]  /*20d00*/  IADD3 R11, P4, PT, R11, UR61, RZ ;  /* 0x0000003d0b0b7c10 */ /* 0x000fc6000ff9e0ff */
[----:B------:R-:W-:Y:S01]  /*20d10*/  STL [R1+0x6a4], R14 ;  /* 0x0006a40e01007387 */ /* 0x000fe20000100800 */
[----:B------:R-:W-:-:S03]  /*20d20*/  IADD3.X R10, PT, PT, R10, UR29, RZ, P6, !PT ;  /* 0x0000001d0a0a7c10 */ /* 0x000fc6000b7fe4ff */
[----:B0-----:R-:W2:Y:S04]  /*20d30*/  LDL.LU R3, [R1+0x698] ;  /* 0x0006980001037983 */ /* 0x001ea80000300800 */
[----:B------:R-:W-:Y:S04]  /*20d40*/  STL [R1+0x6c0], R13 ;  /* 0x0006c00d01007387 */ /* 0x000fe80000100800 */
[----:B------:R-:W-:Y:S04]  /*20d50*/  STL [R1+0x6b8], R12 ;  /* 0x0006b80c01007387 */ /* 0x000fe80000100800 */
[----:B------:R-:W-:Y:S01]  /*20d60*/  STL [R1+0x694], R11 ;  /* 0x0006940b01007387 */ /* 0x000fe20000100800 */
[----:B---3--:R-:W-:-:S05]  /*20d70*/  IADD3.X R4, PT, PT, R4, UR29, RZ, P1, !PT ;  /* 0x0000001d04047c10 */ /* 0x008fca0008ffe4ff */
[----:B------:R0:W-:Y:S04]  /*20d80*/  STL [R1+0x6a8], R4 ;  /* 0x0006a80401007387 */ /* 0x0001e80000100800 */
[----:B------:R-:W-:Y:S04]  /*20d90*/  STL [R1+0x6b0], R10 ;  /* 0x0006b00a01007387 */ /* 0x000fe80000100800 */
[----:B0-----:R-:W3:Y:S01]  /*20da0*/  LDL.LU R4, [R1+0x674] ;  /* 0x0006740001047983 */ /* 0x001ee20000300800 */
[----:B------:R-:W-:-:S05]  /*20db0*/  IADD3 R9, P6, PT, R9, UR61, RZ ;  /* 0x0000003d09097c10 */ /* 0x000fca000ffde0ff */
[----:B------:R-:W-:Y:S01]  /*20dc0*/  STL [R1+0x68c], R9 ;  /* 0x00068c0901007387 */ /* 0x000fe20000100800 */
[----:B----4-:R-:W-:Y:S02]  /*20dd0*/  IADD3 R6, P1, PT, R6, UR61, RZ ;  /* 0x0000003d06067c10 */ /* 0x010fe4000ff3e0ff */
[----:B------:R-:W-:-:S03]  /*20de0*/  IADD3.X R7, PT, PT, R7, UR29, RZ, P2, !PT ;  /* 0x0000001d07077c10 */ /* 0x000fc600097fe4ff */
[----:B------:R0:W-:Y:S04]  /*20df0*/  STL [R1+0x684], R6 ;  /* 0x0006840601007387 */ /* 0x0001e80000100800 */
[----:B0-----:R-:W4:Y:S04]  /*20e00*/  LDL.LU R6, [R1+0x690] ;  /* 0x0006900001067983 */ /* 0x001f280000300800 */
[----:B------:R-:W4:Y:S04]  /*20e10*/  LDL.LU R32, [R1+0x66c] ;  /* 0x00066c0001207983 */ /* 0x000f280000300800 */
[----:B------:R-:W4:Y:S01]  /*20e20*/  LDL.LU R31, [R1+0x688] ;  /* 0x00068800011f7983 */ /* 0x000f220000300800 */
[----:B-----5:R-:W-:-:S03]  /*20e30*/  IADD3 R5, P2, PT, R5, UR61, RZ ;  /* 0x0000003d05057c10 */ /* 0x020fc6000ff5e0ff */
        /* <DEDUP_REMOVED lines=32> */
[----:B------:R-:W-:-:S03]  /*21040*/  IADD3 R32, P4, PT, R32, UR61, RZ ;  /* 0x0000003d20207c10 */ /* 0x000fc6000ff9e0ff */
[----:B------:R0:W-:Y:S01]  /*21050*/  STL [R1+0x690], R6 ;  /* 0x0006900601007387 */ /* 0x0001e20000100800 */
[----:B------:R-:W-:-:S03]  /*21060*/  IADD3.X R31, PT, PT, R31, UR29, RZ, P6, !PT ;  /* 0x0000001d1f1f7c10 */ /* 0x000fc6000b7fe4ff */
[----:B0-----:R-:W4:Y:S01]  /*21070*/  LDL.LU R6, [R1+0x620] ;  /* 0x0006200001067983 */ /* 0x001f220000300800 */
[----:B-----5:R-:W-:-:S03]  /*21080*/  IADD3 R30, P6, PT, R30, UR61, RZ ;  /* 0x0000003d1e1e7c10 */ /* 0x020fc6000ffde0ff */
        /* <DEDUP_REMOVED lines=53> */
[----:B------:R-:W3:Y:S04]  /*213e0*/  LDL.LU R32, [R1+0x610] ;  /* 0x0006100001207983 */ /* 0x000ee80000300800 */
[----:B------:R-:W3:Y:S04]  /*213f0*/  LDL.LU R31, [R1+0x5ec] ;  /* 0x0005ec00011f7983 */ /* 0x000ee80000300800 */
[----:B------:R-:W-:Y:S01]  /*21400*/  STL [R1+0x604], R7 ;  /* 0x0006040701007387 */ /* 0x000fe20000100800 */
[----:B----4-:R-:W-:-:S03]  /*21410*/  IADD3.X R6, PT, PT, R6, UR29, RZ, P3, !PT ;  /* 0x0000001d06067c10 */ /* 0x010fc60009ffe4ff */
        /* <DEDUP_REMOVED lines=19> */
[----:B------:R-:W4:Y:S04]  /*21550*/  LDL.LU R12, [R1+0x5c0] ;  /* 0x0005c000010c7983 */ /* 0x000f280000300800 */
[----:B------:R-:W4:Y:S04]  /*21560*/  LDL.LU R11, [R1+0x59c] ;  /* 0x00059c00010b7983 */ /* 0x000f280000300800 */
[----:B------:R-:W4:Y:S01]  /*21570*/  LDL.LU R10, [R1+0x5b8] ;  /* 0x0005b800010a7983 */ /* 0x000f220000300800 */
[----:B-----5:R-:W-:-:S05]  /*21580*/  IADD3 R5, P3, PT, R5, UR61, RZ ;  /* 0x0000003d05057c10 */ /* 0x020fca000ff7e0ff */
        /* <DEDUP_REMOVED lines=11> */
[----:B------:R-:W-:Y:S02]  /*21640*/  IADD3 R31, P6, PT, R31, UR61, RZ ;  /* 0x0000003d1f1f7c10 */ /* 0x000fe4000ffde0ff */
[----:B----4-:R-:W-:Y:S01]  /*21650*/  IADD3.X R30, PT, PT, R30, UR29, RZ, P1, !PT ;  /* 0x0000001d1e1e7c10 */ /* 0x010fe20008ffe4ff */
        /* <DEDUP_REMOVED lines=36> */
[----:B------:R-:W-:-:S03]  /*218a0*/  IADD3 R11, P6, PT, R11, UR61, RZ ;  /* 0x0000003d0b0b7c10 */ /* 0x000fc6000ffde0ff */
[----:B------:R-:W-:Y:S01]  /*218b0*/  STL [R1+0x5ac], R14 ;  /* 0x0005ac0e01007387 */ /* 0x000fe20000100800 */
[----:B------:R-:W-:-:S03]  /*218c0*/  IADD3.X R10, PT, PT, R10, UR29, RZ, P1, !PT ;  /* 0x0000001d0a0a7c10 */ /* 0x000fc60008ffe4ff */
[----:B0-----:R-:W4:Y:S04]  /*218d0*/  LDL.LU R6, [R1+0x5a0] ;  /* 0x0005a00001067983 */ /* 0x001f280000300800 */
[----:B------:R-:W-:Y:S04]  /*218e0*/  STL [R1+0x5c8], R13 ;  /* 0x0005c80d01007387 */ /* 0x000fe80000100800 */
[----:B------:R-:W-:Y:S01]  /*218f0*/  STL [R1+0x5c0], R12 ;  /* 0x0005c00c01007387 */ /* 0x000fe20000100800 */
[----:B-----5:R-:W-:Y:S02]  /*21900*/  IADD3 R9, P1, PT, R9, UR61, RZ ;  /* 0x0000003d09097c10 */ /* 0x020fe4000ff3e0ff */
[----:B------:R-:W-:Y:S01]  /*21910*/  IADD3.X R5, PT, PT, R5, UR29, RZ, P2, !PT ;  /* 0x0000001d05057c10 */ /* 0x000fe200097fe4ff */
        /* <DEDUP_REMOVED lines=196> */
[----:B------:R-:W4:Y:S04]  /*22560*/  LDL.LU R31, [R1+0x498] ;  /* 0x00049800011f7983 */ /* 0x000f280000300800 */
[----:B------:R-:W-:Y:S01]  /*22570*/  STL [R1+0x4b0], R7 ;  /* 0x0004b00701007387 */ /* 0x000fe20000100800 */
[----:B-----5:R-:W-:-:S03]  /*22580*/  IADD3 R5, P4, PT, R5, UR61, RZ ;  /* 0x0000003d05057c10 */ /* 0x020fc6000ff9e0ff */
        /* <DEDUP_REMOVED lines=825> */
[----:B------:R-:W-:Y:S04]  /*25920*/  STL [R1+0x8e4], R3 ;  /* 0x0008e40301007387 */ /* 0x000fe80000100800 */
[----:B------:R-:W-:Y:S04]  /*25930*/  STL [R1+0x8ec], R10 ;  /* 0x0008ec0a01007387 */ /* 0x000fe80000100800 */
[----:B------:R-:W-:Y:S01]  /*25940*/  STL [R1+0x908], R9 ;  /* 0x0009080901007387 */ /* 0x000fe20000100800 */
[----:B---3--:R-:W-:-:S05]  /*25950*/  IADD3.X R4, PT, PT, R4, UR27, RZ, P3, !PT ;  /* 0x0000001b04047c10 */ /* 0x008fca0009ffe4ff */
[----:B------:R0:W-:Y:S04]  /*25960*/  STL [R1+0x900], R4 ;  /* 0x0009000401007387 */ /* 0x0001e80000100800 */
[----:B0-----:R-:W2:Y:S01]  /*25970*/  LDL.LU R4, [R1+0x964] ;  /* 0x0009640001047983 */ /* 0x001ea20000300800 */
[----:B------:R-:W-:-:S03]  /*25980*/  IADD3 R7, P3, PT, R7, UR62, RZ ;  /* 0x0000003e07077c10 */ /* 0x000fc6000ff7e0ff */
[----:B------:R-:W3:Y:S04]  /*25990*/  LDL.LU R33, [R1+0x8e8] ;  /* 0x0008e80001217983 */ /* 0x000ee80000300800 */
[----:B------:R-:W3:Y:S04]  /*259a0*/  LDL.LU R32, [R1+0x968] ;  /* 0x0009680001207983 */ /* 0x000ee80000300800 */
[----:B------:R0:W-:Y:S01]  /*259b0*/  STL [R1+0x8dc], R7 ;  /* 0x0008dc0701007387 */ /* 0x0001e20000100800 */
        /* <DEDUP_REMOVED lines=22> */
[----:B-----5:R-:W-:-:S05]  /*25b20*/  IADD3.X R5, PT, PT, R5, UR27, RZ, P6, !PT ;  /* 0x0000001b05057c10 */ /* 0x020fca000b7fe4ff */
[----:B------:R5:W-:Y:S04]  /*25b30*/  STL [R1+0x8f0], R5 ;  /* 0x0008f00501007387 */ /* 0x000be80000100800 */
[----:B------:R-:W4:Y:S04]  /*25b40*/  LDL.LU R11, [R1+0xa8] ;  /* 0x0000a800010b7983 */ /* 0x000f280000300800 */
[----:B------:R-:W4:Y:S04]  /*25b50*/  LDL.LU R10, [R1+0xa4] ;  /* 0x0000a400010a7983 */ /* 0x000f280000300800 */
[----:B0-----:R-:W4:Y:S04]  /*25b60*/  LDL.LU R7, [R1+0xa0] ;  /* 0x0000a00001077983 */ /* 0x001f280000300800 */
[----:B-1----:R-:W4:Y:S04]  /*25b70*/  LDL.LU R6, [R1+0x94] ;  /* 0x0000940001067983 */ /* 0x002f280000300800 */
[----:B-----5:R-:W5:Y:S01]  /*25b80*/  LDL.LU R5, [R1+0x98] ;  /* 0x0000980001057983 */ /* 0x020f620000300800 */
[----:B--2---:R-:W-:-:S05]  /*25b90*/  IADD3 R4, P6, PT, R4, UR62, RZ ;  /* 0x0000003e04047c10 */ /* 0x004fca000ffde0ff */
[----:B------:R0:W-:Y:S04]  /*25ba0*/  STL [R1+0x964], R4 ;  /* 0x0009640401007387 */ /* 0x0001e80000100800 */
[----:B0-----:R-:W2:Y:S01]  /*25bb0*/  LDL.LU R4, [R1+0x90] ;  /* 0x0000900001047983 */ /* 0x001ea20000300800 */
[----:B---3--:R-:W-:Y:S02]  /*25bc0*/  IADD3.X R33, PT, PT, R33, UR27, RZ, P1, !PT ;  /* 0x0000001b21217c10 */ /* 0x008fe40008ffe4ff */
[----:B------:R-:W-:Y:S02]  /*25bd0*/  IADD3 R32, P1, PT, R32, UR62, RZ ;  /* 0x0000003e20207c10 */ /* 0x000fe4000ff3e0ff */
[----:B----4-:R-:W-:Y:S01]  /*25be0*/  IADD3.X R31, PT, PT, R31, UR27, RZ, P2, !PT ;  /* 0x0000001b1f1f7c10 */ /* 0x010fe200097fe4ff */
[----:B------:R-:W-:Y:S01]  /*25bf0*/  STL [R1+0x8e8], R33 ;  /* 0x0008e82101007387 */ /* 0x000fe20000100800 */
[----:B------:R-:W-:Y:S01]  /*25c00*/  IADD3 R30, P2, PT, R30, UR62, RZ ;  /* 0x0000003e1e1e7c10 */ /* 0x000fe2000ff5e0ff */
[----:B------:R-:W-:-:S02]  /*25c10*/  IMAD.U32 R3, RZ, RZ, UR5 ;  /* 0x00000005ff037e24 */ /* 0x000fc4000f8e00ff */
[----:B------:R-:W-:Y:S01]  /*25c20*/  STL [R1+0x968], R32 ;  /* 0x0009682001007387 */ /* 0x000fe20000100800 */
[----:B------:R-:W-:Y:S01]  /*25c30*/  IADD3.X R29, PT, PT, R29, UR27, RZ, P3, !PT ;  /* 0x0000001b1d1d7c10 */ /* 0x000fe20009ffe4ff */
[----:B------:R-:W0:Y:S02]  /*25c40*/  SYNCS.PHASECHK.TRANS64.TRYWAIT P4, [UR14], R3 ;  /* 0x00000003ff0075a7 */ /* 0x000e24000808110e */
        /* <DEDUP_REMOVED lines=31> */
[----:B------:R-:W-:Y:S01]  /*25e40*/  STL [R1+0x988], R15 ;  /* 0x0009880f01007387 */ /* 0x000fe20000100800 */
[----:B------:R-:W-:-:S03]  /*25e50*/  IADD3 R9, P3, PT, R9, UR62, RZ ;  /* 0x0000003e09097c10 */ /* 0x000fc6000ff7e0ff */
[----:B------:R-:W-:Y:S04]  /*25e60*/  STL [R1+0xb0], R14 ;  /* 0x0000b00e01007387 */ /* 0x000fe80000100800 */
[----:B------:R1:W-:Y:S04]  /*25e70*/  STL [R1+0x9c], R9 ;  /* 0x00009c0901007387 */ /* 0x0003e80000100800 */
[----:B------:R3:W-:Y:S01]  /*25e80*/  STL [R1+0x98c], R13 ;  /* 0x00098c0d01007387 */ /* 0x0007e20000100800 */
[----:B------:R-:W-:-:S03]  /*25e90*/  IADD3.X R11, PT, PT, R11, UR27, RZ, P6, !PT ;  /* 0x0000001b0b0b7c10 */ /* 0x000fc6000b7fe4ff */
[----:B------:R3:W-:Y:S01]  /*25ea0*/  STL [R1+0xac], R12 ;  /* 0x0000ac0c01007387 */ /* 0x0007e20000100800 */
[----:B------:R-:W-:Y:S02]  /*25eb0*/  IADD3.X R10, PT, PT, R10, UR27, RZ, P1, !PT ;  /* 0x0000001b0a0a7c10 */ /* 0x000fe40008ffe4ff */
[----:B------:R-:W-:Y:S02]  /*25ec0*/  IADD3.X R7, PT, PT, R7, UR27, RZ, P2, !PT ;  /* 0x0000001b07077c10 */ /* 0x000fe400097fe4ff */
[----:B------:R-:W-:Y:S01]  /*25ed0*/  IADD3 R6, P2, PT, R6, UR62, RZ ;  /* 0x0000003e06067c10 */ /* 0x000fe2000ff5e0ff */
[----:B------:R3:W-:Y:S01]  /*25ee0*/  STL [R1+0xa8], R11 ;  /* 0x0000a80b01007387 */ /* 0x0007e20000100800 */
[----:B-----5:R-:W-:-:S03]  /*25ef0*/  IADD3.X R5, PT, PT, R5, UR27, RZ, P3, !PT ;  /* 0x0000001b05057c10 */ /* 0x020fc60009ffe4ff */
[----:B------:R3:W-:Y:S04]  /*25f00*/  STL [R1+0xa4], R10 ;  /* 0x0000a40a01007387 */ /* 0x0007e80000100800 */
[----:B------:R3:W-:Y:S04]  /*25f10*/  STL [R1+0xa0], R7 ;  /* 0x0000a00701007387 */ /* 0x0007e80000100800 */
[----:B------:R3:W-:Y:S01]  /*25f20*/  STL [R1+0x94], R6 ;  /* 0x0000940601007387 */ /* 0x0007e20000100800 */
[----:B------:R-:W-:-:S04]  /*25f30*/  SHF.R.U32.HI R8, RZ, 0x6, R8 ;  /* 0x00000006ff087819 */ /* 0x000fc80000011608 */
[----:B------:R-:W-:-:S04]  /*25f40*/  SGXT.U32 R8, R8, 0x1 ;  /* 0x000000010808781a */ /* 0x000fc80000000000 */
[C---:B-1----:R-:W-:Y:S02]  /*25f50*/  LOP3.LUT R9, R8.reuse, 0x2, RZ, 0xfc, !PT ;  /* 0x0000000208097812 */ /* 0x042fe400078efcff */
[----:B------:R-:W-:Y:S02]  /*25f60*/  LOP3.LUT R8, R8, 0x4, RZ, 0xfc, !PT ;  /* 0x0000000408087812 */ /* 0x000fe400078efcff */
[----:B------:R-:W-:Y:S02]  /*25f70*/  ISETP.GE.AND P1, PT, R9, UR6, PT ;  /* 0x0000000609007c0c */ /* 0x000fe4000bf26270 */
[----:B------:R-:W-:Y:S02]  /*25f80*/  ISETP.GE.AND P6, PT, R8, UR6, PT ;  /* 0x0000000608007c0c */ /* 0x000fe4000bfc6270 */
[----:B------:R-:W-:Y:S02]  /*25f90*/  PRMT R27, RZ, 0x7610, R27 ;  /* 0x00007610ff1b7816 */ /* 0x000fe4000000001b */
[----:B--2---:R-:W-:-:S05]  /*25fa0*/  IADD3.X R4, PT, PT, R4, UR27, RZ, P2, !PT ;  /* 0x0000001b04047c10 */ /* 0x004fca00097fe4ff */
[----:B------:R3:W-:Y:S04]  /*25fb0*/  STL [R1+0x90], R4 ;  /* 0x0000900401007387 */ /* 0x0007e80000100800 */
[----:B------:R3:W-:Y:S01]  /*25fc0*/  STL [R1+0x98], R5 ;  /* 0x0000980501007387 */ /* 0x0007e20000100800 */
[----:B0-----:R-:W-:Y:S05]  /*25fd0*/  @!P4 BRA `(.L_x_8) ;  /* 0x000001400088c947 */ /* 0x001fea0003800000 */
.L_x_16:
[----:B---3--:R-:W2:Y:S04]  /*25fe0*/  LDL R5, [R1+0x90] ;  /* 0x0000900001057983 */ /* 0x008ea80000100800 */
[----:B------:R-:W2:Y:S04]  /*25ff0*/  LDL R4, [R1+0x94] ;  /* 0x0000940001047983 */ /* 0x000ea80000100800 */
[----:B------:R0:W-:Y:S04]  /*26000*/  STL [R1+0xed0], R86 ;  /* 0x000ed05601007387 */ /* 0x0001e80000100800 */
[----:B0-----:R-:W3:Y:S04]  /*26010*/  LDL R86, [R1+0x98c] ;  /* 0x00098c0001567983 */ /* 0x001ee80000100800 */
[----:B------:R0:W-:Y:S04]  /*26020*/  STL [R1+0xecc], R87 ;  /* 0x000ecc5701007387 */ /* 0x0001e80000100800 */
[----:B0-----:R-:W4:Y:S01]  /*26030*/  LDL R87, [R1+0xa0] ;  /* 0x0000a00001577983 */ /* 0x001f220000100800 */
[----:B------:R-:W-:-:S03]  /*26040*/  PRMT R20, RZ, 0x7610, R20 ;  /* 0x00007610ff147816 */ /* 0x000fc60000000014 */
[----:B------:R-:W-:Y:S04]  /*26050*/  STL [R1+0xec8], R88 ;  /* 0x000ec85801007387 */ /* 0x000fe80000100800 */
[----:B------:R0:W-:Y:S04]  /*26060*/  STL [R1+0xec4], R89 ;  /* 0x000ec45901007387 */ /* 0x0001e80000100800 */
        /* <DEDUP_REMOVED lines=31> */
[----:B0-----:R-:W3:Y:S04]  /*26260*/  LDL R89, [R1+0xa4] ;  /* 0x0000a40001597983 */ /* 0x001ee80000100800 */
[----:B------:R-:W3:Y:S01]  /*26270*/  LDL R88, [R1+0x988] ;  /* 0x0009880001587983 */ /* 0x000ee20000100800 */
[----:B------:R-:W0:Y:S02]  /*26280*/  S2R R46, SR_TID.X ;  /* 0x00000000002e7919 */ /* 0x000e240000002100 */
[----:B0-----:R-:W-:-:S04]  /*26290*/  SHF.R.U32.HI R46, RZ, 0x6, R46 ;  /* 0x00000006ff2e7819 */ /* 0x001fc8000001162e */
[----:B------:R-:W-:-:S04]  /*262a0*/  SGXT.U32 R46, R46, 0x1 ;  /* 0x000000012e2e781a */ /* 0x000fc80000000000 */
[----:B------:R-:W-:Y:S02]  /*262b0*/  LOP3.LUT R47, R46, 0x6, RZ, 0xfc, !PT ;  /* 0x000000062e2f7812 */ /* 0x000fe400078efcff */
[----:B------:R-:W0:Y:S02]  /*262c0*/  S2R R46, SR_TID.X ;  /* 0x00000000002e7919 */ /* 0x000e240000002100 */
[----:B------:R-:W-:Y:S02]  /*262d0*/  ISETP.GE.AND P2, PT, R47, UR6, PT ;  /* 0x000000062f007c0c */ /* 0x000fe4000bf46270 */
[----:B------:R-:W3:Y:S04]  /*262e0*/  LDL R47, [R1+0xa8] ;  /* 0x0000a800012f7983 */ /* 0x000ee80000100800 */
[----:B--2---:R2:W2:Y:S04]  /*262f0*/  @!P0 LDG.E.U16 R27, desc[UR24][R4.64] ;  /* 0x00000018041b8981 */ /* 0x0044a8000c1e1500 */
[----:B------:R-:W2:Y:S04]  /*26300*/  LDL R4, [R1+0x98] ;  /* 0x0000980001047983 */ /* 0x000ea80000100800 */
[----:B------:R-:W2:Y:S01]  /*26310*/  LDL R5, [R1+0x9c] ;  /* 0x00009c0001057983 */ /* 0x000ea20000100800 */
[----:B0-----:R-:W-:-:S04]  /*26320*/  SHF.R.U32.HI R46, RZ, 0x6, R46 ;  /* 0x00000006ff2e7819 */ /* 0x001fc8000001162e */
[----:B------:R-:W-:-:S04]  /*26330*/  SGXT.U32 R46, R46, 0x1 ;  /* 0x000000012e2e781a */ /* 0x000fc80000000000 */
[----:B------:R-:W-:-:S04]  /*26340*/  LOP3.LUT R46, R46, 0x8, RZ, 0xfc, !PT ;  /* 0x000000082e2e7812 */ /* 0x000fc800078efcff */
[----:B------:R-:W-:Y:S02]  /*26350*/  ISETP.GE.AND P0, PT, R46, UR6, PT ;  /* 0x000000062e007c0c */ /* 0x000fe4000bf06270 */
[----:B------:R-:W3:Y:S01]  /*26360*/  LDL R46, [R1+0x984] ;  /* 0x00098400012e7983 */ /* 0x000ee20000100800 */
[----:B------:R-:W-:Y:S02]  /*26370*/  PRMT R35, RZ, 0x7610, R35 ;  /* 0x00007610ff237816 */ /* 0x000fe40000000023 */
[----:B--2---:R-:W-:-:S04]  /*26380*/  @!P1 LOP3.LUT R5, R5, R4, RZ, 0x3c, !PT ;  /* 0x0000000405059212 */ /* 0x004fc800078e3cff */
[----:B------:R-:W-:-:S04]  /*26390*/  @!P1 LOP3.LUT R4, R5, R4, RZ, 0x3c, !PT ;  /* 0x0000000405049212 */ /* 0x000fc800078e3cff */
[----:B------:R-:W-:-:S05]  /*263a0*/  @!P1 LOP3.LUT R5, R5, R4, RZ, 0x3c, !PT ;  /* 0x0000000405059212 */ /* 0x000fca00078e3cff */
[----:B------:R0:W2:Y:S02]  /*263b0*/  @!P1 LDG.E.U16 R20, desc[UR24][R4.64] ;  /* 0x0000001804149981 */ /* 0x0000a4000c1e1500 */
[----:B0-----:R-:W0:Y:S01]  /*263c0*/  S2R R5, SR_TID.X ;  /* 0x0000000000057919 */ /* 0x001e220000002100 */
[----:B---3--:R-:W-:Y:S02]  /*263d0*/  @!P6 IMAD.MOV.U32 R4, RZ, RZ, R86 ;  /* 0x000000ffff04e224 */ /* 0x008fe400078e0056 */
[----:B------:R-:W3:Y:S01]  /*263e0*/  LDL R86, [R1+0x980] ;  /* 0x0009800001567983 */ /* 0x000ee20000100800 */
[----:B0-----:R-:W-:-:S04]  /*263f0*/  SHF.R.U32.HI R5, RZ, 0x6, R5 ;  /* 0x00000006ff057819 */ /* 0x001fc80000011605 */
[----:B------:R-:W-:-:S04]  /*26400*/  SGXT.U32 R5, R5, 0x1 ;  /* 0x000000010505781a */ /* 0x000fc80000000000 */
[----:B------:R-:W-:-:S04]  /*26410*/  LOP3.LUT R5, R5, 0xa, RZ, 0xfc, !PT ;  /* 0x0000000a05057812 */ /* 0x000fc800078efcff */
[----:B------:R-:W-:Y:S01]  /*26420*/  ISETP.GE.AND P1, PT, R5, UR6, PT ;  /* 0x0000000605007c0c */ /* 0x000fe2000bf26270 */
[----:B----4-:R-:W-:Y:S02]  /*26430*/  @!P6 IMAD.MOV.U32 R5, RZ, RZ, R87 ;  /* 0x000000ffff05e224 */ /* 0x010fe400078e0057 */
[----:B------:R-:W4:Y:S04]  /*26440*/  LDL R87, [R1+0xac] ;  /* 0x0000ac0001577983 */ /* 0x000f280000100800 */
[----:B------:R0:W2:Y:S02]  /*26450*/  @!P6 LDG.E.U16 R35, desc[UR24][R4.64] ;  /* 0x000000180423e981 */ /* 0x0000a4000c1e1500 */
[----:B0-----:R-:W0:Y:S01]  /*26460*/  S2R R5, SR_TID.X ;  /* 0x0000000000057919 */ /* 0x001e220000002100 */
[----:B------:R-:W-:-:S02]  /*26470*/  @!P2 IMAD.MOV.U32 R4, RZ, RZ, R88 ;  /* 0x000000ffff04a224 */ /* 0x000fc400078e0058 */
[----:B------:R-:W2:Y:S01]  /*26480*/  LDL R88, [R1+0x97c] ;  /* 0x00097c0001587983 */ /* 0x000ea20000100800 */
[----:B0-----:R-:W-:-:S04]  /*26490*/  SHF.R.U32.HI R5, RZ, 0x6, R5 ;  /* 0x00000006ff057819 */ /* 0x001fc80000011605 */
[----:B------:R-:W-:-:S04]  /*264a0*/  SGXT.U32 R5, R5, 0x1 ;  /* 0x000000010505781a */ /* 0x000fc80000000000 */
[----:B------:R-:W-:-:S04]  /*264b0*/  LOP3.LUT R5, R5, 0xc, RZ, 0xfc, !PT ;  /* 0x0000000c05057812 */ /* 0x000fc800078efcff */
[----:B------:R-:W-:Y:S01]  /*264c0*/  ISETP.GE.AND P3, PT, R5, UR6, PT ;  /* 0x0000000605007c0c */ /* 0x000fe2000bf66270 */
[----:B------:R-:W-:Y:S02]  /*264d0*/  @!P2 IMAD.MOV.U32 R5, RZ, RZ, R89 ;  /* 0x000000ffff05a224 */ /* 0x000fe400078e0059 */
[----:B------:R-:W2:Y:S01]  /*264e0*/  LDL R89, [R1+0xb0] ;  /* 0x0000b00001597983 */ /* 0x000ea20000100800 */
[----:B------:R-:W-:-:S06]  /*264f0*/  PRMT R41, RZ, 0x7610, R41 ;  /* 0x00007610ff297816 */ /* 0x000fcc0000000029 */
[----:B------:R0:W2:Y:S02]  /*26500*/  @!P2 LDG.E.U16 R41, desc[UR24][R4.64] ;  /* 0x000000180429a981 */ /* 0x0000a4000c1e1500 */
[----:B0-----:R-:W0:Y:S01]  /*26510*/  S2R R5, SR_TID.X ;  /* 0x0000000000057919 */ /* 0x001e220000002100 */
[----:B------:R-:W-:Y:S01]  /*26520*/  PRMT R26, RZ, 0x7610, R26 ;  /* 0x00007610ff1a7816 */ /* 0x000fe2000000001a */
[----:B------:R-:W-:Y:S01]  /*26530*/  @!P0 IMAD.MOV.U32 R4, RZ, RZ, R46 ;  /* 0x000000ffff048224 */ /* 0x000fe200078e002e */
[----:B0-----:R-:W-:-:S04]  /*26540*/  SHF.R.U32.HI R5, RZ, 0x6, R5 ;  /* 0x00000006ff057819 */ /* 0x001fc80000011605 */
[----:B------:R-:W-:-:S04]  /*26550*/  SGXT.U32 R5, R5, 0x1 ;  /* 0x000000010505781a */ /* 0x000fc80000000000 */
[----:B------:R-:W-:-:S04]  /*26560*/  LOP3.LUT R5, R5, 0xe, RZ, 0xfc, !PT ;  /* 0x0000000e05057812 */ /* 0x000fc800078efcff */
[----:B------:R-:W-:Y:S01]  /*26570*/  ISETP.GE.AND P2, PT, R5, UR6, PT ;  /* 0x0000000605007c0c */ /* 0x000fe2000bf46270 */
[----:B------:R-:W-:Y:S01]  /*26580*/  @!P0 IMAD.MOV.U32 R5, RZ, RZ, R47 ;  /* 0x000000ffff058224 */ /* 0x000fe200078e002f */
[----:B------:R-:W-:Y:S01]  /*26590*/  PRMT R28, RZ, 0x7610, R28 ;  /* 0x00007610ff1c7816 */ /* 0x000fe2000000001c */
[----:B------:R-:W2:Y:S04]  /*265a0*/  LDL R47, [R1+0x978] ;  /* 0x00097800012f7983 */ /* 0x000ea80000100800 */
[----:B------:R0:W2:Y:S02]  /*265b0*/  @!P0 LDG.E.U16 R26, desc[UR24][R4.64] ;  /* 0x00000018041a8981 */ /* 0x0000a4000c1e1500 */
[----:B0-----:R-:W0:Y:S01]  /*265c0*/  S2R R5, SR_TID.X ;  /* 0x0000000000057919 */ /* 0x001e220000002100 */
[----:B------:R-:W-:-:S02]  /*265d0*/  PRMT R36, RZ, 0x7610, R36 ;  /* 0x00007610ff247816 */ /* 0x000fc40000000024 */
[----:B0-----:R-:W-:-:S04]  /*265e0*/  SHF.R.U32.HI R5, RZ, 0x6, R5 ;  /* 0x00000006ff057819 */ /* 0x001fc80000011605 */
[----:B------:R-:W-:-:S04]  /*265f0*/  SGXT.U32 R5, R5, 0x1 ;  /* 0x000000010505781a */ /* 0x000fc80000000000 */
[----:B------:R-:W-:-:S04]  /*26600*/  LOP3.LUT R5, R5, 0x10, RZ, 0xfc, !PT ;  /* 0x0000001005057812 */ /* 0x000fc800078efcff */
[----:B------:R-:W-:Y:S01]  /*26610*/  ISETP.GE.AND P0, PT, R5, UR6, PT ;  /* 0x0000000605007c0c */ /* 0x000fe2000bf06270 */
[----:B---3--:R-:W-:Y:S02]  /*26620*/  @!P1 IMAD.MOV.U32 R4, RZ, RZ, R86 ;  /* 0x000000ffff049224 */ /* 0x008fe400078e0056 */
[----:B----4-:R-:W-:Y:S01]  /*26630*/  @!P1 IMAD.MOV.U32 R5, RZ, RZ, R87 ;  /* 0x000000ffff059224 */ /* 0x010fe200078e0057 */
[----:B------:R-:W-:Y:S01]  /*26640*/  PRMT R40, RZ, 0x7610, R40 ;  /* 0x00007610ff287816 */ /* 0x000fe20000000028 */
[----:B------:R-:W0:Y:S03]  /*26650*/  S2R R46, SR_TID.X ;  /* 0x00000000002e7919 */ /* 0x000e260000002100 */
[----:B------:R2:W3:Y:S04]  /*26660*/  @!P1 LDG.E.U16 R28, desc[UR24][R4.64] ;  /* 0x00000018041c9981 */ /* 0x0004e8000c1e1500 */
[----:B------:R-:W4:Y:S01]  /*26670*/  LDL R87, [R1+0xbc] ;  /* 0x0000bc0001577983 */ /* 0x000f220000100800 */
[----:B--2---:R-:W-:-:S02]  /*26680*/  @!P3 IMAD.MOV.U32 R4, RZ, RZ, R88 ;  /* 0x000000ffff04b224 */ /* 0x004fc400078e0058 */
[----:B------:R-:W-:Y:S01]  /*26690*/  @!P3 IMAD.MOV.U32 R5, RZ, RZ, R89 ;  /* 0x000000ffff05b224 */ /* 0x000fe200078e0059 */
[----:B0-----:R-:W-:Y:S01]  /*266a0*/  SHF.R.U32.HI R46, RZ, 0x6, R46 ;  /* 0x00000006ff2e7819 */ /* 0x001fe2000001162e */
[----:B------:R-:W2:Y:S04]  /*266b0*/  LDL R89, [R1+0xc0] ;  /* 0x0000c00001597983 */ /* 0x000ea80000100800 */
[----:B------:R0:W2:Y:S04]  /*266c0*/  @!P3 LDG.E.U16 R36, desc[UR24][R4.64] ;  /* 0x000000180424b981 */ /* 0x0000a8000c1e1500 */
[----:B------:R-:W2:Y:S01]  /*266d0*/  LDL R5, [R1+0xb4] ;  /* 0x0000b40001057983 */ /* 0x000ea20000100800 */
[----:B0-----:R-:W-:Y:S01]  /*266e0*/  @!P2 IMAD.MOV.U32 R4, RZ, RZ, R47 ;  /* 0x000000ffff04a224 */ /* 0x001fe200078e002f */
[----:B------:R-:W-:-:S02]  /*266f0*/  SGXT.U32 R46, R46, 0x1 ;  /* 0x000000012e2e781a */ /* 0x000fc40000000000 */
[----:B------:R-:W3:Y:S02]  /*26700*/  LDL R47, [R1+0xc4] ;  /* 0x0000c400012f7983 */ /* 0x000ee40000100800 */
[----:B------:R-:W-:-:S04]  /*26710*/  LOP3.LUT R86, R46, 0x12, RZ, 0xfc, !PT ;  /* 0x000000122e567812 */ /* 0x000fc800078efcff */
[----:B------:R-:W-:Y:S02]  /*26720*/  ISETP.GE.AND P1, PT, R86, UR6, PT ;  /* 0x0000000656007c0c */ /* 0x000fe4000bf26270 */
[----:B------:R-:W3:Y:S01]  /*26730*/  LDL R86, [R1+0x970] ;  /* 0x0009700001567983 */ /* 0x000ee20000100800 */
[----:B------:R-:W0:Y:S02]  /*26740*/  S2R R46, SR_TID.X ;  /* 0x00000000002e7919 */ /* 0x000e240000002100 */
[----:B0-----:R-:W-:-:S04]  /*26750*/  SHF.R.U32.HI R46, RZ, 0x6, R46 ;  /* 0x00000006ff2e7819 */ /* 0x001fc8000001162e */
[----:B------:R-:W-:-:S04]  /*26760*/  SGXT.U32 R46, R46, 0x1 ;  /* 0x000000012e2e781a */ /* 0x000fc80000000000 */
[----:B------:R-:W-:-:S04]  /*26770*/  LOP3.LUT R88, R46, 0x14, RZ, 0xfc, !PT ;  /* 0x000000142e587812 */ /* 0x000fc800078efcff */
[----:B------:R-:W-:Y:S02]  /*26780*/  ISETP.GE.AND P3, PT, R88, UR6, PT ;  /* 0x0000000658007c0c */ /* 0x000fe4000bf66270 */
[----:B------:R-:W3:Y:S04]  /*26790*/  LDL R88, [R1+0x96c] ;  /* 0x00096c0001587983 */ /* 0x000ee80000100800 */
[----:B--2---:R0:W2:Y:S04]  /*267a0*/  @!P2 LDG.E.U16 R40, desc[UR24][R4.64] ;  /* 0x000000180428a981 */ /* 0x0040a8000c1e1500 */
[----:B------:R-:W0:Y:S04]  /*267b0*/  LDL R4, [R1+0xb8] ;  /* 0x0000b80001047983 */ /* 0x000e280000100800 */
[----:B------:R-:W0:Y:S01]  /*267c0*/  LDL R5, [R1+0x974] ;  /* 0x0009740001057983 */ /* 0x000e220000100800 */
[----:B------:R-:W-:Y:S01]  /*267d0*/  PRMT R25, RZ, 0x7610, R25 ;  /* 0x00007610ff197816 */ /* 0x000fe20000000019 */
[----:B------:R-:W1:Y:S01]  /*267e0*/  S2R R46, SR_TID.X ;  /* 0x00000000002e7919 */ /* 0x000e620000002100 */
[----:B------:R-:W-:-:S02]  /*267f0*/  PRMT R29, RZ, 0x7610, R29 ;  /* 0x00007610ff1d7816 */ /* 0x000fc4000000001d */
[----:B-1----:R-:W-:-:S04]  /*26800*/  SHF.R.U32.HI R46, RZ, 0x6, R46 ;  /* 0x00000006ff2e7819 */ /* 0x002fc8000001162e */
[----:B------:R-:W-:-:S04]  /*26810*/  SGXT.U32 R46, R46, 0x1 ;  /* 0x000000012e2e781a */ /* 0x000fc80000000000 */
[----:B------:R-:W-:-:S04]  /*26820*/  LOP3.LUT R46, R46, 0x16, RZ, 0xfc, !PT ;  /* 0x000000162e2e7812 */ /* 0x000fc800078efcff */
[----:B------:R-:W-:Y:S02]  /*26830*/  ISETP.GE.AND P2, PT, R46, UR6, PT ;  /* 0x000000062e007c0c */ /* 0x000fe4000bf46270 */
[----:B------:R-:W2:Y:S01]  /*26840*/  LDL R46, [R1+0x968] ;  /* 0x00096800012e7983 */ /* 0x000ea20000100800 */
[----:B0-----:R-:W-:-:S04]  /*26850*/  @!P0 LOP3.LUT R5, R5, R4, RZ, 0x3c, !PT ;  /* 0x0000000405058212 */ /* 0x001fc800078e3cff */
        /* <DEDUP_REMOVED lines=12> */
[----:B------:R0:W4:Y:S02]  /*26920*/  @!P1 LDG.E.U16 R29, desc[UR24][R4.64] ;  /* 0x00000018041d9981 */ /* 0x000124000c1e1500 */
[----:B0-----:R-:W0:Y:S01]  /*26930*/  S2R R5, SR_TID.X ;  /* 0x0000000000057919 */ /* 0x001e220000002100 */
[----:B------:R-:W-:-:S02]  /*26940*/  @!P3 IMAD.MOV.U32 R4, RZ, RZ, R88 ;  /* 0x000000ffff04b224 */ /* 0x000fc400078e0058 */
[----:B------:R-:W4:Y:S01]  /*26950*/  LDL R88, [R1+0x8dc] ;  /* 0x0008dc0001587983 */ /* 0x000f220000100800 */
[----:B0-----:R-:W-:-:S04]  /*26960*/  SHF.R.U32.HI R5, RZ, 0x6, R5 ;  /* 0x00000006ff057819 */ /* 0x001fc80000011605 */
[----:B------:R-:W-:-:S04]  /*26970*/  SGXT.U32 R5, R5, 0x1 ;  /* 0x000000010505781a */ /* 0x000fc80000000000 */
[----:B------:R-:W-:-:S04]  /*26980*/  LOP3.LUT R5, R5, 0x1a, RZ, 0xfc, !PT ;  /* 0x0000001a05057812 */ /* 0x000fc800078efcff */
[----:B------:R-:W-:Y:S01]  /*26990*/  ISETP.GE.AND P1, PT, R5, UR6, PT ;  /* 0x0000000605007c0c */ /* 0x000fe2000bf26270 */
[----:B------:R-:W-:Y:S02]  /*269a0*/  @!P3 IMAD.MOV.U32 R5, RZ, RZ, R89 ;  /* 0x000000ffff05b224 */ /* 0x000fe400078e0059 */
[----:B------:R-:W4:Y:S01]  /*269b0*/  LDL R89, [R1+0x8d8] ;  /* 0x0008d80001597983 */ /* 0x000f220000100800 */
[----:B------:R-:W-:-:S06]  /*269c0*/  PRMT R37, RZ, 0x7610, R37 ;  /* 0x00007610ff257816 */ /* 0x000fcc0000000025 */
[----:B------:R0:W4:Y:S02]  /*269d0*/  @!P3 LDG.E.U16 R37, desc[UR24][R4.64] ;  /* 0x000000180425b981 */ /* 0x000124000c1e1500 */
[----:B0-----:R-:W0:Y:S01]  /*269e0*/  S2R R5, SR_TID.X ;  /* 0x0000000000057919 */ /* 0x001e220000002100 */
[----:B------:R-:W-:Y:S01]  /*269f0*/  PRMT R39, RZ, 0x7610, R39 ;  /* 0x00007610ff277816 */ /* 0x000fe20000000027 */
[----:B--2---:R-:W-:Y:S01]  /*26a00*/  @!P2 IMAD.MOV.U32 R4, RZ, RZ, R46 ;  /* 0x000000ffff04a224 */ /* 0x004fe200078e002e */
        /* <DEDUP_REMOVED lines=16> */
[----:B------:R-:W0:Y:S04]  /*26b10*/  S2R R46, SR_TID.X ;  /* 0x00000000002e7919 */ /* 0x000e280000002100 */
[----:B------:R1:W3:Y:S01]  /*26b20*/  @!P0 LDG.E.U16 R24, desc[UR24][R4.64] ;  /* 0x0000001804188981 */ /* 0x0002e2000c1e1500 */
[----:B------:R-:W-:-:S03]  /*26b30*/  PRMT R38, RZ, 0x7610, R38 ;  /* 0x00007610ff267816 */ /* 0x000fc60000000026 */
[----:B------:R-:W4:Y:S01]  /*26b40*/  LDL R87, [R1+0x8f0] ;  /* 0x0008f00001577983 */ /* 0x000f220000100800 */
[----:B-1----:R-:W-:Y:S02]  /*26b50*/  @!P1 IMAD.MOV.U32 R4, RZ, RZ, R88 ;  /* 0x000000ffff049224 */ /* 0x002fe400078e0058 */
[----:B------:R-:W-:Y:S01]  /*26b60*/  @!P1 IMAD.MOV.U32 R5, RZ, RZ, R89 ;  /* 0x000000ffff059224 */ /* 0x000fe200078e0059 */
[----:B0-----:R-:W-:Y:S01]  /*26b70*/  SHF.R.U32.HI R46, RZ, 0x6, R46 ;  /* 0x00000006ff2e7819 */ /* 0x001fe2000001162e */
[----:B------:R-:W3:Y:S04]  /*26b80*/  LDL R89, [R1+0x8f8] ;  /* 0x0008f80001597983 */ /* 0x000ee80000100800 */
[----:B------:R2:W3:Y:S04]  /*26b90*/  @!P1 LDG.E.U16 R30, desc[UR24][R4.64] ;  /* 0x00000018041e9981 */ /* 0x0004e8000c1e1500 */
[----:B------:R-:W3:Y:S01]  /*26ba0*/  LDL R5, [R1+0x8e0] ;  /* 0x0008e00001057983 */ /* 0x000ee20000100800 */
[----:B------:R-:W-:-:S04]  /*26bb0*/  SGXT.U32 R46, R46, 0x1 ;  /* 0x000000012e2e781a */ /* 0x000fc80000000000 */
[----:B------:R-:W-:Y:S02]  /*26bc0*/  LOP3.LUT R86, R46, 0x20, RZ, 0xfc, !PT ;  /* 0x000000202e567812 */ /* 0x000fe400078efcff */
[----:B------:R-:W0:Y:S02]  /*26bd0*/  S2R R46, SR_TID.X ;  /* 0x00000000002e7919 */ /* 0x000e240000002100 */
[----:B------:R-:W-:Y:S02]  /*26be0*/  ISETP.GE.AND P0, PT, R86, UR6, PT ;  /* 0x0000000656007c0c */ /* 0x000fe4000bf06270 */
[----:B------:R-:W4:Y:S01]  /*26bf0*/  LDL R86, [R1+0x8f4] ;  /* 0x0008f40001567983 */ /* 0x000f220000100800 */
[----:B--2---:R-:W-:Y:S01]  /*26c00*/  @!P3 IMAD.MOV.U32 R4, RZ, RZ, R47 ;  /* 0x000000ffff04b224 */ /* 0x004fe200078e002f */
[----:B0-----:R-:W-:-:S04]  /*26c10*/  SHF.R.U32.HI R46, RZ, 0x6, R46 ;  /* 0x00000006ff2e7819 */ /* 0x001fc8000001162e */
[----:B------:R-:W-:-:S04]  /*26c20*/  SGXT.U32 R46, R46, 0x1 ;  /* 0x000000012e2e781a */ /* 0x000fc80000000000 */
[----:B------:R-:W-:-:S04]  /*26c30*/  LOP3.LUT R88, R46, 0x22, RZ, 0xfc, !PT ;  /* 0x000000222e587812 */ /* 0x000fc800078efcff */
[----:B------:R-:W-:Y:S02]  /*26c40*/  ISETP.GE.AND P1, PT, R88, UR6, PT ;  /* 0x0000000658007c0c */ /* 0x000fe4000bf26270 */
[----:B------:R-:W2:Y:S04]  /*26c50*/  LDL R88, [R1+0x8fc] ;  /* 0x0008fc0001587983 */ /* 0x000ea80000100800 */
[----:B---3--:R0:W3:Y:S04]  /*26c60*/  @!P3 LDG.E.U16 R38, desc[UR24][R4.64] ;  /* 0x000000180426b981 */ /* 0x0080e8000c1e1500 */
[----:B------:R-:W0:Y:S04]  /*26c70*/  LDL R4, [R1+0x8e8] ;  /* 0x0008e80001047983 */ /* 0x000e280000100800 */
[----:B------:R-:W0:Y:S01]  /*26c80*/  LDL R5, [R1+0x8ec] ;  /* 0x0008ec0001057983 */ /* 0x000e220000100800 */
[----:B------:R-:W-:-:S02]  /*26c90*/  PRMT R18, RZ, 0x7610, R18 ;  /* 0x00007610ff127816 */ /* 0x000fc40000000012 */
[----:B------:R-:W-:Y:S02]  /*26ca0*/  PRMT R23, RZ, 0x7610, R23 ;  /* 0x00007610ff177816 */ /* 0x000fe40000000017 */
[----:B------:R-:W-:Y:S01]  /*26cb0*/  PRMT R31, RZ, 0x7610, R31 ;  /* 0x00007610ff1f7816 */ /* 0x000fe2000000001f */
[----:B------:R-:W1:Y:S01]  /*26cc0*/  S2R R46, SR_TID.X ;  /* 0x00000000002e7919 */ /* 0x000e620000002100 */
[----:B0-----:R-:W-:-:S04]  /*26cd0*/  @!P2 LOP3.LUT R5, R5, R4, RZ, 0x3c, !PT ;  /* 0x000000040505a212 */ /* 0x001fc800078e3cff */
[----:B------:R-:W-:-:S04]  /*26ce0*/  @!P2 LOP3.LUT R4, R5, R4, RZ, 0x3c, !PT ;  /* 0x000000040504a212 */ /* 0x000fc800078e3cff */
[----:B------:R-:W-:-:S05]  /*26cf0*/  @!P2 LOP3.LUT R5, R5, R4, RZ, 0x3c, !PT ;  /* 0x000000040505a212 */ /* 0x000fca00078e3cff */
[----:B------:R4:W3:Y:S02]  /*26d00*/  @!P2 LDG.E.U16 R18, desc[UR24][R4.64] ;  /* 0x000000180412a981 */ /* 0x0008e4000c1e1500 */
[----:B----4-:R-:W-:Y:S02]  /*26d10*/  @!P0 IMAD.MOV.U32 R4, RZ, RZ, R86 ;  /* 0x000000ffff048224 */ /* 0x010fe400078e0056 */
[----:B------:R-:W-:Y:S01]  /*26d20*/  @!P0 IMAD.MOV.U32 R5, RZ, RZ, R87 ;  /* 0x000000ffff058224 */ /* 0x000fe200078e0057 */
[----:B-1----:R-:W-:Y:S02]  /*26d30*/  SHF.R.U32.HI R46, RZ, 0x6, R46 ;  /* 0x00000006ff2e7819 */ /* 0x002fe4000001162e */
[----:B------:R-:W-:Y:S01]  /*26d40*/  PRMT R45, RZ, 0x7610, R45 ;  /* 0x00007610ff2d7816 */ /* 0x000fe2000000002d */
[----:B------:R-:W0:Y:S01]  /*26d50*/  S2R R86, SR_TID.X ;  /* 0x0000000000567919 */ /* 0x000e220000002100 */
[----:B------:R2:W4:Y:S04]  /*26d60*/  @!P0 LDG.E.U16 R23, desc[UR24][R4.64] ;  /* 0x0000001804178981 */ /* 0x000528000c1e1500 */
[----:B------:R-:W3:Y:S01]  /*26d70*/  LDL R87, [R1+0x910] ;  /* 0x0009100001577983 */ /* 0x000ee20000100800 */
[----:B--2---:R-:W-:-:S02]  /*26d80*/  @!P1 IMAD.MOV.U32 R4, RZ, RZ, R88 ;  /* 0x000000ffff049224 */ /* 0x004fc400078e0058 */
[----:B------:R-:W-:Y:S01]  /*26d90*/  @!P1 IMAD.MOV.U32 R5, RZ, RZ, R89 ;  /* 0x000000ffff059224 */ /* 0x000fe200078e0059 */
[----:B------:R-:W-:Y:S01]  /*26da0*/  SGXT.U32 R46, R46, 0x1 ;  /* 0x000000012e2e781a */ /* 0x000fe20000000000 */
[----:B------:R-:W2:Y:S04]  /*26db0*/  LDL R89, [R1+0x918] ;  /* 0x0009180001597983 */ /* 0x000ea80000100800 */
[----:B------:R1:W2:Y:S04]  /*26dc0*/  @!P1 LDG.E.U16 R31, desc[UR24][R4.64] ;  /* 0x00000018041f9981 */ /* 0x0002a8000c1e1500 */
[----:B------:R-:W2:Y:S04]  /*26dd0*/  LDL R88, [R1+0x91c] ;  /* 0x00091c0001587983 */ /* 0x000ea80000100800 */
[----:B------:R-:W1:Y:S04]  /*26de0*/  LDL R4, [R1+0x900] ;  /* 0x0009000001047983 */ /* 0x000e680000100800 */
[----:B------:R-:W1:Y:S01]  /*26df0*/  LDL R5, [R1+0x904] ;  /* 0x0009040001057983 */ /* 0x000e620000100800 */
[----:B------:R-:W-:-:S04]  /*26e00*/  LOP3.LUT R47, R46, 0x24, RZ, 0xfc, !PT ;  /* 0x000000242e2f7812 */ /* 0x000fc800078efcff */
[----:B------:R-:W-:Y:S01]  /*26e10*/  ISETP.GE.AND P3, PT, R47, UR6, PT ;  /* 0x000000062f007c0c */ /* 0x000fe2000bf66270 */
[----:B------:R-:W0:Y:S01]  /*26e20*/  S2R R46, SR_TID.X ;  /* 0x00000000002e7919 */ /* 0x000e220000002100 */
[----:B------:R-:W0:Y:S02]  /*26e30*/  S2R R47, SR_TID.X ;  /* 0x00000000002f7919 */ /* 0x000e240000002100 */
[----:B0-----:R-:W-:-:S04]  /*26e40*/  SHF.R.U32.HI R86, RZ, 0x6, R86 ;  /* 0x00000006ff567819 */ /* 0x001fc80000011656 */
[----:B------:R-:W-:-:S04]  /*26e50*/  SGXT.U32 R86, R86, 0x1 ;  /* 0x000000015656781a */ /* 0x000fc80000000000 */
[----:B------:R-:W-:Y:S02]  /*26e60*/  LOP3.LUT R86, R86, 0x2a, RZ, 0xfc, !PT ;  /* 0x0000002a56567812 */ /* 0x000fe400078efcff */
[----:B------:R-:W-:Y:S02]  /*26e70*/  SHF.R.U32.HI R46, RZ, 0x6, R46 ;  /* 0x00000006ff2e7819 */ /* 0x000fe4000001162e */
[----:B------:R-:W-:Y:S02]  /*26e80*/  SHF.R.U32.HI R47, RZ, 0x6, R47 ;  /* 0x00000006ff2f7819 */ /* 0x000fe4000001162f */
[----:B------:R-:W-:Y:S02]  /*26e90*/  SGXT.U32 R46, R46, 0x1 ;  /* 0x000000012e2e781a */ /* 0x000fe40000000000 */
[----:B------:R-:W-:Y:S02]  /*26ea0*/  SGXT.U32 R47, R47, 0x1 ;  /* 0x000000012f2f781a */ /* 0x000fe40000000000 */
[----:B------:R-:W-:-:S02]  /*26eb0*/  LOP3.LUT R46, R46, 0x26, RZ, 0xfc, !PT ;  /* 0x000000262e2e7812 */ /* 0x000fc400078efcff */
[----:B------:R-:W-:Y:S02]  /*26ec0*/  LOP3.LUT R47, R47, 0x28, RZ, 0xfc, !PT ;  /* 0x000000282f2f7812 */ /* 0x000fe400078efcff */
[----:B------:R-:W-:Y:S02]  /*26ed0*/  ISETP.GE.AND P2, PT, R46, UR6, PT ;  /* 0x000000062e007c0c */ /* 0x000fe4000bf46270 */
[----:B------:R-:W2:Y:S01]  /*26ee0*/  LDL R46, [R1+0x90c] ;  /* 0x00090c00012e7983 */ /* 0x000ea20000100800 */
[----:B------:R-:W-:Y:S02]  /*26ef0*/  ISETP.GE.AND P0, PT, R47, UR6, PT ;  /* 0x000000062f007c0c */ /* 0x000fe4000bf06270 */
[----:B------:R-:W-:Y:S01]  /*26f00*/  ISETP.GE.AND P1, PT, R86, UR6, PT ;  /* 0x0000000656007c0c */ /* 0x000fe2000bf26270 */
[----:B------:R-:W2:Y:S04]  /*26f10*/  LDL R47, [R1+0x914] ;  /* 0x00091400012f7983 */ /* 0x000ea80000100800 */
[----:B------:R-:W2:Y:S01]  /*26f20*/  LDL.LU R86, [R1+0xed0] ;  /* 0x000ed00001567983 */ /* 0x000ea20000300800 */
[----:B-1----:R-:W-:-:S04]  /*26f30*/  @!P3 LOP3.LUT R5, R5, R4, RZ, 0x3c, !PT ;  /* 0x000000040505b212 */ /* 0x002fc800078e3cff */
[----:B------:R-:W-:-:S04]  /*26f40*/  @!P3 LOP3.LUT R4, R5, R4, RZ, 0x3c, !PT ;  /* 0x000000040504b212 */ /* 0x000fc800078e3cff */
[----:B------:R-:W-:-:S05]  /*26f50*/  @!P3 LOP3.LUT R5, R5, R4, RZ, 0x3c, !PT ;  /* 0x000000040505b212 */ /* 0x000fca00078e3cff */
[----:B------:R0:W3:Y:S02]  /*26f60*/  @!P3 LDG.E.U16 R45, desc[UR24][R4.64] ;  /* 0x00000018042db981 */ /* 0x0000e4000c1e1500 */
[----:B0-----:R-:W0:Y:S02]  /*26f70*/  S2R R5, SR_TID.X ;  /* 0x0000000000057919 */ /* 0x001e240000002100 */
[----:B0-----:R-:W-:-:S04]  /*26f80*/  SHF.R.U32.HI R5, RZ, 0x6, R5 ;  /* 0x00000006ff057819 */ /* 0x001fc80000011605 */
[----:B------:R-:W-:-:S04]  /*26f90*/  SGXT.U32 R5, R5, 0x1 ;  /* 0x000000010505781a */ /* 0x000fc80000000000 */
[----:B------:R-:W-:Y:S02]  /*26fa0*/  LOP3.LUT R4, R5, 0x2c, RZ, 0xfc, !PT ;  /* 0x0000002c05047812 */ /* 0x000fe400078efcff */
[----:B------:R-:W3:Y:S01]  /*26fb0*/  LDL R5, [R1+0x908] ;  /* 0x0009080001057983 */ /* 0x000ee20000100800 */
[----:B------:R-:W-:Y:S02]  /*26fc0*/  PRMT R17, RZ, 0x7610, R17 ;  /* 0x00007610ff117816 */ /* 0x000fe40000000011 */
[----:B------:R-:W-:Y:S01]  /*26fd0*/  ISETP.GE.AND P3, PT, R4, UR6, PT ;  /* 0x0000000604007c0c */ /* 0x000fe2000bf66270 */
[----:B--2---:R-:W-:Y:S01]  /*26fe0*/  @!P2 IMAD.MOV.U32 R4, RZ, RZ, R46 ;  /* 0x000000ffff04a224 */ /* 0x004fe200078e002e */
[----:B------:R-:W-:Y:S02]  /*26ff0*/  PRMT R22, RZ, 0x7610, R22 ;  /* 0x00007610ff167816 */ /* 0x000fe40000000016 */
[----:B------:R-:W-:Y:S01]  /*27000*/  PRMT R32, RZ, 0x7610, R32 ;  /* 0x00007610ff207816 */ /* 0x000fe20000000020 */
[----:B------:R-:W0:Y:S01]  /*27010*/  S2R R46, SR_TID.X ;  /* 0x00000000002e7919 */ /* 0x000e220000002100 */
[----:B---3--:R1:W2:Y:S02]  /*27020*/  @!P2 LDG.E.U16 R17, desc[UR24][R4.64] ;  /* 0x000000180411a981 */ /* 0x0082a4000c1e1500 */
[----:B-1----:R-:W1:Y:S01]  /*27030*/  S2R R5, SR_TID.X ;  /* 0x0000000000057919 */ /* 0x002e620000002100 */
[----:B------:R-:W-:Y:S01]  /*27040*/  @!P0 IMAD.MOV.U32 R4, RZ, RZ, R47 ;  /* 0x000000ffff048224 */ /* 0x000fe200078e002f */
[----:B0-----:R-:W-:-:S02]  /*27050*/  SHF.R.U32.HI R46, RZ, 0x6, R46 ;  /* 0x00000006ff2e7819 */ /* 0x001fc4000001162e */
[----:B------:R-:W-:Y:S01]  /*27060*/  PRMT R44, RZ, 0x7610, R44 ;  /* 0x00007610ff2c7816 */ /* 0x000fe2000000002c */
[----:B------:R-:W3:Y:S01]  /*27070*/  LDL R47, [R1+0x930] ;  /* 0x00093000012f7983 */ /* 0x000ee20000100800 */
[----:B-1----:R-:W-:-:S04]  /*27080*/  SHF.R.U32.HI R5, RZ, 0x6, R5 ;  /* 0x00000006ff057819 */ /* 0x002fc80000011605 */
[----:B------:R-:W-:-:S04]  /*27090*/  SGXT.U32 R5, R5, 0x1 ;  /* 0x000000010505781a */ /* 0x000fc80000000000 */
[----:B------:R-:W-:-:S04]  /*270a0*/  LOP3.LUT R5, R5, 0x2e, RZ, 0xfc, !PT ;  /* 0x0000002e05057812 */ /* 0x000fc800078efcff */
[----:B------:R-:W-:Y:S01]  /*270b0*/  ISETP.GE.AND P2, PT, R5, UR6, PT ;  /* 0x0000000605007c0c */ /* 0x000fe2000bf46270 */
[----:B------:R-:W-:-:S05]  /*270c0*/  @!P0 IMAD.MOV.U32 R5, RZ, RZ, R87 ;  /* 0x000000ffff058224 */ /* 0x000fca00078e0057 */
[----:B------:R0:W2:Y:S02]  /*270d0*/  @!P0 LDG.E.U16 R22, desc[UR24][R4.64] ;  /* 0x0000001804168981 */ /* 0x0000a4000c1e1500 */
[----:B0-----:R-:W-:Y:S02]  /*270e0*/  @!P1 IMAD.MOV.U32 R4, RZ, RZ, R88 ;  /* 0x000000ffff049224 */ /* 0x001fe400078e0058 */
[----:B------:R-:W-:Y:S01]  /*270f0*/  @!P1 IMAD.MOV.U32 R5, RZ, RZ, R89 ;  /* 0x000000ffff059224 */ /* 0x000fe200078e0059 */
[----:B------:R-:W-:Y:S01]  /*27100*/  SGXT.U32 R46, R46, 0x1 ;  /* 0x000000012e2e781a */ /* 0x000fe20000000000 */
[----:B------:R-:W2:Y:S04]  /*27110*/  LDL R89, [R1+0x93c] ;  /* 0x00093c0001597983 */ /* 0x000ea80000100800 */
[----:B------:R0:W2:Y:S04]  /*27120*/  @!P1 LDG.E.U16 R32, desc[UR24][R4.64] ;  /* 0x0000001804209981 */ /* 0x0000a8000c1e1500 */
[----:B------:R-:W0:Y:S04]  /*27130*/  LDL R4, [R1+0x920] ;  /* 0x0009200001047983 */ /* 0x000e280000100800 */
[----:B------:R-:W0:Y:S01]  /*27140*/  LDL R5, [R1+0x924] ;  /* 0x0009240001057983 */ /* 0x000e220000100800 */
[----:B------:R-:W-:-:S03]  /*27150*/  LOP3.LUT R87, R46, 0x30, RZ, 0xfc, !PT ;  /* 0x000000302e577812 */ /* 0x000fc600078efcff */
[----:B------:R-:W2:Y:S01]  /*27160*/  LDL R46, [R1+0x934] ;  /* 0x00093400012e7983 */ /* 0x000ea20000100800 */
[----:B------:R-:W-:Y:S02]  /*27170*/  ISETP.GE.AND P0, PT, R87, UR6, PT ;  /* 0x0000000657007c0c */ /* 0x000fe4000bf06270 */
[----:B------:R-:W1:Y:S02]  /*27180*/  S2R R87, SR_TID.X ;  /* 0x0000000000577919 */ /* 0x000e640000002100 */
[----:B-1----:R-:W-:-:S04]  /*27190*/  SHF.R.U32.HI R87, RZ, 0x6, R87 ;  /* 0x00000006ff577819 */ /* 0x002fc80000011657 */
[----:B------:R-:W-:-:S04]  /*271a0*/  SGXT.U32 R87, R87, 0x1 ;  /* 0x000000015757781a */ /* 0x000fc80000000000 */
[----:B------:R-:W-:-:S04]  /*271b0*/  LOP3.LUT R87, R87, 0x32, RZ, 0xfc, !PT ;  /* 0x0000003257577812 */ /* 0x000fc800078efcff */
[----:B------:R-:W-:Y:S02]  /*271c0*/  ISETP.GE.AND P1, PT, R87, UR6, PT ;  /* 0x0000000657007c0c */ /* 0x000fe4000bf26270 */
[----:B------:R-:W2:Y:S01]  /*271d0*/  LDL.LU R87, [R1+0xecc] ;  /* 0x000ecc0001577983 */ /* 0x000ea20000300800 */
[----:B0-----:R-:W-:-:S04]  /*271e0*/  @!P3 LOP3.LUT R5, R5, R4, RZ, 0x3c, !PT ;  /* 0x000000040505b212 */ /* 0x001fc800078e3cff */
[----:B------:R-:W-:-:S04]  /*271f0*/  @!P3 LOP3.LUT R4, R5, R4, RZ, 0x3c, !PT ;  /* 0x000000040504b212 */ /* 0x000fc800078e3cff */
[----:B------:R-:W-:-:S05]  /*27200*/  @!P3 LOP3.LUT R5, R5, R4, RZ, 0x3c, !PT ;  /* 0x000000040505b212 */ /* 0x000fca00078e3cff */
[----:B------:R0:W2:Y:S04]  /*27210*/  @!P3 LDG.E.U16 R44, desc[UR24][R4.64] ;  /* 0x00000018042cb981 */ /* 0x0000a8000c1e1500 */
[----:B------:R-:W0:Y:S04]  /*27220*/  LDL R4, [R1+0x928] ;  /* 0x0009280001047983 */ /* 0x000e280000100800 */
[----:B------:R-:W0:Y:S01]  /*27230*/  LDL R5, [R1+0x92c] ;  /* 0x00092c0001057983 */ /* 0x000e220000100800 */
[----:B------:R-:W-:Y:S02]  /*27240*/  PRMT R16, RZ, 0x7610, R16 ;  /* 0x00007610ff107816 */ /* 0x000fe40000000010 */
[----:B------:R-:W-:-:S02]  /*27250*/  PRMT R21, RZ, 0x7610, R21 ;  /* 0x00007610ff157816 */ /* 0x000fc40000000015 */
[----:B0-----:R-:W-:-:S04]  /*27260*/  @!P2 LOP3.LUT R5, R5, R4, RZ, 0x3c, !PT ;  /* 0x000000040505a212 */ /* 0x001fc800078e3cff */
[----:B------:R-:W-:-:S04]  /*27270*/  @!P2 LOP3.LUT R4, R5, R4, RZ, 0x3c, !PT ;  /* 0x000000040504a212 */ /* 0x000fc800078e3cff */
[----:B------:R-:W-:-:S05]  /*27280*/  @!P2 LOP3.LUT R5, R5, R4, RZ, 0x3c, !PT ;  /* 0x000000040505a212 */ /* 0x000fca00078e3cff */
[----:B------:R0:W4:Y:S02]  /*27290*/  @!P2 LDG.E.U16 R16, desc[UR24][R4.64] ;  /* 0x000000180410a981 */ /* 0x000124000c1e1500 */
[----:B0-----:R-:W0:Y:S01]  /*272a0*/  S2R R5, SR_TID.X ;  /* 0x0000000000057919 */ /* 0x001e220000002100 */
[----:B--2---:R-:W-:Y:S01]  /*272b0*/  @!P0 IMAD.MOV.U32 R4, RZ, RZ, R46 ;  /* 0x000000ffff048224 */ /* 0x004fe200078e002e */
[----:B------:R-:W-:Y:S01]  /*272c0*/  PRMT R33, RZ, 0x7610, R33 ;  /* 0x00007610ff217816 */ /* 0x000fe20000000021 */
[----:B------:R-:W1:Y:S01]  /*272d0*/  S2R R88, SR_TID.X ;  /* 0x0000000000587919 */ /* 0x000e620000002100 */
[----:B------:R-:W-:Y:S01]  /*272e0*/  PRMT R43, RZ, 0x7610, R43 ;  /* 0x00007610ff2b7816 */ /* 0x000fe2000000002b */
[----:B------:R-:W2:Y:S01]  /*272f0*/  LDL R46, [R1+0x954] ;  /* 0x00095400012e7983 */ /* 0x000ea20000100800 */
[----:B0-----:R-:W-:-:S04]  /*27300*/  SHF.R.U32.HI R5, RZ, 0x6, R5 ;  /* 0x00000006ff057819 */ /* 0x001fc80000011605 */
[----:B------:R-:W-:-:S04]  /*27310*/  SGXT.U32 R5, R5, 0x1 ;  /* 0x000000010505781a */ /* 0x000fc80000000000 */
[----:B------:R-:W-:-:S04]  /*27320*/  LOP3.LUT R5, R5, 0x36, RZ, 0xfc, !PT ;  /* 0x0000003605057812 */ /* 0x000fc800078efcff */
[----:B------:R-:W-:Y:S01]  /*27330*/  ISETP.GE.AND P2, PT, R5, UR6, PT ;  /* 0x0000000605007c0c */ /* 0x000fe2000bf46270 */
[----:B---3--:R-:W-:Y:S01]  /*27340*/  @!P0 IMAD.MOV.U32 R5, RZ, RZ, R47 ;  /* 0x000000ffff058224 */ /* 0x008fe200078e002f */
[----:B-1----:R-:W-:Y:S01]  /*27350*/  SHF.R.U32.HI R88, RZ, 0x6, R88 ;  /* 0x00000006ff587819 */ /* 0x002fe20000011658 */
[----:B------:R-:W3:Y:S04]  /*27360*/  LDL R47, [R1+0x950] ;  /* 0x00095000012f7983 */ /* 0x000ee80000100800 */
[----:B------:R0:W2:Y:S02]  /*27370*/  @!P0 LDG.E.U16 R21, desc[UR24][R4.64] ;  /* 0x0000001804158981 */ /* 0x0000a4000c1e1500 */
[----:B0-----:R-:W0:Y:S02]  /*27380*/  S2R R5, SR_TID.X ;  /* 0x0000000000057919 */ /* 0x001e240000002100 */
[----:B0-----:R-:W-:-:S04]  /*27390*/  SHF.R.U32.HI R5, RZ, 0x6, R5 ;  /* 0x00000006ff057819 */ /* 0x001fc80000011605 */
[----:B------:R-:W-:-:S04]  /*273a0*/  SGXT.U32 R5, R5, 0x1 ;  /* 0x000000010505781a */ /* 0x000fc80000000000 */
[----:B------:R-:W-:Y:S02]  /*273b0*/  LOP3.LUT R4, R5, 0x38, RZ, 0xfc, !PT ;  /* 0x0000003805047812 */ /* 0x000fe400078efcff */
[----:B------:R-:W2:Y:S02]  /*273c0*/  LDL R5, [R1+0x938] ;  /* 0x0009380001057983 */ /* 0x000ea40000100800 */
[----:B------:R-:W-:Y:S01]  /*273d0*/  ISETP.GE.AND P0, PT, R4, UR6, PT ;  /* 0x0000000604007c0c */ /* 0x000fe2000bf06270 */
[----:B------:R-:W-:Y:S01]  /*273e0*/  @!P1 IMAD.MOV.U32 R4, RZ, RZ, R89 ;  /* 0x000000ffff049224 */ /* 0x000fe200078e0059 */
[----:B------:R-:W-:-:S04]  /*273f0*/  SGXT.U32 R88, R88, 0x1 ;  /* 0x000000015858781a */ /* 0x000fc80000000000 */
[----:B------:R-:W-:-:S04]  /*27400*/  LOP3.LUT R88, R88, 0x34, RZ, 0xfc, !PT ;  /* 0x0000003458587812 */ /* 0x000fc800078efcff */
[----:B------:R-:W-:Y:S02]  /*27410*/  ISETP.GE.AND P3, PT, R88, UR6, PT ;  /* 0x0000000658007c0c */ /* 0x000fe4000bf66270 */
[----:B------:R-:W3:Y:S04]  /*27420*/  LDL R88, [R1+0x944] ;  /* 0x0009440001587983 */ /* 0x000ee80000100800 */
[----:B--2---:R0:W2:Y:S02]  /*27430*/  @!P1 LDG.E.U16 R33, desc[UR24][R4.64] ;  /* 0x0000001804219981 */ /* 0x0040a4000c1e1500 */
[----:B0-----:R-:W0:Y:S02]  /*27440*/  S2R R5, SR_TID.X ;  /* 0x0000000000057919 */ /* 0x001e240000002100 */
[----:B0-----:R-:W-:-:S04]  /*27450*/  SHF.R.U32.HI R5, RZ, 0x6, R5 ;  /* 0x00000006ff057819 */ /* 0x001fc80000011605 */
[----:B------:R-:W-:-:S04]  /*27460*/  SGXT.U32 R5, R5, 0x1 ;  /* 0x000000010505781a */ /* 0x000fc80000000000 */
[----:B------:R-:W-:Y:S02]  /*27470*/  LOP3.LUT R4, R5, 0x3a, RZ, 0xfc, !PT ;  /* 0x0000003a05047812 */ /* 0x000fe400078efcff */
[----:B------:R-:W2:Y:S02]  /*27480*/  LDL R5, [R1+0x940] ;  /* 0x0009400001057983 */ /* 0x000ea40000100800 */
[----:B------:R-:W-:Y:S01]  /*27490*/  ISETP.GE.AND P1, PT, R4, UR6, PT ;  /* 0x0000000604007c0c */ /* 0x000fe2000bf26270 */
[----:B---3--:R-:W-:-:S05]  /*274a0*/  @!P3 IMAD.MOV.U32 R4, RZ, RZ, R88 ;  /* 0x000000ffff04b224 */ /* 0x008fca00078e0058 */
        /* <DEDUP_REMOVED lines=8> */
[C---:B------:R-:W-:Y:S02]  /*27530*/  LOP3.LUT R88, R89.reuse, 0x3c, RZ, 0xfc, !PT ;  /* 0x0000003c59587812 */ /* 0x040fe400078efcff */
[----:B------:R-:W-:Y:S02]  /*27540*/  LOP3.LUT R89, R89, 0x3e, RZ, 0xfc, !PT ;  /* 0x0000003e59597812 */ /* 0x000fe400078efcff */
[----:B------:R-:W-:Y:S02]  /*27550*/  ISETP.GE.AND P3, PT, R88, UR6, PT ;  /* 0x0000000658007c0c */ /* 0x000fe4000bf66270 */
[----:B------:R-:W3:Y:S01]  /*27560*/  LDL.LU R88, [R1+0xec8] ;  /* 0x000ec80001587983 */ /* 0x000ee20000300800 */
[----:B------:R-:W-:-:S03]  /*27570*/  ISETP.GE.AND P4, PT, R89, UR6, PT ;  /* 0x0000000659007c0c */ /* 0x000fc6000bf86270 */
[----:B------:R-:W2:Y:S01]  /*27580*/  LDL.LU R89, [R1+0xec4] ;  /* 0x000ec40001597983 */ /* 0x000ea20000300800 */
[----:B0-----:R-:W-:-:S04]  /*27590*/  @!P2 LOP3.LUT R5, R5, R4, RZ, 0x3c, !PT ;  /* 0x000000040505a212 */ /* 0x001fc800078e3cff */
[----:B------:R-:W-:-:S04]  /*275a0*/  @!P2 LOP3.LUT R4, R5, R4, RZ, 0x3c, !PT ;  /* 0x000000040504a212 */ /* 0x000fc800078e3cff */
[----:B------:R-:W-:-:S05]  /*275b0*/  @!P2 LOP3.LUT R5, R5, R4, RZ, 0x3c, !PT ;  /* 0x000000040505a212 */ /* 0x000fca00078e3cff */
[----:B------:R0:W2:Y:S02]  /*275c0*/  @!P2 LDG.E.U16 R15, desc[UR24][R4.64] ;  /* 0x00000018040fa981 */ /* 0x0000a4000c1e1500 */
[----:B0-----:R-:W0:Y:S01]  /*275d0*/  S2R R5, SR_TID.X ;  /* 0x0000000000057919 */ /* 0x001e220000002100 */
[----:B------:R-:W-:Y:S01]  /*275e0*/  @!P0 IMAD.MOV.U32 R4, RZ, RZ, R46 ;  /* 0x000000ffff048224 */ /* 0x000fe200078e002e */
[----:B------:R-:W-:Y:S02]  /*275f0*/  PRMT R34, RZ, 0x7610, R34 ;  /* 0x00007610ff227816 */ /* 0x000fe40000000022 */
[----:B------:R-:W-:Y:S01]  /*27600*/  PRMT R42, RZ, 0x7610, R42 ;  /* 0x00007610ff2a7816 */ /* 0x000fe2000000002a */
[----:B------:R-:W2:Y:S01]  /*27610*/  LDL R46, [R1+0x110] ;  /* 0x00011000012e7983 */ /* 0x000ea20000100800 */
[----:B0-----:R-:W-:-:S04]  /*27620*/  LOP3.LUT R5, R5, 0x3f, RZ, 0xc0, !PT ;  /* 0x0000003f05057812 */ /* 0x001fc800078ec0ff */
[----:B------:R-:W-:Y:S01]  /*27630*/  ISETP.GE.AND P2, PT, R5, UR6, PT ;  /* 0x0000000605007c0c */ /* 0x000fe2000bf46270 */
[----:B------:R-:W-:Y:S01]  /*27640*/  @!P0 IMAD.MOV.U32 R5, RZ, RZ, R47 ;  /* 0x000000ffff058224 */ /* 0x000fe200078e002f */
[----:B------:R-:W-:Y:S01]  /*27650*/  PRMT R14, RZ, 0x7610, R14 ;  /* 0x00007610ff0e7816 */ /* 0x000fe2000000000e */
[----:B------:R-:W2:Y:S04]  /*27660*/  LDL R47, [R1+0x10c] ;  /* 0x00010c00012f7983 */ /* 0x000ea80000100800 */
[----:B------:R0:W2:Y:S04]  /*27670*/  @!P0 LDG.E.U16 R19, desc[UR24][R4.64] ;  /* 0x0000001804138981 */ /* 0x0000a8000c1e1500 */
[----:B------:R-:W0:Y:S04]  /*27680*/  LDL R4, [R1+0x958] ;  /* 0x0009580001047983 */ /* 0x000e280000100800 */
[----:B------:R-:W0:Y:S02]  /*27690*/  LDL R5, [R1+0x95c] ;  /* 0x00095c0001057983 */ /* 0x000e240000100800 */
[----:B0-----:R-:W-:-:S04]  /*276a0*/  @!P1 LOP3.LUT R5, R5, R4, RZ, 0x3c, !PT ;  /* 0x0000000405059212 */ /* 0x001fc800078e3cff */
[----:B------:R-:W-:-:S04]  /*276b0*/  @!P1 LOP3.LUT R4, R5, R4, RZ, 0x3c, !PT ;  /* 0x0000000405049212 */ /* 0x000fc800078e3cff */
[----:B------:R-:W-:-:S05]  /*276c0*/  @!P1 LOP3.LUT R5, R5, R4, RZ, 0x3c, !PT ;  /* 0x0000000405059212 */ /* 0x000fca00078e3cff */
        /* <DEDUP_REMOVED lines=14> */
[----:B------:R-:W0:Y:S01]  /*277b0*/  LDL R5, [R1+0xd0] ;  /* 0x0000d00001057983 */ /* 0x000e220000100800 */
[----:B------:R-:W-:Y:S01]  /*277c0*/  PRMT R13, RZ, 0x7610, R13 ;  /* 0x00007610ff0d7816 */ /* 0x000fe2000000000d */
[----:B------:R-:W-:Y:S01]  /*277d0*/  BAR.SYNC.DEFER_BLOCKING 0x0 ;  /* 0x0000000000007b1d */ /* 0x000fe20000010000 */
        /* <DEDUP_REMOVED lines=11> */
[----:B------:R2:W3:Y:S02]  /*27890*/  @!P2 LDG.E.U16 R12, desc[UR24][R4.64] ;  /* 0x00000018040ca981 */ /* 0x0004e4000c1e1500 */
[----:B--2---:R-:W-:Y:S02]  /*278a0*/  @!P2 IMAD.MOV.U32 R4, RZ, RZ, R46 ;  /* 0x000000ffff04a224 */ /* 0x004fe400078e002e */
[----:B------:R-:W-:Y:S01]  /*278b0*/  @!P2 IMAD.MOV.U32 R5, RZ, RZ, R47 ;  /* 0x000000ffff05a224 */ /* 0x000fe200078e002f */
[----:B------:R-:W-:Y:S01]  /*278c0*/  PRMT R10, RZ, 0x7610, R10 ;  /* 0x00007610ff0a7816 */ /* 0x000fe2000000000a */
[----:B------:R-:W2:Y:S04]  /*278d0*/  LDL R47, [R1+0x1cc] ;  /* 0x0001cc00012f7983 */ /* 0x000ea80000100800 */
[----:B------:R0:W2:Y:S01]  /*278e0*/  @!P2 LDG.E.U16 R11, desc[UR24][R4.64] ;  /* 0x00000018040ba981 */ /* 0x0000a2000c1e1500 */
[----:B------:R-:W-:-:S02]  /*278f0*/  PRMT R9, RZ, 0x7610, R9 ;  /* 0x00007610ff097816 */ /* 0x000fc40000000009 */
[----:B------:R-:W-:Y:S01]  /*27900*/  PRMT R8, RZ, 0x7610, R8 ;  /* 0x00007610ff087816 */ /* 0x000fe20000000008 */
[----:B------:R-:W2:Y:S04]  /*27910*/  LDL R46, [R1+0x1d0] ;  /* 0x0001d000012e7983 */ /* 0x000ea80000100800 */
        /* <DEDUP_REMOVED lines=20> */
[----:B------:R-:W-:Y:S02]  /*27a60*/  PRMT R7, RZ, 0x7610, R7 ;  /* 0x00007610ff077816 */ /* 0x000fe40000000007 */
        /* <DEDUP_REMOVED lines=10> */
[----:B------:R0:W3:Y:S02]  /*27b10*/  @!P2 LDG.E.U16 R6, desc[UR24][R4.64] ;  /* 0x000000180406a981 */ /* 0x0000e4000c1e1500 */
[----:B0-----:R-:W-:-:S06]  /*27b20*/  PRMT R5, RZ, 0x7610, R5 ;  /* 0x00007610ff057816 */ /* 0x001fcc0000000005 */
[----:B--2---:R0:W2:Y:S04]  /*27b30*/  @!P2 LDG.E.U16 R5, desc[UR24][R46.64] ;  /* 0x000000182e05a981 */ /* 0x0040a8000c1e1500 */
        /* <DEDUP_REMOVED lines=240> */
[----:B---3--:R-:W-:Y:S02]  /*28a40*/  PRMT R88, RZ, 0x7610, R88 ;  /* 0x00007610ff587816 */ /* 0x008fe40000000058 */
[----:B0-----:R-:W-:-:S04]  /*28a50*/  @!P2 LOP3.LUT R47, R47, R46, RZ, 0x3c, !PT ;  /* 0x0000002e2f2fa212 */ /* 0x001fc800078e3cff */
[----:B------:R-:W-:-:S04]  /*28a60*/  @!P2 LOP3.LUT R46, R47, R46, RZ, 0x3c, !PT ;  /* 0x0000002e2f2ea212 */ /* 0x000fc800078e3cff */
[----:B------:R-:W-:-:S05]  /*28a70*/  @!P2 LOP3.LUT R47, R47, R46, RZ, 0x3c, !PT ;  /* 0x0000002e2f2fa212 */ /* 0x000fca00078e3cff */
[----:B------:R0:W3:Y:S04]  /*28a80*/  @!P2 LDG.E.U16 R88, desc[UR24][R46.64] ;  /* 0x000000182e58a981 */ /* 0x0000e8000c1e1500 */
        /* <DEDUP_REMOVED lines=13> */
[----:B------:R-:W2:Y:S04]  /*28b60*/  @!P2 LDG.E.U16 R2, desc[UR24][R46.64] ;  /* 0x000000182e02a981 */ /* 0x000ea8000c1e1500 */
[----:B--2---:R0:W-:Y:S04]  /*28b70*/  STL [R1+0xc], R2 ;  /* 0x00000c0201007387 */ /* 0x0041e80000100800 */
[----:B0-----:R-:W2:Y:S04]  /*28b80*/  LDL.LU R2, [R1+0xec0] ;  /* 0x000ec00001027983 */ /* 0x001ea80000300800 */
[----:B------:R-:W3:Y:S04]  /*28b90*/  LDL R46, [R1+0x688] ;  /* 0x00068800012e7983 */ /* 0x000ee80000100800 */
[----:B------:R-:W3:Y:S01]  /*28ba0*/  LDL R47, [R1+0x68c] ;  /* 0x00068c00012f7983 */ /* 0x000ee20000100800 */
[----:B--2---:R-:W-:-:S02]  /*28bb0*/  PRMT R2, RZ, 0x7610, R2 ;  /* 0x00007610ff027816 */ /* 0x004fc40000000002 */
[----:B---3--:R-:W-:-:S04]  /*28bc0*/  @!P2 LOP3.LUT R47, R47, R46, RZ, 0x3c, !PT ;  /* 0x0000002e2f2fa212 */ /* 0x008fc800078e3cff */
        /* <DEDUP_REMOVED lines=151> */
[----:B------:R-:W-:-:S02]  /*29540*/  PRMT R93, RZ, 0x7610, R93 ;  /* 0x00007610ff5d7816 */ /* 0x000fc4000000005d */
[----:B---3--:R-:W-:-:S04]  /*29550*/  @!P2 LOP3.LUT R47, R47, R46, RZ, 0x3c, !PT ;  /* 0x0000002e2f2fa212 */ /* 0x008fc800078e3cff */
[----:B------:R-:W-:-:S04]  /*29560*/  @!P2 LOP3.LUT R46, R47, R46, RZ, 0x3c, !PT ;  /* 0x0000002e2f2ea212 */ /* 0x000fc800078e3cff */
[----:B------:R-:W-:-:S05]  /*29570*/  @!P2 LOP3.LUT R47, R47, R46, RZ, 0x3c, !PT ;  /* 0x0000002e2f2fa212 */ /* 0x000fca00078e3cff */
[----:B------:R-:W3:Y:S04]  /*29580*/  @!P2 LDG.E.U16 R93, desc[UR24][R46.64] ;  /* 0x000000182e5da981 */ /* 0x000ee8000c1e1500 */
[----:B---3--:R0:W-:Y:S04]  /*29590*/  STL [R1+0x6c], R93 ;  /* 0x00006c5d01007387 */ /* 0x0081e80000100800 */
[----:B0-----:R-:W3:Y:S04]  /*295a0*/  LDL.LU R93, [R1+0xe78] ;  /* 0x000e7800015d7983 */ /* 0x001ee80000300800 */
[----:B------:R-:W2:Y:S04]  /*295b0*/  LDL R46, [R1+0xd4] ;  /* 0x0000d400012e7983 */ /* 0x000ea80000100800 */
[----:B------:R-:W2:Y:S01]  /*295c0*/  LDL R47, [R1+0xd8] ;  /* 0x0000d800012f7983 */ /* 0x000ea20000100800 */
[----:B------:R-:W-:-:S02]  /*295d0*/  PRMT R92, RZ, 0x7610, R92 ;  /* 0x00007610ff5c7816 */ /* 0x000fc4000000005c */
[----:B--2---:R-:W-:-:S04]  /*295e0*/  @!P2 LOP3.LUT R47, R47, R46, RZ, 0x3c, !PT ;  /* 0x0000002e2f2fa212 */ /* 0x004fc800078e3cff */
[----:B------:R-:W-:-:S04]  /*295f0*/  @!P2 LOP3.LUT R46, R47, R46, RZ, 0x3c, !PT ;  /* 0x0000002e2f2ea212 */ /* 0x000fc800078e3cff */
[----:B------:R-:W-:-:S05]  /*29600*/  @!P2 LOP3.LUT R47, R47, R46, RZ, 0x3c, !PT ;  /* 0x0000002e2f2fa212 */ /* 0x000fca00078e3cff */
[----:B------:R-:W2:Y:S04]  /*29610*/  @!P2 LDG.E.U16 R92, desc[UR24][R46.64] ;  /* 0x000000182e5ca981 */ /* 0x000ea8000c1e1500 */
[----:B------:R0:W-:Y:S04]  /*29620*/  STS.U16 [R2+UR10+0x22000], R27 ;  /* 0x0220001b02007988 */ /* 0x0001e8000800040a */
[----:B------:R-:W-:Y:S04]  /*29630*/  STS.U16 [R2+UR10+0x22400], R26 ;  /* 0x0224001a02007988 */ /* 0x000fe8000800040a */
[----:B0-----:R-:W3:Y:S04]  /*29640*/  LDL R27, [R1+0xf8] ;  /* 0x0000f800011b7983 */ /* 0x001ee80000100800 */
[----:B--2---:R0:W-:Y:S04]  /*29650*/  STL [R1+0x8c], R92 ;  /* 0x00008c5c01007387 */ /* 0x0041e80000100800 */
[----:B0-----:R-:W2:Y:S04]  /*29660*/  LDL.LU R92, [R1+0xe74] ;  /* 0x000e7400015c7983 */ /* 0x001ea80000300800 */
[----:B------:R-:W3:Y:S01]  /*29670*/  LDL R26, [R1+0xf4] ;  /* 0x0000f400011a7983 */ /* 0x000ee20000100800 */
[----:B------:R-:W-:-:S03]  /*29680*/  PRMT R91, RZ, 0x7610, R91 ;  /* 0x00007610ff5b7816 */ /* 0x000fc6000000005b */
[----:B------:R-:W2:Y:S01]  /*29690*/  LDL R47, [R1+0x178] ;  /* 0x00017800012f7983 */ /* 0x000ea20000100800 */
        /* <DEDUP_REMOVED lines=19> */
[----:B------:R-:W-:-:S02]  /*297d0*/  PRMT R84, RZ, 0x7610, R84 ;  /* 0x00007610ff547816 */ /* 0x000fc40000000054 */
[----:B---3--:R-:W-:-:S04]  /*297e0*/  @!P2 LOP3.LUT R25, R25, R24, RZ, 0x3c, !PT ;  /* 0x000000181919a212 */ /* 0x008fc800078e3cff */
[----:B------:R-:W-:-:S04]  /*297f0*/  @!P2 LOP3.LUT R24, R25, R24, RZ, 0x3c, !PT ;  /* 0x000000181918a212 */ /* 0x000fc800078e3cff */
[----:B------:R-:W-:-:S05]  /*29800*/  @!P2 LOP3.LUT R25, R25, R24, RZ, 0x3c, !PT ;  /* 0x000000181919a212 */ /* 0x000fca00078e3cff */
[----:B------:R-:W3:Y:S04]  /*29810*/  @!P2 LDG.E.U16 R84, desc[UR24][R24.64] ;  /* 0x000000181854a981 */ /* 0x000ee8000c1e1500 */
[----:B----4-:R-:W-:Y:S04]  /*29820*/  STS.U16 [R2+UR10+0x23000], R23 ;  /* 0x0230001702007988 */ /* 0x010fe8000800040a */
[----:B---3--:R0:W-:Y:S04]  /*29830*/  STL [R1+0x80], R84 ;  /* 0x0000805401007387 */ /* 0x0081e80000100800 */
[----:B0-----:R-:W3:Y:S04]  /*29840*/  LDL.LU R84, [R1+0xe68] ;  /* 0x000e680001547983 */ /* 0x001ee80000300800 */
[----:B------:R-:W4:Y:S04]  /*29850*/  LDL R24, [R1+0x154] ;  /* 0x0001540001187983 */ /* 0x000f280000100800 */
[----:B------:R-:W4:Y:S04]  /*29860*/  LDL R25, [R1+0x158] ;  /* 0x0001580001197983 */ /* 0x000f280000100800 */
[----:B------:R-:W2:Y:S01]  /*29870*/  LDL R23, [R1+0x174] ;  /* 0x0001740001177983 */ /* 0x000ea20000100800 */
[----:B------:R-:W-:-:S02]  /*29880*/  PRMT R82, RZ, 0x7610, R82 ;  /* 0x00007610ff527816 */ /* 0x000fc40000000052 */
[----:B------:R-:W-:Y:S01]  /*29890*/  PRMT R80, RZ, 0x7610, R80 ;  /* 0x00007610ff507816 */ /* 0x000fe20000000050 */
[----:B------:R0:W-:Y:S02]  /*298a0*/  STS.U16 [R2+UR10+0x23400], R22 ;  /* 0x0234001602007988 */ /* 0x0001e4000800040a */
[----:B0-----:R-:W-:Y:S01]  /*298b0*/  @!P2 IMAD.MOV.U32 R22, RZ, RZ, R47 ;  /* 0x000000ffff16a224 */ /* 0x001fe200078e002f */
[----:B----4-:R-:W-:-:S04]  /*298c0*/  @!P2 LOP3.LUT R25, R25, R24, RZ, 0x3c, !PT ;  /* 0x000000181919a212 */ /* 0x010fc800078e3cff */
[C---:B------:R-:W-:Y:S01]  /*298d0*/  @!P2 LOP3.LUT R24, R25.reuse, R24, RZ, 0x3c, !PT ;  /* 0x000000181918a212 */ /* 0x040fe200078e3cff */
[----:B--2---:R-:W2:Y:S03]  /*298e0*/  @!P2 LDG.E.U16 R80, desc[UR24][R22.64] ;  /* 0x000000181650a981 */ /* 0x004ea6000c1e1500 */
[----:B------:R-:W-:-:S05]  /*298f0*/  @!P2 LOP3.LUT R25, R25, R24, RZ, 0x3c, !PT ;  /* 0x000000181919a212 */ /* 0x000fca00078e3cff */
[----:B------:R-:W4:Y:S04]  /*29900*/  @!P2 LDG.E.U16 R82, desc[UR24][R24.64] ;  /* 0x000000181852a981 */ /* 0x000f28000c1e1500 */
[----:B----4-:R0:W-:Y:S04]  /*29910*/  STL [R1+0x7c], R82 ;  /* 0x00007c5201007387 */ /* 0x0101e80000100800 */
[----:B0-----:R-:W4:Y:S04]  /*29920*/  LDL.LU R82, [R1+0xe64] ;  /* 0x000e640001527983 */ /* 0x001f280000300800 */
[----:B------:R-:W3:Y:S04]  /*29930*/  LDL R47, [R1+0x218] ;  /* 0x00021800012f7983 */ /* 0x000ee80000100800 */
[----:B--2---:R0:W-:Y:S04]  /*29940*/  STL [R1+0x78], R80 ;  /* 0x0000785001007387 */ /* 0x0041e80000100800 */
[----:B0-----:R-:W2:Y:S04]  /*29950*/  LDL.LU R80, [R1+0xe60] ;  /* 0x000e600001507983 */ /* 0x001ea80000300800 */
[----:B------:R-:W2:Y:S04]  /*29960*/  LDL R22, [R1+0x194] ;  /* 0x0001940001167983 */ /* 0x000ea80000100800 */
[----:B------:R-:W2:Y:S01]  /*29970*/  LDL R23, [R1+0x198] ;  /* 0x0001980001177983 */ /* 0x000ea20000100800 */
[----:B------:R-:W-:-:S02]  /*29980*/  PRMT R46, RZ, 0x7610, R46 ;  /* 0x00007610ff2e7816 */ /* 0x000fc4000000002e */
[----:B--2---:R-:W-:-:S04]  /*29990*/  @!P2 LOP3.LUT R23, R23, R22, RZ, 0x3c, !PT ;  /* 0x000000161717a212 */ /* 0x004fc800078e3cff */
        /* <DEDUP_REMOVED lines=9> */
[----:B------:R-:W3:Y:S04]  /*29a30*/  @!P2 LDG.E.U16 R78, desc[UR24][R22.64] ;  /* 0x00000018164ea981 */ /* 0x000ee8000c1e1500 */
[----:B------:R0:W-:Y:S04]  /*29a40*/  STS.U16 [R2+UR10+0x23800], R21 ;  /* 0x0238001502007988 */ /* 0x0001e8000800040a */
[----:B------:R-:W-:Y:S04]  /*29a50*/  STS.U16 [R2+UR10+0x23c00], R19 ;  /* 0x023c001302007988 */ /* 0x000fe8000800040a */
[----:B0-----:R-:W4:Y:S04]  /*29a60*/  LDL R21, [R1+0x1d8] ;  /* 0x0001d80001157983 */ /* 0x001f280000100800 */
[----:B--2---:R0:W-:Y:S02]  /*29a70*/  STL [R1+0x74], R46 ;  /* 0x0000742e01007387 */ /* 0x0041e40000100800 */
[----:B0-----:R-:W-:-:S05]  /*29a80*/  LOP3.LUT R46, R2, 0x20, RZ, 0x3c, !PT ;  /* 0x00000020022e7812 */ /* 0x001fca00078e3cff */
[----:B------:R-:W-:Y:S04]  /*29a90*/  STS.U16 [R46+UR10+0x22100], R20 ;  /* 0x022100142e007988 */ /* 0x000fe8000800040a */
[----:B---3--:R0:W-:Y:S04]  /*29aa0*/  STL [R1+0x70], R78 ;  /* 0x0000704e01007387 */ /* 0x0081e80000100800 */
[----:B0-----:R-:W2:Y:S04]  /*29ab0*/  LDL.LU R78, [R1+0xe5c] ;  /* 0x000e5c00014e7983 */ /* 0x001ea80000300800 */
[----:B------:R-:W4:Y:S01]  /*29ac0*/  LDL R20, [R1+0x1d4] ;  /* 0x0001d40001147983 */ /* 0x000f220000100800 */
[----:B------:R-:W-:-:S02]  /*29ad0*/  PRMT R76, RZ, 0x7610, R76 ;  /* 0x00007610ff4c7816 */ /* 0x000fc4000000004c */
[----:B----4-:R-:W-:-:S04]  /*29ae0*/  @!P2 LOP3.LUT R21, R21, R20, RZ, 0x3c, !PT ;  /* 0x000000141515a212 */ /* 0x010fc800078e3cff */
[----:B------:R-:W-:-:S04]  /*29af0*/  @!P2 LOP3.LUT R20, R21, R20, RZ, 0x3c, !PT ;  /* 0x000000141514a212 */ /* 0x000fc800078e3cff */
[----:B------:R-:W-:-:S05]  /*29b00*/  @!P2 LOP3.LUT R21, R21, R20, RZ, 0x3c, !PT ;  /* 0x000000141515a212 */ /* 0x000fca00078e3cff */
[----:B------:R-:W3:Y:S01]  /*29b10*/  @!P2 LDG.E.U16 R76, desc[UR24][R20.64] ;  /* 0x00000018144ca981 */ /* 0x000ee2000c1e1500 */
[----:B------:R-:W-:-:S03]  /*29b20*/  PRMT R74, RZ, 0x7610, R74 ;  /* 0x00007610ff4a7816 */ /* 0x000fc6000000004a */
[----:B---3--:R0:W-:Y:S04]  /*29b30*/  STL [R1+0x60], R76 ;  /* 0x0000604c01007387 */ /* 0x0081e80000100800 */
[----:B0-----:R-:W3:Y:S04]  /*29b40*/  LDL.LU R76, [R1+0xe58] ;  /* 0x000e5800014c7983 */ /* 0x001ee80000300800 */
[----:B------:R-:W4:Y:S01]  /*29b50*/  LDL R21, [R1+0x214] ;  /* 0x0002140001157983 */ /* 0x000f220000100800 */
[----:B------:R-:W-:-:S03]  /*29b60*/  @!P2 IMAD.MOV.U32 R20, RZ, RZ, R47 ;  /* 0x000000ffff14a224 */ /* 0x000fc600078e002f */
[----:B------:R-:W2:Y:S04]  /*29b70*/  LDL R47, [R1+0x298] ;  /* 0x00029800012f7983 */ /* 0x000ea80000100800 */
[----:B----4-:R-:W4:Y:S04]  /*29b80*/  @!P2 LDG.E.U16 R74, desc[UR24][R20.64] ;  /* 0x00000018144aa981 */ /* 0x010f28000c1e1500 */
[----:B----4-:R0:W-:Y:S04]  /*29b90*/  STL [R1+0x50], R74 ;  /* 0x0000504a01007387 */ /* 0x0101e80000100800 */
[----:B0-----:R-:W4:Y:S04]  /*29ba0*/  LDL.LU R74, [R1+0xe54] ;  /* 0x000e5400014a7983 */ /* 0x001f280000300800 */
        /* <DEDUP_REMOVED lines=14> */
[----:B--2---:R0:W-:Y:S04]  /*29c90*/  STL [R1+0x40], R19 ;  /* 0x0000401301007387 */ /* 0x0041e80000100800 */
[----:B0-----:R-:W2:Y:S04]  /*29ca0*/  LDL R19, [R1+0x2b8] ;  /* 0x0002b80001137983 */ /* 0x001ea80000100800 */
        /* <DEDUP_REMOVED lines=8> */
[----:B------:R-:W2:Y:S01]  /*29d30*/  @!P2 LDG.E.U16 R70, desc[UR24][R20.64] ;  /* 0x000000181446a981 */ /* 0x000ea2000c1e1500 */
[----:B------:R-:W-:-:S03]  /*29d40*/  PRMT R0, RZ, 0x7610, R0 ;  /* 0x00007610ff007816 */ /* 0x000fc60000000000 */
[----:B--2---:R0:W-:Y:S04]  /*29d50*/  STL [R1+0x20], R70 ;  /* 0x0000204601007387 */ /* 0x0041e80000100800 */
[----:B0-----:R-:W2:Y:S04]  /*29d60*/  LDL.LU R70, [R1+0xe4c] ;  /* 0x000e4c0001467983 */ /* 0x001ea80000300800 */
[----:B------:R-:W2:Y:S01]  /*29d70*/  LDL R21, [R1+0x294] ;  /* 0x0002940001157983 */ /* 0x000ea20000100800 */
[----:B------:R-:W-:Y:S01]  /*29d80*/  @!P2 IMAD.MOV.U32 R20, RZ, RZ, R47 ;  /* 0x000000ffff14a224 */ /* 0x000fe200078e002f */
[----:B------:R-:W-:-:S02]  /*29d90*/  PRMT R93, RZ, 0x7610, R93 ;  /* 0x00007610ff5d7816 */ /* 0x000fc4000000005d */
[----:B------:R-:W3:Y:S04]  /*29da0*/  LDL R47, [R1+0x2f8] ;  /* 0x0002f800012f7983 */ /* 0x000ee80000100800 */
[----:B--2---:R0:W2:Y:S04]  /*29db0*/  @!P2 LDG.E.U16 R0, desc[UR24][R20.64] ;  /* 0x000000181400a981 */ /* 0x0040a8000c1e1500 */
[----:B------:R-:W3:Y:S01]  /*29dc0*/  LDL R21, [R1+0x2b4] ;  /* 0x0002b40001157983 */ /* 0x000ee20000100800 */
[----:B0-----:R-:W-:-:S03]  /*29dd0*/  @!P2 IMAD.MOV.U32 R20, RZ, RZ, R19 ;  /* 0x000000ffff14a224 */ /* 0x001fc600078e0013 */
[----:B--2---:R0:W-:Y:S04]  /*29de0*/  STL [R1+0xe1c], R0 ;  /* 0x000e1c0001007387 */ /* 0x0041e80000100800 */
[----:B0-----:R-:W2:Y:S04]  /*29df0*/  LDL R0, [R1+0x2d8] ;  /* 0x0002d80001007983 */ /* 0x001ea80000100800 */
[----:B---3--:R2:W3:Y:S04]  /*29e00*/  @!P2 LDG.E.U16 R93, desc[UR24][R20.64] ;  /* 0x00000018145da981 */ /* 0x0084e8000c1e1500 */
[----:B------:R-:W4:Y:S01]  /*29e10*/  LDL R21, [R1+0x2d4] ;  /* 0x0002d40001157983 */ /* 0x000f220000100800 */
[----:B------:R-:W-:Y:S01]  /*29e20*/  PRMT R92, RZ, 0x7610, R92 ;  /* 0x00007610ff5c7816 */ /* 0x000fe2000000005c */
[----:B--2---:R-:W-:-:S02]  /*29e30*/  @!P2 IMAD.MOV.U32 R20, RZ, RZ, R0 ;  /* 0x000000ffff14a224 */ /* 0x004fc400078e0000 */
[----:B---3--:R0:W-:Y:S01]  /*29e40*/  STL [R1+0xe20], R93 ;  /* 0x000e205d01007387 */ /* 0x0081e20000100800 */
[----:B------:R-:W-:-:S03]  /*29e50*/  PRMT R91, RZ, 0x7610, R91 ;  /* 0x00007610ff5b7816 */ /* 0x000fc6000000005b */
[----:B------:R-:W2:Y:S04]  /*29e60*/  LDL R19, [R1+0x314] ;  /* 0x0003140001137983 */ /* 0x000ea80000100800 */
[----:B------:R-:W3:Y:S04]  /*29e70*/  LDL R0, [R1+0x334] ;  /* 0x0003340001007983 */ /* 0x000ee80000100800 */
[----:B----4-:R1:W4:Y:S04]  /*29e80*/  @!P2 LDG.E.U16 R92, desc[UR24][R20.64] ;  /* 0x00000018145ca981 */ /* 0x010328000c1e1500 */
[----:B0-----:R-:W2:Y:S04]  /*29e90*/  LDL R93, [R1+0x330] ;  /* 0x00033000015d7983 */ /* 0x001ea80000100800 */
[----:B------:R-:W2:Y:S01]  /*29ea0*/  LDL R21, [R1+0x2f4] ;  /* 0x0002f40001157983 */ /* 0x000ea20000100800 */
[----:B-1----:R-:W-:-:S03]  /*29eb0*/  @!P2 IMAD.MOV.U32 R20, RZ, RZ, R47 ;  /* 0x000000ffff14a224 */ /* 0x002fc600078e002f */
[----:B----4-:R0:W-:Y:S04]  /*29ec0*/  STL [R1+0xe24], R92 ;  /* 0x000e245c01007387 */ /* 0x0101e80000100800 */
[----:B------:R-:W4:Y:S04]  /*29ed0*/  LDL R47, [R1+0x34c] ;  /* 0x00034c00012f7983 */ /* 0x000f280000100800 */
[----:B--2---:R1:W2:Y:S04]  /*29ee0*/  @!P2 LDG.E.U16 R91, desc[UR24][R20.64] ;  /* 0x00000018145ba981 */ /* 0x0042a8000c1e1500 */
[----:B0-----:R-:W3:Y:S04]  /*29ef0*/  LDL R92, [R1+0x348] ;  /* 0x00034800015c7983 */ /* 0x001ee80000100800 */
[----:B------:R-:W3:Y:S01]  /*29f00*/  LDL R21, [R1+0x310] ;  /* 0x0003100001157983 */ /* 0x000ee20000100800 */
[----:B------:R-:W-:Y:S01]  /*29f10*/  PRMT R90, RZ, 0x7610, R90 ;  /* 0x00007610ff5a7816 */ /* 0x000fe2000000005a */
[----:B-1----:R-:W-:Y:S01]  /*29f20*/  @!P2 IMAD.MOV.U32 R20, RZ, RZ, R19 ;  /* 0x000000ffff14a224 */ /* 0x002fe200078e0013 */
[----:B------:R-:W-:-:S02]  /*29f30*/  PRMT R84, RZ, 0x7610, R84 ;  /* 0x00007610ff547816 */ /* 0x000fc40000000054 */
[----:B------:R-:W-:Y:S01]  /*29f40*/  PRMT R82, RZ, 0x7610, R82 ;  /* 0x00007610ff527816 */ /* 0x000fe20000000052 */
[----:B--2---:R0:W-:Y:S04]  /*29f50*/  STL [R1+0xe28], R91 ;  /* 0x000e285b01007387 */ /* 0x0041e80000100800 */
[----:B------:R-:W2:Y:S04]  /*29f60*/  LDL R19, [R1+0x364] ;  /* 0x0003640001137983 */ /* 0x000ea80000100800 */
[----:B0-----:R-:W2:Y:S04]  /*29f70*/  LDL R91, [R1+0x360] ;  /* 0x00036000015b7983 */ /* 0x001ea80000100800 */
[----:B---3--:R0:W3:Y:S02]  /*29f80*/  @!P2 LDG.E.U16 R90, desc[UR24][R20.64] ;  /* 0x00000018145aa981 */ /* 0x0080e4000c1e1500 */
[----:B0-----:R-:W-:-:S02]  /*29f90*/  @!P2 IMAD.MOV.U32 R20, RZ, RZ, R0 ;  /* 0x000000ffff14a224 */ /* 0x001fc400078e0000 */
[----:B------:R-:W-:-:S05]  /*29fa0*/  @!P2 IMAD.MOV.U32 R21, RZ, RZ, R93 ;  /* 0x000000ffff15a224 */ /* 0x000fca00078e005d */
[----:B------:R4:W3:Y:S02]  /*29fb0*/  @!P2 LDG.E.U16 R84, desc[UR24][R20.64] ;  /* 0x000000181454a981 */ /* 0x0008e4000c1e1500 */
[----:B----4-:R-:W-:Y:S02]  /*29fc0*/  @!P2 IMAD.MOV.U32 R20, RZ, RZ, R47 ;  /* 0x000000ffff14a224 */ /* 0x010fe400078e002f */
[----:B------:R-:W-:-:S05]  /*29fd0*/  @!P2 IMAD.MOV.U32 R21, RZ, RZ, R92 ;  /* 0x000000ffff15a224 */ /* 0x000fca00078e005c */
[----:B------:R2:W4:Y:S01]  /*29fe0*/  @!P2 LDG.E.U16 R82, desc[UR24][R20.64] ;  /* 0x000000181452a981 */ /* 0x000522000c1e1500 */
[----:B------:R-:W-:-:S03]  /*29ff0*/  PRMT R80, RZ, 0x7610, R80 ;  /* 0x00007610ff507816 */ /* 0x000fc60000000050 */
[----:B------:R-:W-:Y:S04]  /*2a000*/  STS.U16 [R46+UR10+0x22500], R28 ;  /* 0x0225001c2e007988 */ /* 0x000fe8000800040a */
[----:B------:R-:W-:Y:S04]  /*2a010*/  STS.U16 [R46+UR10+0x22900], R29 ;  /* 0x0229001d2e007988 */ /* 0x000fe8000800040a */
[----:B------:R-:W-:Y:S04]  /*2a020*/  STS.U16 [R46+UR10+0x22d00], R30 ;  /* 0x022d001e2e007988 */ /* 0x000fe8000800040a */
[----:B------:R-:W-:Y:S04]  /*2a030*/  STS.U16 [R46+UR10+0x23100], R31 ;  /* 0x0231001f2e007988 */ /* 0x000fe8000800040a */
[----:B------:R-:W-:Y:S04]  /*2a040*/  STS.U16 [R46+UR10+0x23500], R32 ;  /* 0x023500202e007988 */ /* 0x000fe8000800040a */
[----:B------:R-:W-:Y:S04]  /*2a050*/  STS.U16 [R46+UR10+0x23900], R33 ;  /* 0x023900212e007988 */ /* 0x000fe8000800040a */
[----:B------:R0:W-:Y:S02]  /*2a060*/  STS.U16 [R46+UR10+0x23d00], R34 ;  /* 0x023d00222e007988 */ /* 0x0001e4000800040a */
[----:B0-----:R-:W-:-:S05]  /*2a070*/  LOP3.LUT R46, R2, 0x40, RZ, 0x3c, !PT ;  /* 0x00000040022e7812 */ /* 0x001fca00078e3cff */
[----:B------:R-:W-:Y:S04]  /*2a080*/  STS.U16 [R46+UR10+0x22200], R35 ;  /* 0x022200232e007988 */ /* 0x000fe8000800040a */
[----:B------:R-:W-:Y:S04]  /*2a090*/  STS.U16 [R46+UR10+0x22600], R36 ;  /* 0x022600242e007988 */ /* 0x000fe8000800040a */
[----:B------:R-:W-:Y:S04]  /*2a0a0*/  STS.U16 [R46+UR10+0x22a00], R37 ;  /* 0x022a00252e007988 */ /* 0x000fe8000800040a */
[----:B------:R-:W-:Y:S04]  /*2a0b0*/  STS.U16 [R46+UR10+0x22e00], R38 ;  /* 0x022e00262e007988 */ /* 0x000fe8000800040a */
[----:B------:R-:W-:Y:S01]  /*2a0c0*/  STS.U16 [R46+UR10+0x23200], R45 ;  /* 0x0232002d2e007988 */ /* 0x000fe2000800040a */
[----:B--2---:R-:W-:-:S02]  /*2a0d0*/  @!P2 IMAD.MOV.U32 R20, RZ, RZ, R19 ;  /* 0x000000ffff14a224 */ /* 0x004fc400078e0013 */
[----:B------:R-:W-:Y:S01]  /*2a0e0*/  @!P2 IMAD.MOV.U32 R21, RZ, RZ, R91 ;  /* 0x000000ffff15a224 */ /* 0x000fe200078e005b */
[----:B---3--:R0:W-:Y:S04]  /*2a0f0*/  STL [R1+0xe2c], R90 ;  /* 0x000e2c5a01007387 */ /* 0x0081e80000100800 */
[----:B------:R-:W2:Y:S04]  /*2a100*/  LDL R0, [R1+0x384] ;  /* 0x0003840001007983 */ /* 0x000ea80000100800 */
[----:B------:R2:W3:Y:S04]  /*2a110*/  @!P2 LDG.E.U16 R80, desc[UR24][R20.64] ;  /* 0x000000181450a981 */ /* 0x0004e8000c1e1500 */
[----:B0-----:R-:W3:Y:S04]  /*2a120*/  LDL R90, [R1+0x380] ;  /* 0x00038000015a7983 */ /* 0x001ee80000100800 */
[----:B------:R0:W-:Y:S04]  /*2a130*/  STL [R1+0xe30], R84 ;  /* 0x000e305401007387 */ /* 0x0001e80000100800 */
[----:B------:R-:W3:Y:S04]  /*2a140*/  LDL R47, [R1+0x39c] ;  /* 0x00039c00012f7983 */ /* 0x000ee80000100800 */
[----:B0-----:R-:W3:Y:S04]  /*2a150*/  LDL R84, [R1+0x398] ;  /* 0x0003980001547983 */ /* 0x001ee80000100800 */
[----:B----4-:R-:W-:Y:S04]  /*2a160*/  STL [R1+0xe34], R82 ;  /* 0x000e345201007387 */ /* 0x010fe80000100800 */
[----:B------:R-:W4:Y:S04]  /*2a170*/  LDL R45, [R1+0x3b0] ;  /* 0x0003b000012d7983 */ /* 0x000f280000100800 */
[----:B------:R-:W4:Y:S01]  /*2a180*/  LDL R19, [R1+0x3b4] ;  /* 0x0003b40001137983 */ /* 0x000f220000100800 */
[----:B------:R-:W-:-:S03]  /*2a190*/  PRMT R78, RZ, 0x7610, R78 ;  /* 0x00007610ff4e7816 */ /* 0x000fc6000000004e */
[----:B------:R0:W-:Y:S01]  /*2a1a0*/  STS.U16 [R46+UR10+0x23600], R44 ;  /* 0x0236002c2e007988 */ /* 0x0001e2000800040a */
[----:B------:R-:W-:Y:S02]  /*2a1b0*/  PRMT R76, RZ, 0x7610, R76 ;  /* 0x00007610ff4c7816 */ /* 0x000fe4000000004c */
[----:B------:R-:W-:Y:S01]  /*2a1c0*/  PRMT R74, RZ, 0x7610, R74 ;  /* 0x00007610ff4a7816 */ /* 0x000fe2000000004a */
[----:B--2---:R-:W-:Y:S01]  /*2a1d0*/  @!P2 IMAD.MOV.U32 R20, RZ, RZ, R0 ;  /* 0x000000ffff14a224 */ /* 0x004fe200078e0000 */
[----:B---3--:R-:W-:Y:S01]  /*2a1e0*/  STL [R1+0xe38], R80 ;  /* 0x000e385001007387 */ /* 0x008fe20000100800 */
[----:B------:R-:W-:-:S03]  /*2a1f0*/  @!P2 IMAD.MOV.U32 R21, RZ, RZ, R90 ;  /* 0x000000ffff15a224 */ /* 0x000fc600078e005a */
[----:B0-----:R-:W2:Y:S04]  /*2a200*/  LDL R44, [R1+0x3d0] ;  /* 0x0003d000012c7983 */ /* 0x001ea80000100800 */
[----:B------:R-:W3:Y:S04]  /*2a210*/  LDL R0, [R1+0x3d4] ;  /* 0x0003d40001007983 */ /* 0x000ee80000100800 */
[----:B------:R0:W3:Y:S02]  /*2a220*/  @!P2 LDG.E.U16 R78, desc[UR24][R20.64] ;  /* 0x00000018144ea981 */ /* 0x0000e4000c1e1500 */
[----:B0-----:R-:W-:-:S02]  /*2a230*/  @!P2 IMAD.MOV.U32 R20, RZ, RZ, R47 ;  /* 0x000000ffff14a224 */ /* 0x001fc400078e002f */
[----:B------:R-:W-:-:S05]  /*2a240*/  @!P2 IMAD.MOV.U32 R21, RZ, RZ, R84 ;  /* 0x000000ffff15a224 */ /* 0x000fca00078e0054 */
[----:B------:R4:W3:Y:S02]  /*2a250*/  @!P2 LDG.E.U16 R76, desc[UR24][R20.64] ;  /* 0x00000018144ca981 */ /* 0x0008e4000c1e1500 */
[----:B----4-:R-:W-:Y:S02]  /*2a260*/  @!P2 IMAD.MOV.U32 R20, RZ, RZ, R19 ;  /* 0x000000ffff14a224 */ /* 0x010fe400078e0013 */
[----:B------:R-:W-:-:S05]  /*2a270*/  @!P2 IMAD.MOV.U32 R21, RZ, RZ, R45 ;  /* 0x000000ffff15a224 */ /* 0x000fca00078e002d */
[----:B------:R2:W4:Y:S01]  /*2a280*/  @!P2 LDG.E.U16 R74, desc[UR24][R20.64] ;  /* 0x00000018144aa981 */ /* 0x000522000c1e1500 */
[----:B------:R-:W-:-:S03]  /*2a290*/  PRMT R72, RZ, 0x7610, R72 ;  /* 0x00007610ff487816 */ /* 0x000fc60000000048 */
[----:B------:R0:W-:Y:S01]  /*2a2a0*/  STS.U16 [R46+UR10+0x23a00], R43 ;  /* 0x023a002b2e007988 */ /* 0x0001e2000800040a */
[----:B--2---:R-:W-:Y:S02]  /*2a2b0*/  @!P2 IMAD.MOV.U32 R21, RZ, RZ, R44 ;  /* 0x000000ffff15a224 */ /* 0x004fe400078e002c */
[----:B---3--:R-:W-:Y:S01]  /*2a2c0*/  @!P2 IMAD.MOV.U32 R20, RZ, RZ, R0 ;  /* 0x000000ffff14a224 */ /* 0x008fe200078e0000 */
[----:B------:R1:W-:Y:S04]  /*2a2d0*/  STL [R1+0xe3c], R78 ;  /* 0x000e3c4e01007387 */ /* 0x0003e80000100800 */
[----:B0-----:R-:W2:Y:S04]  /*2a2e0*/  LDL R43, [R1+0x3f4] ;  /* 0x0003f400012b7983 */ /* 0x001ea80000100800 */
[----:B------:R2:W3:Y:S04]  /*2a2f0*/  @!P2 LDG.E.U16 R72, desc[UR24][R20.64] ;  /* 0x000000181448a981 */ /* 0x0004e8000c1e1500 */
[----:B-1----:R-:W3:Y:S04]  /*2a300*/  LDL R78, [R1+0x3f0] ;  /* 0x0003f000014e7983 */ /* 0x002ee80000100800 */
[----:B------:R-:W-:Y:S04]  /*2a310*/  STL [R1+0xe40], R76 ;  /* 0x000e404c01007387 */ /* 0x000fe80000100800 */
[----:B------:R-:W3:Y:S04]  /*2a320*/  LDL R47, [R1+0x410] ;  /* 0x00041000012f7983 */ /* 0x000ee80000100800 */
[----:B------:R-:W3:Y:S04]  /*2a330*/  LDL R45, [R1+0x414] ;  /* 0x00041400012d7983 */ /* 0x000ee80000100800 */
[----:B------:R-:W3:Y:S04]  /*2a340*/  LDL R19, [R1+0x434] ;  /* 0x0004340001137983 */ /* 0x000ee80000100800 */
[----:B----4-:R-:W-:Y:S04]  /*2a350*/  STL [R1+0xe44], R74 ;  /* 0x000e444a01007387 */ /* 0x010fe80000100800 */
[----:B------:R-:W4:Y:S04]  /*2a360*/  LDL R44, [R1+0x430] ;  /* 0x00043000012c7983 */ /* 0x000f280000100800 */
[----:B------:R0:W-:Y:S04]  /*2a370*/  STS.U16 [R46+UR10+0x23e00], R42 ;  /* 0x023e002a2e007988 */ /* 0x0001e8000800040a */
[----:B------:R-:W4:Y:S04]  /*2a380*/  LDL R0, [R1+0x454] ;  /* 0x0004540001007983 */ /* 0x000f280000100800 */
[----:B0-----:R-:W4:Y:S01]  /*2a390*/  LDL R46, [R1+0x450] ;  /* 0x00045000012e7983 */ /* 0x001f220000100800 */
[----:B------:R-:W-:-:S02]  /*2a3a0*/  LOP3.LUT R82, R2, 0x60, RZ, 0x3c, !PT ;  /* 0x0000006002527812 */ /* 0x000fc400078e3cff */
[----:B------:R-:W-:-:S03]  /*2a3b0*/  PRMT R70, RZ, 0x7610, R70 ;  /* 0x00007610ff467816 */ /* 0x000fc60000000046 */
[----:B------:R-:W-:Y:S04]  /*2a3c0*/  STS.U16 [R82+UR10+0x22300], R41 ;  /* 0x0223002952007988 */ /* 0x000fe8000800040a */
[----:B------:R-:W-:Y:S04]  /*2a3d0*/  STS.U16 [R82+UR10+0x22700], R40 ;  /* 0x0227002852007988 */ /* 0x000fe8000800040a */
[----:B------:R-:W-:Y:S04]  /*2a3e0*/  STS.U16 [R82+UR10+0x22b00], R39 ;  /* 0x022b002752007988 */ /* 0x000fe8000800040a */
[----:B------:R0:W-:Y:S01]  /*2a3f0*/  STS.U16 [R82+UR10+0x22f00], R18 ;  /* 0x022f001252007988 */ /* 0x0001e2000800040a */
[----:B--2---:R-:W-:-:S03]  /*2a400*/  @!P2 IMAD.MOV.U32 R20, RZ, RZ, R43 ;  /* 0x000000ffff14a224 */ /* 0x004fc600078e002b */
[----:B---3--:R1:W-:Y:S04]  /*2a410*/  STL [R1+0xe48], R72 ;  /* 0x000e484801007387 */ /* 0x0083e80000100800 */
[----:B------:R-:W2:Y:S04]  /*2a420*/  LDL R43, [R1+0x470] ;  /* 0x00047000012b7983 */ /* 0x000ea80000100800 */
[----:B------:R-:W3:Y:S01]  /*2a430*/  LDL R42, [R1+0x474] ;  /* 0x00047400012a7983 */ /* 0x000ee20000100800 */
[----:B------:R-:W-:Y:S02]  /*2a440*/  @!P2 IMAD.MOV.U32 R21, RZ, RZ, R78 ;  /* 0x000000ffff15a224 */ /* 0x000fe400078e004e */
[----:B0-----:R-:W-:-:S03]  /*2a450*/  @!P2 IMAD.MOV.U32 R18, RZ, RZ, R19 ;  /* 0x000000ffff12a224 */ /* 0x001fc600078e0013 */
[----:B------:R0:W3:Y:S01]  /*2a460*/  @!P2 LDG.E.U16 R70, desc[UR24][R20.64] ;  /* 0x000000181446a981 */ /* 0x0000e2000c1e1500 */
[----:B------:R-:W-:-:S03]  /*2a470*/  PRMT R39, RZ, 0x7610, R39 ;  /* 0x00007610ff277816 */ /* 0x000fc60000000027 */
[----:B------:R2:W-:Y:S01]  /*2a480*/  STS.U16 [R82+UR10+0x23300], R17 ;  /* 0x0233001152007988 */ /* 0x0005e2000800040a */
[----:B----4-:R-:W-:Y:S01]  /*2a490*/  @!P2 IMAD.MOV.U32 R19, RZ, RZ, R44 ;  /* 0x000000ffff13a224 */ /* 0x010fe200078e002c */
[----:B------:R-:W-:Y:S01]  /*2a4a0*/  PRMT R37, RZ, 0x7610, R37 ;  /* 0x00007610ff257816 */ /* 0x000fe20000000025 */
[----:B0-----:R-:W-:Y:S01]  /*2a4b0*/  @!P2 IMAD.MOV.U32 R20, RZ, RZ, R45 ;  /* 0x000000ffff14a224 */ /* 0x001fe200078e002d */
[----:B------:R-:W4:Y:S04]  /*2a4c0*/  LDL R44, [R1+0x494] ;  /* 0x00049400012c7983 */ /* 0x000f280000100800 */
[----:B------:R-:W4:Y:S04]  /*2a4d0*/  LDL R45, [R1+0x490] ;  /* 0x00049000012d7983 */ /* 0x000f280000100800 */
[----:B------:R0:W4:Y:S04]  /*2a4e0*/  @!P2 LDG.E.U16 R39, desc[UR24][R18.64] ;  /* 0x000000181227a981 */ /* 0x000128000c1e1500 */
[----:B------:R3:W-:Y:S01]  /*2a4f0*/  STS.U16 [R82+UR10+0x23700], R16 ;  /* 0x0237001052007988 */ /* 0x0007e2000800040a */
[----:B------:R-:W-:-:S03]  /*2a500*/  PRMT R33, RZ, 0x7610, R33 ;  /* 0x00007610ff217816 */ /* 0x000fc60000000021 */
[----:B-1----:R-:W4:Y:S01]  /*2a510*/  LDL R72, [R1+0x4d0] ;  /* 0x0004d00001487983 */ /* 0x002f220000100800 */
[----:B0-----:R-:W-:Y:S02]  /*2a520*/  @!P2 IMAD.MOV.U32 R18, RZ, RZ, R0 ;  /* 0x000000ffff12a224 */ /* 0x001fe400078e0000 */
[----:B------:R-:W-:Y:S01]  /*2a530*/  @!P2 IMAD.MOV.U32 R19, RZ, RZ, R46 ;  /* 0x000000ffff13a224 */ /* 0x000fe200078e002e */
[----:B------:R-:W4:Y:S04]  /*2a540*/  LDL R0, [R1+0x4b4] ;  /* 0x0004b40001007983 */ /* 0x000f280000100800 */
[----:B------:R-:W4:Y:S01]  /*2a550*/  LDL R46, [R1+0x4b0] ;  /* 0x0004b000012e7983 */ /* 0x000f220000100800 */
[----:B------:R-:W-:Y:S02]  /*2a560*/  PRMT R31, RZ, 0x7610, R31 ;  /* 0x00007610ff1f7816 */ /* 0x000fe4000000001f */
[----:B------:R-:W-:Y:S01]  /*2a570*/  PRMT R35, RZ, 0x7610, R35 ;  /* 0x00007610ff237816 */ /* 0x000fe20000000023 */
[----:B------:R-:W4:Y:S01]  /*2a580*/  LDL R76, [R1+0x880] ;  /* 0x00088000014c7983 */ /* 0x000f220000100800 */
[----:B------:R-:W-:-:S02]  /*2a590*/  PRMT R27, RZ, 0x7610, R27 ;  /* 0x00007610ff1b7816 */ /* 0x000fc4000000001b */
[----:B------:R-:W-:Y:S01]  /*2a5a0*/  PRMT R29, RZ, 0x7610, R29 ;  /* 0x00007610ff1d7816 */ /* 0x000fe2000000001d */
[----:B------:R-:W4:Y:S01]  /*2a5b0*/  LDL R74, [R1+0x884] ;  /* 0x00088400014a7983 */ /* 0x000f220000100800 */
[----:B--2---:R-:W-:-:S03]  /*2a5c0*/  @!P2 IMAD.MOV.U32 R17, RZ, RZ, R43 ;  /* 0x000000ffff11a224 */ /* 0x004fc600078e002b */
[----:B------:R-:W2:Y:S01]  /*2a5d0*/  LDL R43, [R1+0x4f0] ;  /* 0x0004f000012b7983 */ /* 0x000ea20000100800 */
[----:B---3--:R-:W-:-:S03]  /*2a5e0*/  @!P2 IMAD.MOV.U32 R16, RZ, RZ, R42 ;  /* 0x000000ffff10a224 */ /* 0x008fc600078e002a */
[----:B------:R-:W3:Y:S04]  /*2a5f0*/  LDL R42, [R1+0x4f4] ;  /* 0x0004f400012a7983 */ /* 0x000ee80000100800 */
[----:B------:R4:W3:Y:S02]  /*2a600*/  @!P2 LDG.E.U16 R37, desc[UR24][R16.64] ;  /* 0x000000181025a981 */ /* 0x0008e4000c1e1500 */
[----:B----4-:R-:W-:Y:S02]  /*2a610*/  @!P2 IMAD.MOV.U32 R16, RZ, RZ, R44 ;  /* 0x000000ffff10a224 */ /* 0x010fe400078e002c */
[----:B------:R-:W4:Y:S01]  /*2a620*/  LDL R44, [R1+0x514] ;  /* 0x00051400012c7983 */ /* 0x000f220000100800 */
[----:B------:R-:W-:-:S03]  /*2a630*/  @!P2 IMAD.MOV.U32 R17, RZ, RZ, R45 ;  /* 0x000000ffff11a224 */ /* 0x000fc600078e002d */
[----:B------:R-:W4:Y:S04]  /*2a640*/  LDL R45, [R1+0x510] ;  /* 0x00051000012d7983 */ /* 0x000f280000100800 */
[----:B------:R-:W-:Y:S04]  /*2a650*/  STS.U16 [R82+UR10+0x23b00], R15 ;  /* 0x023b000f52007988 */ /* 0x000fe8000800040a */
[----:B------:R0:W-:Y:S04]  /*2a660*/  STS.U16 [R82+UR10+0x23f00], R14 ;  /* 0x023f000e52007988 */ /* 0x0001e8000800040a */
[----:B------:R2:W-:Y:S01]  /*2a670*/  STS.U16 [R2+UR10+0x10000], R13 ;  /* 0x0100000d02007988 */ /* 0x0005e2000800040a */
[----:B0-----:R-:W-:-:S02]  /*2a680*/  @!P2 IMAD.MOV.U32 R14, RZ, RZ, R0 ;  /* 0x000000ffff0ea224 */ /* 0x001fc400078e0000 */
[----:B------:R-:W-:Y:S01]  /*2a690*/  @!P2 IMAD.MOV.U32 R15, RZ, RZ, R46 ;  /* 0x000000ffff0fa224 */ /* 0x000fe200078e002e */
[----:B------:R-:W4:Y:S04]  /*2a6a0*/  LDL R0, [R1+0x534] ;  /* 0x0005340001007983 */ /* 0x000f280000100800 */
[----:B------:R-:W4:Y:S04]  /*2a6b0*/  LDL R46, [R1+0x530] ;  /* 0x00053000012e7983 */ /* 0x000f280000100800 */
[----:B------:R3:W-:Y:S01]  /*2a6c0*/  STS.U16 [R2+UR10+0x10400], R12 ;  /* 0x0104000c02007988 */ /* 0x0007e2000800040a */
[----:B------:R-:W-:-:S03]  /*2a6d0*/  @!P2 IMAD.MOV.U32 R21, RZ, RZ, R47 ;  /* 0x000000ffff15a224 */ /* 0x000fc600078e002f */
[----:B------:R-:W4:Y:S04]  /*2a6e0*/  LDL R47, [R1+0x4d4] ;  /* 0x0004d400012f7983 */ /* 0x000f280000100800 */
[----:B------:R-:W-:Y:S04]  /*2a6f0*/  STS.U16 [R2+UR10+0x10800], R11 ;  /* 0x0108000b02007988 */ /* 0x000fe8000800040a */
[----:B------:R0:W-:Y:S04]  /*2a700*/  STS.U16 [R2+UR10+0x10c00], R10 ;  /* 0x010c000a02007988 */ /* 0x0001e8000800040a */
[----:B------:R-:W4:Y:S01]  /*2a710*/  @!P2 LDG.E.U16 R35, desc[UR24][R14.64] ;  /* 0x000000180e23a981 */ /* 0x000f22000c1e1500 */
        /* <DEDUP_REMOVED lines=8> */
[----:B------:R-:W4:Y:S01]  /*2a7a0*/  LDL R45, [R1+0x570] ;  /* 0x00057000012d7983 */ /* 0x000f220000100800 */
[----:B------:R-:W-:-:S03]  /*2a7b0*/  @!P2 IMAD.MOV.U32 R15, RZ, RZ, R72 ;  /* 0x000000ffff0fa224 */ /* 0x000fc600078e0048 */
[----:B------:R-:W4:Y:S01]  /*2a7c0*/  LDL R72, [R1+0x590] ;  /* 0x0005900001487983 */ /* 0x000f220000100800 */
[----:B0-----:R-:W-:-:S03]  /*2a7d0*/  @!P2 IMAD.MOV.U32 R10, RZ, RZ, R0 ;  /* 0x000000ffff0aa224 */ /* 0x001fc600078e0000 */
[----:B------:R-:W4:Y:S01]  /*2a7e0*/  LDL R0, [R1+0x5b4] ;  /* 0x0005b40001007983 */ /* 0x000f220000100800 */
[----:B------:R-:W-:-:S03]  /*2a7f0*/  @!P2 IMAD.MOV.U32 R11, RZ, RZ, R46 ;  /* 0x000000ffff0ba224 */ /* 0x000fc600078e002e */
[----:B------:R-:W4:Y:S04]  /*2a800*/  LDL R46, [R1+0x5b0] ;  /* 0x0005b000012e7983 */ /* 0x000f280000100800 */
[----:B------:R2:W4:Y:S01]  /*2a810*/  @!P2 LDG.E.U16 R31, desc[UR24][R10.64] ;  /* 0x000000180a1fa981 */ /* 0x000522000c1e1500 */
[----:B------:R-:W-:-:S03]  /*2a820*/  @!P2 IMAD.MOV.U32 R14, RZ, RZ, R47 ;  /* 0x000000ffff0ea224 */ /* 0x000fc600078e002f */
[----:B------:R-:W4:Y:S04]  /*2a830*/  LDL R47, [R1+0x594] ;  /* 0x00059400012f7983 */ /* 0x000f280000100800 */
[----:B------:R-:W-:Y:S04]  /*2a840*/  STS.U16 [R2+UR10+0x11000], R9 ;  /* 0x0110000902007988 */ /* 0x000fe8000800040a */
[----:B------:R4:W-:Y:S01]  /*2a850*/  STS.U16 [R2+UR10+0x11400], R8 ;  /* 0x0114000802007988 */ /* 0x0009e2000800040a */
[----:B--2---:R-:W-:-:S03]  /*2a860*/  @!P2 IMAD.MOV.U32 R11, RZ, RZ, R43 ;  /* 0x000000ffff0ba224 */ /* 0x004fc600078e002b */
[----:B------:R-:W2:Y:S01]  /*2a870*/  LDL R43, [R1+0x5d0] ;  /* 0x0005d000012b7983 */ /* 0x000ea20000100800 */
[----:B---3--:R-:W-:-:S03]  /*2a880*/  @!P2 IMAD.MOV.U32 R10, RZ, RZ, R42 ;  /* 0x000000ffff0aa224 */ /* 0x008fc600078e002a */
[----:B------:R-:W3:Y:S01]  /*2a890*/  LDL R42, [R1+0x5d4] ;  /* 0x0005d400012a7983 */ /* 0x000ee20000100800 */
[----:B----4-:R-:W-:-:S03]  /*2a8a0*/  @!P2 IMAD.MOV.U32 R8, RZ, RZ, R44 ;  /* 0x000000ffff08a224 */ /* 0x010fc600078e002c */
[----:B------:R-:W4:Y:S01]  /*2a8b0*/  LDL R44, [R1+0x5f4] ;  /* 0x0005f400012c7983 */ /* 0x000f220000100800 */
[----:B------:R-:W-:-:S03]  /*2a8c0*/  @!P2 IMAD.MOV.U32 R9, RZ, RZ, R45 ;  /* 0x000000ffff09a224 */ /* 0x000fc600078e002d */
[----:B------:R-:W4:Y:S04]  /*2a8d0*/  LDL R45, [R1+0x5f0] ;  /* 0x0005f000012d7983 */ /* 0x000f280000100800 */
[----:B------:R-:W-:Y:S04]  /*2a8e0*/  STS.U16 [R2+UR10+0x11800], R7 ;  /* 0x0118000702007988 */ /* 0x000fe8000800040a */
[----:B------:R0:W-:Y:S04]  /*2a8f0*/  STS.U16 [R2+UR10+0x11c00], R6 ;  /* 0x011c000602007988 */ /* 0x0001e8000800040a */
[----:B------:R1:W4:Y:S01]  /*2a900*/  @!P2 LDG.E.U16 R29, desc[UR24][R8.64] ;  /* 0x00000018081da981 */ /* 0x000322000c1e1500 */
[----:B0-----:R-:W-:-:S03]  /*2a910*/  @!P2 IMAD.MOV.U32 R6, RZ, RZ, R0 ;  /* 0x000000ffff06a224 */ /* 0x001fc600078e0000 */
[----:B------:R-:W4:Y:S01]  /*2a920*/  LDL R0, [R1+0x614] ;  /* 0x0006140001007983 */ /* 0x000f220000100800 */
[----:B------:R-:W-:-:S03]  /*2a930*/  @!P2 IMAD.MOV.U32 R7, RZ, RZ, R46 ;  /* 0x000000ffff07a224 */ /* 0x000fc600078e002e */
[----:B------:R-:W4:Y:S04]  /*2a940*/  LDL R46, [R1+0x610] ;  /* 0x00061000012e7983 */ /* 0x000f280000100800 */
[----:B------:R2:W4:Y:S01]  /*2a950*/  @!P2 LDG.E.U16 R27, desc[UR24][R6.64] ;  /* 0x00000018061ba981 */ /* 0x000522000c1e1500 */
[----:B-1----:R-:W-:Y:S02]  /*2a960*/  @!P2 IMAD.MOV.U32 R9, RZ, RZ, R72 ;  /* 0x000000ffff09a224 */ /* 0x002fe400078e0048 */
[----:B------:R-:W-:Y:S01]  /*2a970*/  @!P2 IMAD.MOV.U32 R8, RZ, RZ, R47 ;  /* 0x000000ffff08a224 */ /* 0x000fe200078e002f */
[----:B------:R-:W4:Y:S04]  /*2a980*/  LDL R72, [R1+0x650] ;  /* 0x0006500001487983 */ /* 0x000f280000100800 */
        /* <DEDUP_REMOVED lines=10> */
[----:B------:R-:W4:Y:S01]  /*2aa30*/  LDL R45, [R1+0x670] ;  /* 0x00067000012d7983 */ /* 0x000f220000100800 */
[----:B------:R-:W-:Y:S02]  /*2aa40*/  PRMT R25, RZ, 0x7610, R25 ;  /* 0x00007610ff197816 */ /* 0x000fe40000000019 */
[----:B------:R-:W-:-:S04]  /*2aa50*/  PRMT R24, RZ, 0x7610, R24 ;  /* 0x00007610ff187816 */ /* 0x000fc80000000018 */
[----:B------:R0:W4:Y:S01]  /*2aa60*/  @!P2 LDG.E.U16 R25, desc[UR24][R4.64] ;  /* 0x000000180419a981 */ /* 0x000122000c1e1500 */
[----:B------:R-:W-:Y:S01]  /*2aa70*/  PRMT R23, RZ, 0x7610, R23 ;  /* 0x00007610ff177816 */ /* 0x000fe20000000017 */
[----:B0-----:R-:W-:Y:S02]  /*2aa80*/  @!P2 IMAD.MOV.U32 R4, RZ, RZ, R0 ;  /* 0x000000ffff04a224 */ /* 0x001fe400078e0000 */
[----:B------:R-:W4:Y:S01]  /*2aa90*/  LDL R0, [R1+0x694] ;  /* 0x0006940001007983 */ /* 0x000f220000100800 */
[----:B------:R-:W-:-:S03]  /*2aaa0*/  @!P2 IMAD.MOV.U32 R5, RZ, RZ, R46 ;  /* 0x000000ffff05a224 */ /* 0x000fc600078e002e */
[----:B------:R-:W4:Y:S04]  /*2aab0*/  LDL R46, [R1+0x690] ;  /* 0x00069000012e7983 */ /* 0x000f280000100800 */
[----:B------:R2:W4:Y:S01]  /*2aac0*/  @!P2 LDG.E.U16 R24, desc[UR24][R4.64] ;  /* 0x000000180418a981 */ /* 0x000522000c1e1500 */
[----:B------:R-:W-:Y:S01]  /*2aad0*/  PRMT R22, RZ, 0x7610, R22 ;  /* 0x00007610ff167816 */ /* 0x000fe20000000016 */
[----:B--2---:R-:W-:Y:S02]  /*2aae0*/  @!P2 IMAD.MOV.U32 R5, RZ, RZ, R43 ;  /* 0x000000ffff05a224 */ /* 0x004fe400078e002b */
[----:B------:R-:W2:Y:S01]  /*2aaf0*/  LDL R43, [R1+0x6b0] ;  /* 0x0006b000012b7983 */ /* 0x000ea20000100800 */
[----:B---3--:R-:W-:-:S03]  /*2ab00*/  @!P2 IMAD.MOV.U32 R4, RZ, RZ, R42 ;  /* 0x000000ffff04a224 */ /* 0x008fc600078e002a */
[----:B------:R-:W3:Y:S04]  /*2ab10*/  LDL R42, [R1+0x6b4] ;  /* 0x0006b400012a7983 */ /* 0x000ee80000100800 */
[----:B------:R0:W3:Y:S02]  /*2ab20*/  @!P2 LDG.E.U16 R23, desc[UR24][R4.64] ;  /* 0x000000180417a981 */ /* 0x0000e4000c1e1500 */
[----:B0-----:R-:W-:Y:S02]  /*2ab30*/  @!P2 IMAD.MOV.U32 R4, RZ, RZ, R47 ;  /* 0x000000ffff04a224 */ /* 0x001fe400078e002f */
[----:B------:R-:W-:Y:S01]  /*2ab40*/  @!P2 IMAD.MOV.U32 R5, RZ, RZ, R72 ;  /* 0x000000ffff05a224 */ /* 0x000fe200078e0048 */
[----:B------:R-:W-:Y:S01]  /*2ab50*/  PRMT R40, RZ, 0x7610, R40 ;  /* 0x00007610ff287816 */ /* 0x000fe20000000028 */
[----:B------:R-:W3:Y:S04]  /*2ab60*/  LDL R72, [R1+0x710] ;  /* 0x0007100001487983 */ /* 0x000ee80000100800 */
[----:B------:R4:W3:Y:S04]  /*2ab70*/  @!P2 LDG.E.U16 R22, desc[UR24][R4.64] ;  /* 0x000000180416a981 */ /* 0x0008e8000c1e1500 */
[----:B------:R0:W3:Y:S01]  /*2ab80*/  @!P2 LDG.E.U16 R40, desc[UR24][R20.64] ;  /* 0x000000181428a981 */ /* 0x0000e2000c1e1500 */
[----:B------:R-:W-:-:S03]  /*2ab90*/  PRMT R38, RZ, 0x7610, R38 ;  /* 0x00007610ff267816 */ /* 0x000fc60000000026 */
[----:B------:R-:W3:Y:S01]  /*2aba0*/  LDL R47, [R1+0x714] ;  /* 0x00071400012f7983 */ /* 0x000ee20000100800 */
[----:B----4-:R-:W-:Y:S02]  /*2abb0*/  @!P2 IMAD.MOV.U32 R4, RZ, RZ, R44 ;  /* 0x000000ffff04a224 */ /* 0x010fe400078e002c */
[----:B------:R-:W-:Y:S01]  /*2abc0*/  @!P2 IMAD.MOV.U32 R5, RZ, RZ, R45 ;  /* 0x000000ffff05a224 */ /* 0x000fe200078e002d */
[----:B------:R-:W4:Y:S04]  /*2abd0*/  LDL R44, [R1+0x6d4] ;  /* 0x0006d400012c7983 */ /* 0x000f280000100800 */
[----:B------:R-:W4:Y:S01]  /*2abe0*/  LDL R45, [R1+0x6d0] ;  /* 0x0006d000012d7983 */ /* 0x000f220000100800 */
[----:B0-----:R-:W-:Y:S02]  /*2abf0*/  PRMT R21, RZ, 0x7610, R21 ;  /* 0x00007610ff157816 */ /* 0x001fe40000000015 */
[----:B------:R-:W-:Y:S01]  /*2ac00*/  PRMT R20, RZ, 0x7610, R20 ;  /* 0x00007610ff147816 */ /* 0x000fe20000000014 */
[----:B------:R-:W4:Y:S04]  /*2ac10*/  @!P2 LDG.E.U16 R38, desc[UR24][R18.64] ;  /* 0x000000181226a981 */ /* 0x000f28000c1e1500 */
[----:B------:R0:W4:Y:S02]  /*2ac20*/  @!P2 LDG.E.U16 R21, desc[UR24][R4.64] ;  /* 0x000000180415a981 */ /* 0x000124000c1e1500 */
[----:B0-----:R-:W-:-:S02]  /*2ac30*/  @!P2 IMAD.MOV.U32 R4, RZ, RZ, R0 ;  /* 0x000000ffff04a224 */ /* 0x001fc400078e0000 */
[----:B------:R-:W-:Y:S01]  /*2ac40*/  @!P2 IMAD.MOV.U32 R5, RZ, RZ, R46 ;  /* 0x000000ffff05a224 */ /* 0x000fe200078e002e */
[----:B------:R-:W4:Y:S04]  /*2ac50*/  LDL R0, [R1+0x6f4] ;  /* 0x0006f40001007983 */ /* 0x000f280000100800 */
[----:B------:R-:W4:Y:S01]  /*2ac60*/  LDL R46, [R1+0x6f0] ;  /* 0x0006f000012e7983 */ /* 0x000f220000100800 */
[----:B------:R-:W-:-:S03]  /*2ac70*/  PRMT R19, RZ, 0x7610, R19 ;  /* 0x00007610ff137816 */ /* 0x000fc60000000013 */
[----:B------:R2:W4:Y:S02]  /*2ac80*/  @!P2 LDG.E.U16 R20, desc[UR24][R4.64] ;  /* 0x000000180414a981 */ /* 0x000524000c1e1500 */
[----:B--2---:R-:W-:Y:S02]  /*2ac90*/  @!P2 IMAD.MOV.U32 R5, RZ, RZ, R43 ;  /* 0x000000ffff05a224 */ /* 0x004fe400078e002b */
        /* <DEDUP_REMOVED lines=8> */
[----:B------:R-:W-:Y:S02]  /*2ad20*/  PRMT R36, RZ, 0x7610, R36 ;  /* 0x00007610ff247816 */ /* 0x000fe40000000024 */
[----:B------:R-:W-:-:S04]  /*2ad30*/  PRMT R18, RZ, 0x7610, R18 ;  /* 0x00007610ff127816 */ /* 0x000fc80000000012 */
[----:B------:R0:W4:Y:S04]  /*2ad40*/  @!P2 LDG.E.U16 R36, desc[UR24][R16.64] ;  /* 0x000000181024a981 */ /* 0x000128000c1e1500 */
[----:B------:R1:W4:Y:S01]  /*2ad50*/  @!P2 LDG.E.U16 R18, desc[UR24][R4.64] ;  /* 0x000000180412a981 */ /* 0x000322000c1e1500 */
[----:B0-----:R-:W-:Y:S01]  /*2ad60*/  PRMT R17, RZ, 0x7610, R17 ;  /* 0x00007610ff117816 */ /* 0x001fe20000000011 */
[----:B-1----:R-:W-:Y:S02]  /*2ad70*/  @!P2 IMAD.MOV.U32 R4, RZ, RZ, R0 ;  /* 0x000000ffff04a224 */ /* 0x002fe400078e0000 */
[----:B------:R-:W-:Y:S01]  /*2ad80*/  @!P2 IMAD.MOV.U32 R5, RZ, RZ, R46 ;  /* 0x000000ffff05a224 */ /* 0x000fe200078e002e */
[----:B------:R-:W4:Y:S04]  /*2ad90*/  LDL R0, [R1+0x774] ;  /* 0x0007740001007983 */ /* 0x000f280000100800 */
[----:B------:R-:W4:Y:S01]  /*2ada0*/  LDL R46, [R1+0x770] ;  /* 0x00077000012e7983 */ /* 0x000f220000100800 */
[----:B------:R-:W-:-:S02]  /*2adb0*/  PRMT R34, RZ, 0x7610, R34 ;  /* 0x00007610ff227816 */ /* 0x000fc40000000022 */
[----:B------:R-:W-:Y:S01]  /*2adc0*/  PRMT R16, RZ, 0x7610, R16 ;  /* 0x00007610ff107816 */ /* 0x000fe20000000010 */
[----:B------:R0:W4:Y:S04]  /*2add0*/  @!P2 LDG.E.U16 R17, desc[UR24][R4.64] ;  /* 0x000000180411a981 */ /* 0x000128000c1e1500 */
[----:B------:R1:W4:Y:S01]  /*2ade0*/  @!P2 LDG.E.U16 R34, desc[UR24][R14.64] ;  /* 0x000000180e22a981 */ /* 0x000322000c1e1500 */
[----:B0-----:R-:W-:Y:S02]  /*2adf0*/  @!P2 IMAD.MOV.U32 R4, RZ, RZ, R47 ;  /* 0x000000ffff04a224 */ /* 0x001fe400078e002f */
[----:B------:R-:W-:Y:S01]  /*2ae00*/  @!P2 IMAD.MOV.U32 R5, RZ, RZ, R72 ;  /* 0x000000ffff05a224 */ /* 0x000fe200078e0048 */
[----:B------:R-:W4:Y:S01]  /*2ae10*/  LDL R47, [R1+0x7d4] ;  /* 0x0007d400012f7983 */ /* 0x000f220000100800 */
[----:B-1----:R-:W-:-:S03]  /*2ae20*/  PRMT R15, RZ, 0x7610, R15 ;  /* 0x00007610ff0f7816 */ /* 0x002fc6000000000f */
[----:B------:R2:W4:Y:S01]  /*2ae30*/  @!P2 LDG.E.U16 R16, desc[UR24][R4.64] ;  /* 0x000000180410a981 */ /* 0x000522000c1e1500 */
[----:B------:R-:W-:-:S03]  /*2ae40*/  PRMT R14, RZ, 0x7610, R14 ;  /* 0x00007610ff0e7816 */ /* 0x000fc6000000000e */
        /* <DEDUP_REMOVED lines=10> */
[----:B------:R-:W-:-:S03]  /*2aef0*/  PRMT R32, RZ, 0x7610, R32 ;  /* 0x00007610ff207816 */ /* 0x000fc60000000020 */
[----:B------:R0:W4:Y:S04]  /*2af00*/  @!P2 LDG.E.U16 R14, desc[UR24][R4.64] ;  /* 0x00000018040ea981 */ /* 0x000128000c1e1500 */
[----:B------:R1:W4:Y:S01]  /*2af10*/  @!P2 LDG.E.U16 R32, desc[UR24][R12.64] ;  /* 0x000000180c20a981 */ /* 0x000322000c1e1500 */
[----:B0-----:R-:W-:-:S03]  /*2af20*/  @!P2 IMAD.MOV.U32 R4, RZ, RZ, R0 ;  /* 0x000000ffff04a224 */ /* 0x001fc600078e0000 */
[----:B------:R-:W4:Y:S01]  /*2af30*/  LDL R0, [R1+0x7f4] ;  /* 0x0007f40001007983 */ /* 0x000f220000100800 */
[----:B------:R-:W-:-:S03]  /*2af40*/  @!P2 IMAD.MOV.U32 R5, RZ, RZ, R46 ;  /* 0x000000ffff05a224 */ /* 0x000fc600078e002e */
[----:B------:R-:W4:Y:S01]  /*2af50*/  LDL R46, [R1+0x7f0] ;  /* 0x0007f000012e7983 */ /* 0x000f220000100800 */
[----:B-1----:R-:W-:Y:S02]  /*2af60*/  PRMT R13, RZ, 0x7610, R13 ;  /* 0x00007610ff0d7816 */ /* 0x002fe4000000000d */
[----:B------:R-:W-:-:S04]  /*2af70*/  PRMT R12, RZ, 0x7610, R12 ;  /* 0x00007610ff0c7816 */ /* 0x000fc8000000000c */
        /* <DEDUP_REMOVED lines=10> */
[----:B------:R-:W-:-:S06]  /*2b020*/  PRMT R30, RZ, 0x7610, R30 ;  /* 0x00007610ff1e7816 */ /* 0x000fcc000000001e */
[----:B------:R0:W4:Y:S02]  /*2b030*/  @!P2 LDG.E.U16 R30, desc[UR24][R10.64] ;  /* 0x000000180a1ea981 */ /* 0x000124000c1e1500 */
[----:B0-----:R-:W-:Y:S02]  /*2b040*/  PRMT R11, RZ, 0x7610, R11 ;  /* 0x00007610ff0b7816 */ /* 0x001fe4000000000b */
[----:B------:R-:W-:-:S04]  /*2b050*/  PRMT R10, RZ, 0x7610, R10 ;  /* 0x00007610ff0a7816 */ /* 0x000fc8000000000a */
[----:B------:R0:W4:Y:S01]  /*2b060*/  @!P2 LDG.E.U16 R11, desc[UR24][R4.64] ;  /* 0x00000018040ba981 */ /* 0x000122000c1e1500 */
[----:B------:R-:W-:-:S06]  /*2b070*/  PRMT R28, RZ, 0x7610, R28 ;  /* 0x00007610ff1c7816 */ /* 0x000fcc000000001c */
[----:B------:R1:W4:Y:S01]  /*2b080*/  @!P2 LDG.E.U16 R28, desc[UR24][R8.64] ;  /* 0x00000018081ca981 */ /* 0x000322000c1e1500 */
[----:B0-----:R-:W-:Y:S02]  /*2b090*/  @!P2 IMAD.MOV.U32 R4, RZ, RZ, R47 ;  /* 0x000000ffff04a224 */ /* 0x001fe400078e002f */
[----:B------:R-:W-:Y:S01]  /*2b0a0*/  @!P2 IMAD.MOV.U32 R5, RZ, RZ, R72 ;  /* 0x000000ffff05a224 */ /* 0x000fe200078e0048 */
[----:B------:R-:W-:Y:S01]  /*2b0b0*/  PRMT R26, RZ, 0x7610, R26 ;  /* 0x00007610ff1a7816 */ /* 0x000fe2000000001a */
[----:B------:R-:W4:Y:S04]  /*2b0c0*/  LDL R72, [R1+0xdc] ;  /* 0x0000dc0001487983 */ /* 0x000f280000100800 */
[----:B------:R0:W4:Y:S01]  /*2b0d0*/  @!P2 LDG.E.U16 R10, desc[UR24][R4.64] ;  /* 0x00000018040aa981 */ /* 0x000122000c1e1500 */
[----:B-1----:R-:W-:-:S02]  /*2b0e0*/  PRMT R9, RZ, 0x7610, R9 ;  /* 0x00007610ff097816 */ /* 0x002fc40000000009 */
[----:B------:R-:W-:Y:S01]  /*2b0f0*/  PRMT R8, RZ, 0x7610, R8 ;  /* 0x00007610ff087816 */ /* 0x000fe20000000008 */
[----:B------:R-:W4:Y:S04]  /*2b100*/  @!P2 LDG.E.U16 R26, desc[UR24][R6.64] ;  /* 0x00000018061aa981 */ /* 0x000f28000c1e1500 */
[----:B------:R-:W4:Y:S01]  /*2b110*/  LDL R47, [R1+0xfc] ;  /* 0x0000fc00012f7983 */ /* 0x000f220000100800 */
[----:B0-----:R-:W-:Y:S02]  /*2b120*/  @!P2 IMAD.MOV.U32 R4, RZ, RZ, R0 ;  /* 0x000000ffff04a224 */ /* 0x001fe400078e0000 */
[----:B------:R-:W-:Y:S01]  /*2b130*/  @!P2 IMAD.MOV.U32 R5, RZ, RZ, R46 ;  /* 0x000000ffff05a224 */ /* 0x000fe200078e002e */
[----:B------:R-:W4:Y:S04]  /*2b140*/  LDL R0, [R1+0x854] ;  /* 0x0008540001007983 */ /* 0x000f280000100800 */
[----:B------:R-:W4:Y:S04]  /*2b150*/  LDL R46, [R1+0x850] ;  /* 0x00085000012e7983 */ /* 0x000f280000100800 */
[----:B------:R2:W4:Y:S02]  /*2b160*/  @!P2 LDG.E.U16 R9, desc[UR24][R4.64] ;  /* 0x000000180409a981 */ /* 0x000524000c1e1500 */
[----:B--2---:R-:W-:-:S02]  /*2b170*/  @!P2 IMAD.MOV.U32 R5, RZ, RZ, R43 ;  /* 0x000000ffff05a224 */ /* 0x004fc400078e002b */
[----:B------:R-:W2:Y:S01]  /*2b180*/  LDL R43, [R1+0x868] ;  /* 0x00086800012b7983 */ /* 0x000ea20000100800 */
[----:B---3--:R-:W-:-:S03]  /*2b190*/  @!P2 IMAD.MOV.U32 R4, RZ, RZ, R42 ;  /* 0x000000ffff04a224 */ /* 0x008fc600078e002a */
[----:B------:R-:W2:Y:S04]  /*2b1a0*/  LDL R42, [R1+0x86c] ;  /* 0x00086c00012a7983 */ /* 0x000ea80000100800 */
[----:B------:R4:W3:Y:S02]  /*2b1b0*/  @!P2 LDG.E.U16 R8, desc[UR24][R4.64] ;  /* 0x000000180408a981 */ /* 0x0008e4000c1e1500 */
[----:B----4-:R-:W-:Y:S02]  /*2b1c0*/  @!P2 IMAD.MOV.U32 R4, RZ, RZ, R44 ;  /* 0x000000ffff04a224 */ /* 0x010fe400078e002c */
[----:B------:R-:W4:Y:S01]  /*2b1d0*/  LDL R44, [R1+0x89c] ;  /* 0x00089c00012c7983 */ /* 0x000f220000100800 */
[----:B------:R-:W-:-:S03]  /*2b1e0*/  @!P2 IMAD.MOV.U32 R5, RZ, RZ, R45 ;  /* 0x000000ffff05a224 */ /* 0x000fc600078e002d */
[----:B------:R-:W3:Y:S01]  /*2b1f0*/  LDL R45, [R1+0x898] ;  /* 0x00089800012d7983 */ /* 0x000ee20000100800 */
[----:B------:R-:W-:Y:S02]  /*2b200*/  PRMT R7, RZ, 0x7610, R7 ;  /* 0x00007610ff077816 */ /* 0x000fe40000000007 */
[----:B------:R-:W-:-:S04]  /*2b210*/  PRMT R6, RZ, 0x7610, R6 ;  /* 0x00007610ff067816 */ /* 0x000fc80000000006 */
[----:B------:R0:W3:Y:S04]  /*2b220*/  @!P2 LDG.E.U16 R7, desc[UR24][R4.64] ;  /* 0x000000180407a981 */ /* 0x0000e8000c1e1500 */
[----:B------:R1:W-:Y:S02]  /*2b230*/  STS.U16 [R2+UR10+0x12800], R3 ;  /* 0x0128000302007988 */ /* 0x0003e4000800040a */
[----:B-1----:R-:W-:Y:S01]  /*2b240*/  PRMT R3, RZ, 0x7610, R3 ;  /* 0x00007610ff037816 */ /* 0x002fe20000000003 */
[----:B0-----:R-:W-:Y:S02]  /*2b250*/  @!P2 IMAD.MOV.U32 R4, RZ, RZ, R0 ;  /* 0x000000ffff04a224 */ /* 0x001fe400078e0000 */
[----:B------:R-:W3:Y:S01]  /*2b260*/  LDL R0, [R1+0xe0] ;  /* 0x0000e00001007983 */ /* 0x000ee20000100800 */
[----:B------:R-:W-:-:S03]  /*2b270*/  @!P2 IMAD.MOV.U32 R5, RZ, RZ, R46 ;  /* 0x000000ffff05a224 */ /* 0x000fc600078e002e */
[----:B------:R-:W3:Y:S04]  /*2b280*/  LDL R46, [R1+0x100] ;  /* 0x00010000012e7983 */ /* 0x000ee80000100800 */
[----:B------:R0:W3:Y:S02]  /*2b290*/  @!P2 LDG.E.U16 R6, desc[UR24][R4.64] ;  /* 0x000000180406a981 */ /* 0x0000e4000c1e1500 */
[----:B0-----:R-:W-:Y:S02]  /*2b2a0*/  PRMT R5, RZ, 0x7610, R5 ;  /* 0x00007610ff057816 */ /* 0x001fe40000000005 */
[----:B------:R-:W-:-:S04]  /*2b2b0*/  PRMT R4, RZ, 0x7610, R4 ;  /* 0x00007610ff047816 */ /* 0x000fc80000000004 */
[----:B--2---:R0:W2:Y:S02]  /*2b2c0*/  @!P2 LDG.E.U16 R5, desc[UR24][R42.64] ;  /* 0x000000182a05a981 */ /* 0x0040a4000c1e1500 */
[----:B0-----:R-:W-:Y:S02]  /*2b2d0*/  @!P2 IMAD.MOV.U32 R42, RZ, RZ, R74 ;  /* 0x000000ffff2aa224 */ /* 0x001fe400078e004a */
[----:B------:R-:W-:Y:S01]  /*2b2e0*/  @!P2 IMAD.MOV.U32 R43, RZ, RZ, R76 ;  /* 0x000000ffff2ba224 */ /* 0x000fe200078e004c */
[----:B------:R0:W-:Y:S04]  /*2b2f0*/  STS.U16 [R2+UR10+0x17c00], R68 ;  /* 0x017c004402007988 */ /* 0x0001e8000800040a */
[----:B------:R4:W2:Y:S04]  /*2b300*/  @!P2 LDG.E.U16 R4, desc[UR24][R42.64] ;  /* 0x000000182a04a981 */ /* 0x0008a8000c1e1500 */
[----:B------:R-:W2:Y:S04]  /*2b310*/  LDL R76, [R1+0x15c] ;  /* 0x00015c00014c7983 */ /* 0x000ea80000100800 */
[----:B------:R-:W2:Y:S01]  /*2b320*/  LDL R74, [R1+0x160] ;  /* 0x00016000014a7983 */ /* 0x000ea20000100800 */
[----:B----4-:R-:W-:-:S03]  /*2b330*/  @!P2 IMAD.MOV.U32 R42, RZ, RZ, R44 ;  /* 0x000000ffff2aa224 */ /* 0x010fc600078e002c */
[----:B------:R-:W4:Y:S01]  /*2b340*/  LDL R44, [R1+0x120] ;  /* 0x00012000012c7983 */ /* 0x000f220000100800 */
[----:B---3--:R-:W-:-:S03]  /*2b350*/  @!P2 IMAD.MOV.U32 R43, RZ, RZ, R45 ;  /* 0x000000ffff2ba224 */ /* 0x008fc600078e002d */
[----:B------:R-:W3:Y:S04]  /*2b360*/  LDL R45, [R1+0x11c] ;  /* 0x00011c00012d7983 */ /* 0x000ee80000100800 */
[----:B------:R1:W2:Y:S02]  /*2b370*/  @!P2 LDG.E.U16 R3, desc[UR24][R42.64] ;  /* 0x000000182a03a981 */ /* 0x0002a4000c1e1500 */
[----:B-1----:R-:W-:Y:S02]  /*2b380*/  @!P2 IMAD.MOV.U32 R43, RZ, RZ, R72 ;  /* 0x000000ffff2ba224 */ /* 0x002fe400078e0048 */
[----:B------:R-:W2:Y:S01]  /*2b390*/  LDL R72, [R1+0x13c] ;  /* 0x00013c0001487983 */ /* 0x000ea20000100800 */
[----:B0-----:R-:W-:-:S03]  /*2b3a0*/  PRMT R68, RZ, 0x7610, R68 ;  /* 0x00007610ff447816 */ /* 0x001fc60000000044 */
[----:B------:R0:W-:Y:S04]  /*2b3b0*/  STS.U16 [R2+UR10+0x17400], R66 ;  /* 0x0174004202007988 */ /* 0x0001e8000800040a */
[----:B------:R1:W-:Y:S01]  /*2b3c0*/  STS.U16 [R2+UR10+0x12c00], R64 ;  /* 0x012c004002007988 */ /* 0x0003e2000800040a */
[----:B0-----:R-:W-:Y:S02]  /*2b3d0*/  PRMT R66, RZ, 0x7610, R66 ;  /* 0x00007610ff427816 */ /* 0x001fe40000000042 */
[----:B-1----:R-:W-:Y:S01]  /*2b3e0*/  PRMT R64, RZ, 0x7610, R64 ;  /* 0x00007610ff407816 */ /* 0x002fe20000000040 */
[----:B------:R-:W-:Y:S02]  /*2b3f0*/  @!P2 IMAD.MOV.U32 R42, RZ, RZ, R0 ;  /* 0x000000ffff2aa224 */ /* 0x000fe400078e0000 */
[----:B------:R-:W2:Y:S04]  /*2b400*/  LDL R0, [R1+0x140] ;  /* 0x0001400001007983 */ /* 0x000ea80000100800 */
[----:B------:R0:W2:Y:S02]  /*2b410*/  @!P2 LDG.E.U16 R68, desc[UR24][R42.64] ;  /* 0x000000182a44a981 */ /* 0x0000a4000c1e1500 */
[----:B0-----:R-:W-:-:S02]  /*2b420*/  @!P2 IMAD.MOV.U32 R42, RZ, RZ, R46 ;  /* 0x000000ffff2aa224 */ /* 0x001fc400078e002e */
[----:B------:R-:W-:Y:S01]  /*2b430*/  @!P2 IMAD.MOV.U32 R43, RZ, RZ, R47 ;  /* 0x000000ffff2ba224 */ /* 0x000fe200078e002f */
[----:B------:R-:W2:Y:S04]  /*2b440*/  LDL R46, [R1+0x180] ;  /* 0x00018000012e7983 */ /* 0x000ea80000100800 */
[----:B------:R-:W2:Y:S04]  /*2b450*/  LDL R47, [R1+0x17c] ;  /* 0x00017c00012f7983 */ /* 0x000ea80000100800 */
[----:B------:R4:W2:Y:S02]  /*2b460*/  @!P2 LDG.E.U16 R66, desc[UR24][R42.64] ;  /* 0x000000182a42a981 */ /* 0x0008a4000c1e1500 */
[----:B----4-:R-:W-:-:S02]  /*2b470*/  @!P2 IMAD.MOV.U32 R42, RZ, RZ, R44 ;  /* 0x000000ffff2aa224 */ /* 0x010fc400078e002c */
[----:B------:R-:W4:Y:S01]  /*2b480*/  LDL R44, [R1+0x1a0] ;  /* 0x0001a000012c7983 */ /* 0x000f220000100800 */
[----:B---3--:R-:W-:-:S03]  /*2b490*/  @!P2 IMAD.MOV.U32 R43, RZ, RZ, R45 ;  /* 0x000000ffff2ba224 */ /* 0x008fc600078e002d */
[----:B------:R-:W3:Y:S04]  /*2b4a0*/  LDL R45, [R1+0x19c] ;  /* 0x00019c00012d7983 */ /* 0x000ee80000100800 */
[----:B------:R2:W3:Y:S02]  /*2b4b0*/  @!P2 LDG.E.U16 R64, desc[UR24][R42.64] ;  /* 0x000000182a40a981 */ /* 0x0004e4000c1e1500 */
[----:B--2---:R-:W-:Y:S02]  /*2b4c0*/  @!P2 IMAD.MOV.U32 R43, RZ, RZ, R72 ;  /* 0x000000ffff2ba224 */ /* 0x004fe400078e0048 */
[----:B------:R-:W2:Y:S04]  /*2b4d0*/  LDL R72, [R1+0x1bc] ;  /* 0x0001bc0001487983 */ /* 0x000ea80000100800 */
[----:B------:R0:W-:Y:S04]  /*2b4e0*/  STS.U16 [R2+UR10+0x13400], R62 ;  /* 0x0134003e02007988 */ /* 0x0001e8000800040a */
[----:B------:R1:W-:Y:S01]  /*2b4f0*/  STS.U16 [R2+UR10+0x13c00], R60 ;  /* 0x013c003c02007988 */ /* 0x0003e2000800040a */
[----:B0-----:R-:W-:-:S02]  /*2b500*/  PRMT R62, RZ, 0x7610, R62 ;  /* 0x00007610ff3e7816 */ /* 0x001fc4000000003e */
[----:B-1----:R-:W-:Y:S01]  /*2b510*/  PRMT R60, RZ, 0x7610, R60 ;  /* 0x00007610ff3c7816 */ /* 0x002fe2000000003c */
[----:B------:R0:W-:Y:S01]  /*2b520*/  STS.U16 [R2+UR10+0x14400], R58 ;  /* 0x0144003a02007988 */ /* 0x0001e2000800040a */
[----:B------:R-:W-:-:S03]  /*2b530*/  @!P2 IMAD.MOV.U32 R42, RZ, RZ, R0 ;  /* 0x000000ffff2aa224 */ /* 0x000fc600078e0000 */
[----:B------:R-:W2:Y:S04]  /*2b540*/  LDL R0, [R1+0x1c0] ;  /* 0x0001c00001007983 */ /* 0x000ea80000100800 */
[----:B------:R1:W2:Y:S01]  /*2b550*/  @!P2 LDG.E.U16 R62, desc[UR24][R42.64] ;  /* 0x000000182a3ea981 */ /* 0x0002a2000c1e1500 */
[----:B0-----:R-:W-:Y:S01]  /*2b560*/  PRMT R58, RZ, 0x7610, R58 ;  /* 0x00007610ff3a7816 */ /* 0x001fe2000000003a */
[----:B-1----:R-:W-:Y:S02]  /*2b570*/  @!P2 IMAD.MOV.U32 R42, RZ, RZ, R74 ;  /* 0x000000ffff2aa224 */ /* 0x002fe400078e004a */
[----:B------:R-:W-:Y:S01]  /*2b580*/  @!P2 IMAD.MOV.U32 R43, RZ, RZ, R76 ;  /* 0x000000ffff2ba224 */ /* 0x000fe200078e004c */
[----:B------:R0:W-:Y:S04]  /*2b590*/  STS.U16 [R2+UR10+0x14c00], R56 ;  /* 0x014c003802007988 */ /* 0x0001e8000800040a */
[----:B------:R1:W2:Y:S04]  /*2b5a0*/  @!P2 LDG.E.U16 R60, desc[UR24][R42.64] ;  /* 0x000000182a3ca981 */ /* 0x0002a8000c1e1500 */
[----:B------:R-:W2:Y:S01]  /*2b5b0*/  LDL R74, [R1+0x23c] ;  /* 0x00023c00014a7983 */ /* 0x000ea20000100800 */
[----:B-1----:R-:W-:-:S02]  /*2b5c0*/  @!P2 IMAD.MOV.U32 R42, RZ, RZ, R46 ;  /* 0x000000ffff2aa224 */ /* 0x002fc400078e002e */
[----:B------:R-:W-:Y:S01]  /*2b5d0*/  @!P2 IMAD.MOV.U32 R43, RZ, RZ, R47 ;  /* 0x000000ffff2ba224 */ /* 0x000fe200078e002f */
[----:B------:R-:W2:Y:S04]  /*2b5e0*/  LDL R46, [R1+0x200] ;  /* 0x00020000012e7983 */ /* 0x000ea80000100800 */
[----:B------:R-:W2:Y:S01]  /*2b5f0*/  LDL R47, [R1+0x1dc] ;  /* 0x0001dc00012f7983 */ /* 0x000ea20000100800 */
[----:B0-----:R-:W-:-:S03]  /*2b600*/  PRMT R56, RZ, 0x7610, R56 ;  /* 0x00007610ff387816 */ /* 0x001fc60000000038 */
[----:B------:R4:W2:Y:S02]  /*2b610*/  @!P2 LDG.E.U16 R58, desc[UR24][R42.64] ;  /* 0x000000182a3aa981 */ /* 0x0008a4000c1e1500 */
[----:B----4-:R-:W-:Y:S02]  /*2b620*/  @!P2 IMAD.MOV.U32 R42, RZ, RZ, R44 ;  /* 0x000000ffff2aa224 */ /* 0x010fe400078e002c */
        /* <DEDUP_REMOVED lines=12> */
[----:B------:R-:W2:Y:S04]  /*2b6f0*/  LDL.LU R0, [R1+0xc] ;  /* 0x00000c0001007983 */ /* 0x000ea80000300800 */
[----:B------:R1:W2:Y:S04]  /*2b700*/  @!P2 LDG.E.U16 R54, desc[UR24][R42.64] ;  /* 0x000000182a36a981 */ /* 0x0002a8000c1e1500 */
[----:B------:R-:W2:Y:S01]  /*2b710*/  LDL.LU R92, [R1+0x14] ;  /* 0x00001400015c7983 */ /* 0x000ea20000300800 */
[----:B0-----:R-:W-:Y:S01]  /*2b720*/  PRMT R50, RZ, 0x7610, R50 ;  /* 0x00007610ff327816 */ /* 0x001fe20000000032 */
[----:B-1----:R-:W-:-:S02]  /*2b730*/  @!P2 IMAD.MOV.U32 R42, RZ, RZ, R46 ;  /* 0x000000ffff2aa224 */ /* 0x002fc400078e002e */
[----:B------:R-:W2:Y:S01]  /*2b740*/  LDL R46, [R1+0x260] ;  /* 0x00026000012e7983 */ /* 0x000ea20000100800 */
[----:B------:R-:W-:-:S03]  /*2b750*/  @!P2 IMAD.MOV.U32 R43, RZ, RZ, R47 ;  /* 0x000000ffff2ba224 */ /* 0x000fc600078e002f */
[----:B------:R-:W2:Y:S04]  /*2b760*/  LDL R47, [R1+0x25c] ;  /* 0x00025c00012f7983 */ /* 0x000ea80000100800 */
[----:B------:R4:W2:Y:S02]  /*2b770*/  @!P2 LDG.E.U16 R52, desc[UR24][R42.64] ;  /* 0x000000182a34a981 */ /* 0x0008a4000c1e1500 */
[----:B----4-:R-:W-:Y:S02]  /*2b780*/  @!P2 IMAD.MOV.U32 R42, RZ, RZ, R44 ;  /* 0x000000ffff2aa224 */ /* 0x010fe400078e002c */
[----:B------:R-:W4:Y:S01]  /*2b790*/  LDL R44, [R1+0x280] ;  /* 0x00028000012c7983 */ /* 0x000f220000100800 */
[----:B---3--:R-:W-:-:S03]  /*2b7a0*/  @!P2 IMAD.MOV.U32 R43, RZ, RZ, R45 ;  /* 0x000000ffff2ba224 */ /* 0x008fc600078e002d */
[----:B------:R-:W4:Y:S04]  /*2b7b0*/  LDL R45, [R1+0x27c] ;  /* 0x00027c00012d7983 */ /* 0x000f280000100800 */
[----:B------:R2:W3:Y:S04]  /*2b7c0*/  @!P2 LDG.E.U16 R50, desc[UR24][R42.64] ;  /* 0x000000182a32a981 */ /* 0x0004e8000c1e1500 */
[----:B------:R-:W3:Y:S01]  /*2b7d0*/  LDL.LU R93, [R1+0x18] ;  /* 0x00001800015d7983 */ /* 0x000ee20000300800 */
[----:B--2---:R-:W-:Y:S02]  /*2b7e0*/  @!P2 IMAD.MOV.U32 R42, RZ, RZ, R72 ;  /* 0x000000ffff2aa224 */ /* 0x004fe400078e0048 */
[----:B------:R-:W-:Y:S01]  /*2b7f0*/  @!P2 IMAD.MOV.U32 R43, RZ, RZ, R74 ;  /* 0x000000ffff2ba224 */ /* 0x000fe200078e004a */
[----:B------:R-:W2:Y:S04]  /*2b800*/  LDL R72, [R1+0x2a0] ;  /* 0x0002a00001487983 */ /* 0x000ea80000100800 */
[----:B------:R-:W3:Y:S04]  /*2b810*/  LDL R74, [R1+0x29c] ;  /* 0x00029c00014a7983 */ /* 0x000ee80000100800 */
[----:B------:R0:W-:Y:S01]  /*2b820*/  STS.U16 [R2+UR10+0x16c00], R48 ;  /* 0x016c003002007988 */ /* 0x0001e2000800040a */
[----:B------:R-:W-:-:S03]  /*2b830*/  PRMT R41, RZ, 0x7610, R41 ;  /* 0x00007610ff297816 */ /* 0x000fc60000000029 */
[----:B------:R-:W3:Y:S01]  /*2b840*/  LDL.LU R90, [R1+0x1c] ;  /* 0x00001c00015a7983 */ /* 0x000ee20000300800 */
[----:B0-----:R-:W-:-:S06]  /*2b850*/  PRMT R48, RZ, 0x7610, R48 ;  /* 0x00007610ff307816 */ /* 0x001fcc0000000030 */
[----:B------:R0:W3:Y:S04]  /*2b860*/  @!P2 LDG.E.U16 R48, desc[UR24][R42.64] ;  /* 0x000000182a30a981 */ /* 0x0000e8000c1e1500 */
[----:B------:R1:W-:Y:S01]  /*2b870*/  STS.U16 [R2+UR10+0x1b400], R0 ;  /* 0x01b4000002007988 */ /* 0x0003e2000800040a */
[----:B0-----:R-:W-:-:S03]  /*2b880*/  @!P2 IMAD.MOV.U32 R42, RZ, RZ, R46 ;  /* 0x000000ffff2aa224 */ /* 0x001fc600078e002e */
[----:B------:R-:W3:Y:S01]  /*2b890*/  LDL R46, [R1+0x2c0] ;  /* 0x0002c000012e7983 */ /* 0x000ee20000100800 */
[----:B------:R-:W-:-:S03]  /*2b8a0*/  @!P2 IMAD.MOV.U32 R43, RZ, RZ, R47 ;  /* 0x000000ffff2ba224 */ /* 0x000fc600078e002f */
[----:B------:R-:W3:Y:S04]  /*2b8b0*/  LDL R47, [R1+0x2bc] ;  /* 0x0002bc00012f7983 */ /* 0x000ee80000100800 */
[----:B------:R0:W3:Y:S04]  /*2b8c0*/  @!P2 LDG.E.U16 R41, desc[UR24][R42.64] ;  /* 0x000000182a29a981 */ /* 0x0000e8000c1e1500 */
[----:B------:R-:W3:Y:S04]  /*2b8d0*/  LDL.LU R82, [R1+0x24] ;  /* 0x0000240001527983 */ /* 0x000ee80000300800 */
[----:B------:R-:W3:Y:S01]  /*2b8e0*/  LDL.LU R91, [R1+0x28] ;  /* 0x00002800015b7983 */ /* 0x000ee20000300800 */
[----:B0-----:R-:W-:-:S03]  /*2b8f0*/  PRMT R42, RZ, 0x7610, R42 ;  /* 0x00007610ff2a7816 */ /* 0x001fc6000000002a */
[----:B------:R-:W3:Y:S04]  /*2b900*/  LDL R78, [R1+0x2dc] ;  /* 0x0002dc00014e7983 */ /* 0x000ee80000100800 */
[----:B-1----:R-:W3:Y:S04]  /*2b910*/  LDL R0, [R1+0x2e0] ;  /* 0x0002e00001007983 */ /* 0x002ee80000100800 */
[----:B----4-:R2:W4:Y:S02]  /*2b920*/  @!P2 LDG.E.U16 R42, desc[UR24][R44.64] ;  /* 0x000000182c2aa981 */ /* 0x010524000c1e1500 */
[----:B--2---:R-:W-:-:S02]  /*2b930*/  @!P2 IMAD.MOV.U32 R44, RZ, RZ, R72 ;  /* 0x000000ffff2ca224 */ /* 0x004fc400078e0048 */
[----:B------:R-:W2:Y:S01]  /*2b940*/  LDL R72, [R1+0x300] ;  /* 0x0003000001487983 */ /* 0x000ea20000100800 */
[----:B---3--:R-:W-:-:S03]  /*2b950*/  @!P2 IMAD.MOV.U32 R45, RZ, RZ, R74 ;  /* 0x000000ffff2da224 */ /* 0x008fc600078e004a */
[----:B------:R-:W3:Y:S01]  /*2b960*/  LDL R74, [R1+0x2fc] ;  /* 0x0002fc00014a7983 */ /* 0x000ee20000100800 */
[----:B------:R-:W-:-:S03]  /*2b970*/  PRMT R43, RZ, 0x7610, R43 ;  /* 0x00007610ff2b7816 */ /* 0x000fc6000000002b */
[----:B------:R0:W-:Y:S04]  /*2b980*/  STS.U16 [R2+UR10+0x1b800], R92 ;  /* 0x01b8005c02007988 */ /* 0x0001e8000800040a */
[----:B------:R1:W4:Y:S04]  /*2b990*/  @!P2 LDG.E.U16 R43, desc[UR24][R44.64] ;  /* 0x000000182c2ba981 */ /* 0x000328000c1e1500 */
[----:B------:R-:W4:Y:S04]  /*2b9a0*/  LDL.LU R84, [R1+0x2c] ;  /* 0x00002c0001547983 */ /* 0x000f280000300800 */
[----:B0-----:R-:W4:Y:S01]  /*2b9b0*/  LDL.LU R92, [R1+0x34] ;  /* 0x00003400015c7983 */ /* 0x001f220000300800 */
[----:B-1----:R-:W-:-:S03]  /*2b9c0*/  PRMT R44, RZ, 0x7610, R44 ;  /* 0x00007610ff2c7816 */ /* 0x002fc6000000002c */
[----:B------:R-:W4:Y:S04]  /*2b9d0*/  LDL R80, [R1+0x318] ;  /* 0x0003180001507983 */ /* 0x000f280000100800 */
[----:B------:R-:W4:Y:S01]  /*2b9e0*/  LDL R76, [R1+0x31c] ;  /* 0x00031c00014c7983 */ /* 0x000f220000100800 */
[----:B------:R-:W-:-:S03]  /*2b9f0*/  PRMT R45, RZ, 0x7610, R45 ;  /* 0x00007610ff2d7816 */ /* 0x000fc6000000002d */
[----:B------:R0:W-:Y:S04]  /*2ba00*/  STS.U16 [R2+UR10+0x1bc00], R93 ;  /* 0x01bc005d02007988 */ /* 0x0001e8000800040a */
[----:B------:R1:W-:Y:S04]  /*2ba10*/  STS.U16 [R2+UR10+0x1c000], R90 ;  /* 0x01c0005a02007988 */ /* 0x0003e8000800040a */
[----:B0-----:R-:W4:Y:S04]  /*2ba20*/  LDL.LU R93, [R1+0x38] ;  /* 0x00003800015d7983 */ /* 0x001f280000300800 */
[----:B------:R0:W4:Y:S02]  /*2ba30*/  @!P2 LDG.E.U16 R44, desc[UR24][R46.64] ;  /* 0x000000182e2ca981 */ /* 0x000124000c1e1500 */
[----:B0-----:R-:W-:-:S02]  /*2ba40*/  @!P2 IMAD.MOV.U32 R47, RZ, RZ, R78 ;  /* 0x000000ffff2fa224 */ /* 0x001fc400078e004e */
[----:B------:R-:W4:Y:S01]  /*2ba50*/  LDL R78, [R1+0x338] ;  /* 0x00033800014e7983 */ /* 0x000f220000100800 */
[----:B------:R-:W-:-:S03]  /*2ba60*/  @!P2 IMAD.MOV.U32 R46, RZ, RZ, R0 ;  /* 0x000000ffff2ea224 */ /* 0x000fc600078e0000 */
[----:B------:R-:W4:Y:S04]  /*2ba70*/  LDL R0, [R1+0x33c] ;  /* 0x00033c0001007983 */ /* 0x000f280000100800 */
[----:B------:R2:W4:Y:S04]  /*2ba80*/  @!P2 LDG.E.U16 R45, desc[UR24][R46.64] ;  /* 0x000000182e2da981 */ /* 0x000528000c1e1500 */
[----:B-1----:R-:W4:Y:S01]  /*2ba90*/  LDL.LU R90, [R1+0x3c] ;  /* 0x00003c00015a7983 */ /* 0x002f220000300800 */
[----:B--2---:R-:W-:-:S03]  /*2baa0*/  @!P2 IMAD.MOV.U32 R46, RZ, RZ, R72 ;  /* 0x000000ffff2ea224 */ /* 0x004fc600078e0048 */
[----:B------:R-:W2:Y:S01]  /*2bab0*/  LDL R72, [R1+0x354] ;  /* 0x0003540001487983 */ /* 0x000ea20000100800 */
[----:B---3--:R-:W-:-:S03]  /*2bac0*/  @!P2 IMAD.MOV.U32 R47, RZ, RZ, R74 ;  /* 0x000000ffff2fa224 */ /* 0x008fc600078e004a */
[----:B------:R-:W3:Y:S04]  /*2bad0*/  LDL R74, [R1+0x350] ;  /* 0x00035000014a7983 */ /* 0x000ee80000100800 */
[----:B------:R0:W-:Y:S04]  /*2bae0*/  STS.U16 [R2+UR10+0x16800], R49 ;  /* 0x0168003102007988 */ /* 0x0001e8000800040a */
[----:B------:R1:W-:Y:S01]  /*2baf0*/  STS.U16 [R2+UR10+0x16000], R51 ;  /* 0x0160003302007988 */ /* 0x0003e2000800040a */
[----:B0-----:R-:W-:-:S03]  /*2bb00*/  PRMT R49, RZ, 0x7610, R49 ;  /* 0x00007610ff317816 */ /* 0x001fc60000000031 */
[----:B------:R0:W-:Y:S01]  /*2bb10*/  STS.U16 [R2+UR10+0x1c400], R82 ;  /* 0x01c4005202007988 */ /* 0x0001e2000800040a */
[----:B-1----:R-:W-:-:S03]  /*2bb20*/  PRMT R51, RZ, 0x7610, R51 ;  /* 0x00007610ff337816 */ /* 0x002fc60000000033 */
[----:B------:R4:W3:Y:S04]  /*2bb30*/  @!P2 LDG.E.U16 R49, desc[UR24][R46.64] ;  /* 0x000000182e31a981 */ /* 0x0008e8000c1e1500 */
[----:B0-----:R-:W3:Y:S01]  /*2bb40*/  LDL R82, [R1+0x368] ;  /* 0x0003680001527983 */ /* 0x001ee20000100800 */
[----:B----4-:R-:W-:Y:S02]  /*2bb50*/  @!P2 IMAD.MOV.U32 R46, RZ, RZ, R76 ;  /* 0x000000ffff2ea224 */ /* 0x010fe400078e004c */
[----:B------:R-:W-:Y:S01]  /*2bb60*/  @!P2 IMAD.MOV.U32 R47, RZ, RZ, R80 ;  /* 0x000000ffff2fa224 */ /* 0x000fe200078e0050 */
[----:B------:R-:W4:Y:S04]  /*2bb70*/  LDL R76, [R1+0x36c] ;  /* 0x00036c00014c7983 */ /* 0x000f280000100800 */
[----:B------:R0:W-:Y:S04]  /*2bb80*/  STS.U16 [R2+UR10+0x15800], R53 ;  /* 0x0158003502007988 */ /* 0x0001e8000800040a */
[----:B------:R1:W4:Y:S04]  /*2bb90*/  @!P2 LDG.E.U16 R51, desc[UR24][R46.64] ;  /* 0x000000182e33a981 */ /* 0x000328000c1e1500 */
[----:B------:R1:W-:Y:S01]  /*2bba0*/  STS.U16 [R2+UR10+0x1c800], R91 ;  /* 0x01c8005b02007988 */ /* 0x0003e2000800040a */
[----:B0-----:R-:W-:-:S03]  /*2bbb0*/  PRMT R53, RZ, 0x7610, R53 ;  /* 0x00007610ff357816 */ /* 0x001fc60000000035 */
[----:B-1----:R-:W4:Y:S04]  /*2bbc0*/  LDL.LU R91, [R1+0x44] ;  /* 0x00004400015b7983 */ /* 0x002f280000300800 */
[----:B------:R-:W4:Y:S01]  /*2bbd0*/  LDL R80, [R1+0x388] ;  /* 0x0003880001507983 */ /* 0x000f220000100800 */
[----:B------:R-:W-:-:S03]  /*2bbe0*/  @!P2 IMAD.MOV.U32 R47, RZ, RZ, R78 ;  /* 0x000000ffff2fa224 */ /* 0x000fc600078e004e */
[----:B------:R-:W4:Y:S01]  /*2bbf0*/  LDL R78, [R1+0x38c] ;  /* 0x00038c00014e7983 */ /* 0x000f220000100800 */
[----:B------:R-:W-:-:S03]  /*2bc00*/  @!P2 IMAD.MOV.U32 R46, RZ, RZ, R0 ;  /* 0x000000ffff2ea224 */ /* 0x000fc600078e0000 */
[----:B------:R-:W4:Y:S04]  /*2bc10*/  LDL.LU R0, [R1+0x48] ;  /* 0x0000480001007983 */ /* 0x000f280000300800 */
[----:B------:R2:W4:Y:S02]  /*2bc20*/  @!P2 LDG.E.U16 R53, desc[UR24][R46.64] ;  /* 0x000000182e35a981 */ /* 0x000524000c1e1500 */
[----:B--2---:R-:W-:Y:S02]  /*2bc30*/  @!P2 IMAD.MOV.U32 R46, RZ, RZ, R72 ;  /* 0x000000ffff2ea224 */ /* 0x004fe400078e0048 */
        /* <DEDUP_REMOVED lines=9> */
[----:B0-----:R-:W3:Y:S01]  /*2bcd0*/  LDL.LU R92, [R1+0x4c] ;  /* 0x00004c00015c7983 */ /* 0x001ee20000300800 */
[----:B-1----:R-:W-:Y:S02]  /*2bce0*/  @!P2 IMAD.MOV.U32 R47, RZ, RZ, R82 ;  /* 0x000000ffff2fa224 */ /* 0x002fe400078e0052 */
[----:B----4-:R-:W-:Y:S01]  /*2bcf0*/  @!P2 IMAD.MOV.U32 R46, RZ, RZ, R76 ;  /* 0x000000ffff2ea224 */ /* 0x010fe200078e004c */
[----:B------:R-:W4:Y:S04]  /*2bd00*/  LDL R82, [R1+0x3b8] ;  /* 0x0003b80001527983 */ /* 0x000f280000100800 */
[----:B------:R-:W4:Y:S04]  /*2bd10*/  LDL R76, [R1+0x3bc] ;  /* 0x0003bc00014c7983 */ /* 0x000f280000100800 */
[----:B------:R0:W-:Y:S04]  /*2bd20*/  STS.U16 [R2+UR10+0x14000], R59 ;  /* 0x0140003b02007988 */ /* 0x0001e8000800040a */
[----:B------:R1:W4:Y:S04]  /*2bd30*/  @!P2 LDG.E.U16 R57, desc[UR24][R46.64] ;  /* 0x000000182e39a981 */ /* 0x000328000c1e1500 */
[----:B------:R1:W-:Y:S01]  /*2bd40*/  STS.U16 [R2+UR10+0x1d400], R93 ;  /* 0x01d4005d02007988 */ /* 0x0003e2000800040a */
[----:B0-----:R-:W-:-:S03]  /*2bd50*/  PRMT R59, RZ, 0x7610, R59 ;  /* 0x00007610ff3b7816 */ /* 0x001fc6000000003b */
[----:B------:R0:W-:Y:S01]  /*2bd60*/  STS.U16 [R2+UR10+0x1cc00], R84 ;  /* 0x01cc005402007988 */ /* 0x0001e2000800040a */
[----:B-1----:R-:W-:-:S03]  /*2bd70*/  @!P2 IMAD.MOV.U32 R47, RZ, RZ, R80 ;  /* 0x000000ffff2fa224 */ /* 0x002fc600078e0050 */
[----:B------:R-:W4:Y:S04]  /*2bd80*/  LDL.LU R93, [R1+0x54] ;  /* 0x00005400015d7983 */ /* 0x000f280000300800 */
[----:B------:R-:W4:Y:S04]  /*2bd90*/  LDL R80, [R1+0x3d8] ;  /* 0x0003d80001507983 */ /* 0x000f280000100800 */
[----:B------:R1:W-:Y:S04]  /*2bda0*/  STS.U16 [R2+UR10+0x1d800], R90 ;  /* 0x01d8005a02007988 */ /* 0x0003e8000800040a */
[----:B------:R0:W-:Y:S01]  /*2bdb0*/  STS.U16 [R2+UR10+0x1dc00], R91 ;  /* 0x01dc005b02007988 */ /* 0x0001e2000800040a */
[----:B------:R-:W-:-:S03]  /*2bdc0*/  @!P2 IMAD.MOV.U32 R46, RZ, RZ, R78 ;  /* 0x000000ffff2ea224 */ /* 0x000fc600078e004e */
[----:B------:R-:W4:Y:S04]  /*2bdd0*/  LDL R78, [R1+0x3dc] ;  /* 0x0003dc00014e7983 */ /* 0x000f280000100800 */
[----:B------:R2:W4:Y:S04]  /*2bde0*/  @!P2 LDG.E.U16 R59, desc[UR24][R46.64] ;  /* 0x000000182e3ba981 */ /* 0x000528000c1e1500 */
[----:B0-----:R-:W4:Y:S04]  /*2bdf0*/  LDL.LU R84, [R1+0x58] ;  /* 0x0000580001547983 */ /* 0x001f280000300800 */
[----:B-1----:R-:W4:Y:S04]  /*2be00*/  LDL.LU R90, [R1+0x5c] ;  /* 0x00005c00015a7983 */ /* 0x002f280000300800 */
[----:B------:R0:W-:Y:S01]  /*2be10*/  STS.U16 [R2+UR10+0x1e000], R0 ;  /* 0x01e0000002007988 */ /* 0x0001e2000800040a */
[----:B--2---:R-:W-:-:S03]  /*2be20*/  @!P2 IMAD.MOV.U32 R46, RZ, RZ, R72 ;  /* 0x000000ffff2ea224 */ /* 0x004fc600078e0048 */
[----:B------:R-:W2:Y:S01]  /*2be30*/  LDL R72, [R1+0x3fc] ;  /* 0x0003fc0001487983 */ /* 0x000ea20000100800 */
[----:B---3--:R-:W-:-:S03]  /*2be40*/  @!P2 IMAD.MOV.U32 R47, RZ, RZ, R74 ;  /* 0x000000ffff2fa224 */ /* 0x008fc600078e004a */
[----:B------:R-:W3:Y:S04]  /*2be50*/  LDL R74, [R1+0x3f8] ;  /* 0x0003f800014a7983 */ /* 0x000ee80000100800 */
[----:B------:R-:W3:Y:S04]  /*2be60*/  LDL.LU R91, [R1+0x64] ;  /* 0x00006400015b7983 */ /* 0x000ee80000300800 */
[----:B0-----:R-:W3:Y:S04]  /*2be70*/  LDL R0, [R1+0x41c] ;  /* 0x00041c0001007983 */ /* 0x001ee80000100800 */
[----:B------:R0:W-:Y:S04]  /*2be80*/  STS.U16 [R2+UR10+0x13800], R61 ;  /* 0x0138003d02007988 */ /* 0x0001e8000800040a */
[----:B------:R1:W-:Y:S01]  /*2be90*/  STS.U16 [R2+UR10+0x13000], R63 ;  /* 0x0130003f02007988 */ /* 0x0003e2000800040a */
[----:B0-----:R-:W-:-:S02]  /*2bea0*/  PRMT R61, RZ, 0x7610, R61 ;  /* 0x00007610ff3d7816 */ /* 0x001fc4000000003d */
[----:B-1----:R-:W-:-:S04]  /*2beb0*/  PRMT R63, RZ, 0x7610, R63 ;  /* 0x00007610ff3f7816 */ /* 0x002fc8000000003f */
[----:B------:R4:W3:Y:S04]  /*2bec0*/  @!P2 LDG.E.U16 R61, desc[UR24][R46.64] ;  /* 0x000000182e3da981 */ /* 0x0008e8000c1e1500 */
[----:B------:R0:W-:Y:S01]  /*2bed0*/  STS.U16 [R2+UR10+0x17000], R65 ;  /* 0x0170004102007988 */ /* 0x0001e2000800040a */
[----:B----4-:R-:W-:Y:S02]  /*2bee0*/  @!P2 IMAD.MOV.U32 R46, RZ, RZ, R76 ;  /* 0x000000ffff2ea224 */ /* 0x010fe400078e004c */
[----:B------:R-:W-:Y:S01]  /*2bef0*/  @!P2 IMAD.MOV.U32 R47, RZ, RZ, R82 ;  /* 0x000000ffff2fa224 */ /* 0x000fe200078e0052 */
[----:B------:R-:W4:Y:S01]  /*2bf00*/  LDL R76, [R1+0x418] ;  /* 0x00041800014c7983 */ /* 0x000f220000100800 */
[----:B0-----:R-:W-:-:S03]  /*2bf10*/  PRMT R65, RZ, 0x7610, R65 ;  /* 0x00007610ff417816 */ /* 0x001fc60000000041 */
[----:B------:R0:W4:Y:S04]  /*2bf20*/  @!P2 LDG.E.U16 R63, desc[UR24][R46.64] ;  /* 0x000000182e3fa981 */ /* 0x000128000c1e1500 */
[----:B------:R1:W-:Y:S01]  /*2bf30*/  STS.U16 [R2+UR10+0x17800], R67 ;  /* 0x0178004302007988 */ /* 0x0003e2000800040a */
[----:B0-----:R-:W-:-:S03]  /*2bf40*/  @!P2 IMAD.MOV.U32 R47, RZ, RZ, R80 ;  /* 0x000000ffff2fa224 */ /* 0x001fc600078e0050 */
[----:B------:R-:W4:Y:S01]  /*2bf50*/  LDL R80, [R1+0x438] ;  /* 0x0004380001507983 */ /* 0x000f220000100800 */
[----:B-1----:R-:W-:-:S03]  /*2bf60*/  PRMT R67, RZ, 0x7610, R67 ;  /* 0x00007610ff437816 */ /* 0x002fc60000000043 */
[----:B------:R0:W-:Y:S04]  /*2bf70*/  STS.U16 [R2+UR10+0x1e400], R92 ;  /* 0x01e4005c02007988 */ /* 0x0001e8000800040a */
[----:B------:R1:W-:Y:S01]  /*2bf80*/  STS.U16 [R2+UR10+0x1e800], R93 ;  /* 0x01e8005d02007988 */ /* 0x0003e2000800040a */
[----:B------:R-:W-:-:S03]  /*2bf90*/  @!P2 IMAD.MOV.U32 R46, RZ, RZ, R78 ;  /* 0x000000ffff2ea224 */ /* 0x000fc600078e004e */
[----:B------:R-:W4:Y:S04]  /*2bfa0*/  LDL R78, [R1+0x43c] ;  /* 0x00043c00014e7983 */ /* 0x000f280000100800 */
[----:B------:R2:W4:Y:S04]  /*2bfb0*/  @!P2 LDG.E.U16 R65, desc[UR24][R46.64] ;  /* 0x000000182e41a981 */ /* 0x000528000c1e1500 */
[----:B------:R-:W4:Y:S01]  /*2bfc0*/  LDL.LU R82, [R1+0x68] ;  /* 0x0000680001527983 */ /* 0x000f220000300800 */
[----:B--2---:R-:W-:-:S03]  /*2bfd0*/  @!P2 IMAD.MOV.U32 R46, RZ, RZ, R72 ;  /* 0x000000ffff2ea224 */ /* 0x004fc600078e0048 */
[----:B------:R-:W2:Y:S01]  /*2bfe0*/  LDL R72, [R1+0x45c] ;  /* 0x00045c0001487983 */ /* 0x000ea20000100800 */
[----:B---3--:R-:W-:-:S03]  /*2bff0*/  @!P2 IMAD.MOV.U32 R47, RZ, RZ, R74 ;  /* 0x000000ffff2fa224 */ /* 0x008fc600078e004a */
[----:B------:R-:W3:Y:S04]  /*2c000*/  LDL R74, [R1+0x458] ;  /* 0x00045800014a7983 */ /* 0x000ee80000100800 */
[----:B0-----:R-:W3:Y:S04]  /*2c010*/  LDL.LU R92, [R1+0x6c] ;  /* 0x00006c00015c7983 */ /* 0x001ee80000300800 */
[----:B------:R0:W3:Y:S04]  /*2c020*/  @!P2 LDG.E.U16 R67, desc[UR24][R46.64] ;  /* 0x000000182e43a981 */ /* 0x0000e8000c1e1500 */
[----:B-1----:R-:W3:Y:S01]  /*2c030*/  LDL.LU R93, [R1+0x8c] ;  /* 0x00008c00015d7983 */ /* 0x002ee20000300800 */
[----:B0-----:R-:W-:-:S03]  /*2c040*/  @!P2 IMAD.MOV.U32 R46, RZ, RZ, R0 ;  /* 0x000000ffff2ea224 */ /* 0x001fc600078e0000 */
[----:B------:R-:W3:Y:S04]  /*2c050*/  LDL R0, [R1+0x47c] ;  /* 0x00047c0001007983 */ /* 0x000ee80000100800 */
[----:B------:R0:W-:Y:S04]  /*2c060*/  STS.U16 [R2+UR10+0x18000], R69 ;  /* 0x0180004502007988 */ /* 0x0001e8000800040a */
[----:B------:R1:W-:Y:S01]  /*2c070*/  STS.U16 [R2+UR10+0x18400], R71 ;  /* 0x0184004702007988 */ /* 0x0003e2000800040a */
[----:B0-----:R-:W-:Y:S01]  /*2c080*/  PRMT R69, RZ, 0x7610, R69 ;  /* 0x00007610ff457816 */ /* 0x001fe20000000045 */
[----:B----4-:R-:W-:-:S02]  /*2c090*/  @!P2 IMAD.MOV.U32 R47, RZ, RZ, R76 ;  /* 0x000000ffff2fa224 */ /* 0x010fc400078e004c */
[----:B------:R-:W4:Y:S01]  /*2c0a0*/  LDL R76, [R1+0x478] ;  /* 0x00047800014c7983 */ /* 0x000f220000100800 */
[----:B-1----:R-:W-:-:S03]  /*2c0b0*/  PRMT R71, RZ, 0x7610, R71 ;  /* 0x00007610ff477816 */ /* 0x002fc60000000047 */
[----:B------:R0:W4:Y:S04]  /*2c0c0*/  @!P2 LDG.E.U16 R69, desc[UR24][R46.64] ;  /* 0x000000182e45a981 */ /* 0x000128000c1e1500 */
[----:B------:R1:W-:Y:S04]  /*2c0d0*/  STS.U16 [R2+UR10+0x18800], R73 ;  /* 0x0188004902007988 */ /* 0x0003e8000800040a */
[----:B------:R-:W-:Y:S01]  /*2c0e0*/  STS.U16 [R2+UR10+0x1ec00], R84 ;  /* 0x01ec005402007988 */ /* 0x000fe2000800040a */
[----:B0-----:R-:W-:-:S03]  /*2c0f0*/  @!P2 IMAD.MOV.U32 R47, RZ, RZ, R80 ;  /* 0x000000ffff2fa224 */ /* 0x001fc600078e0050 */
[----:B------:R-:W4:Y:S01]  /*2c100*/  LDL R80, [R1+0x498] ;  /* 0x0004980001507983 */ /* 0x000f220000100800 */
[----:B-1----:R-:W-:-:S03]  /*2c110*/  PRMT R73, RZ, 0x7610, R73 ;  /* 0x00007610ff497816 */ /* 0x002fc60000000049 */
[----:B------:R0:W-:Y:S04]  /*2c120*/  STS.U16 [R2+UR10+0x1f400], R91 ;  /* 0x01f4005b02007988 */ /* 0x0001e8000800040a */
[----:B------:R1:W-:Y:S01]  /*2c130*/  STS.U16 [R2+UR10+0x1f000], R90 ;  /* 0x01f0005a02007988 */ /* 0x0003e2000800040a */
[----:B------:R-:W-:-:S03]  /*2c140*/  @!P2 IMAD.MOV.U32 R46, RZ, RZ, R78 ;  /* 0x000000ffff2ea224 */ /* 0x000fc600078e004e */
[----:B------:R-:W4:Y:S04]  /*2c150*/  LDL R78, [R1+0x49c] ;  /* 0x00049c00014e7983 */ /* 0x000f280000100800 */
[----:B------:R2:W4:Y:S02]  /*2c160*/  @!P2 LDG.E.U16 R71, desc[UR24][R46.64] ;  /* 0x000000182e47a981 */ /* 0x000524000c1e1500 */
[----:B--2---:R-:W-:Y:S02]  /*2c170*/  @!P2 IMAD.MOV.U32 R46, RZ, RZ, R72 ;  /* 0x000000ffff2ea224 */ /* 0x004fe400078e0048 */
[----:B------:R-:W2:Y:S01]  /*2c180*/  LDL.LU R72, [R1+0x88] ;  /* 0x0000880001487983 */ /* 0x000ea20000300800 */
[----:B---3--:R-:W-:-:S03]  /*2c190*/  @!P2 IMAD.MOV.U32 R47, RZ, RZ, R74 ;  /* 0x000000ffff2fa224 */ /* 0x008fc600078e004a */
[----:B0-----:R-:W3:Y:S04]  /*2c1a0*/  LDL R91, [R1+0x4b8] ;  /* 0x0004b800015b7983 */ /* 0x001ee80000100800 */
[----:B------:R-:W2:Y:S04]  /*2c1b0*/  LDL R84, [R1+0x4bc] ;  /* 0x0004bc0001547983 */ /* 0x000ea80000100800 */
[----:B------:R0:W2:Y:S04]  /*2c1c0*/  @!P2 LDG.E.U16 R73, desc[UR24][R46.64] ;  /* 0x000000182e49a981 */ /* 0x0000a8000c1e1500 */
[----:B------:R-:W2:Y:S04]  /*2c1d0*/  LDL.LU R74, [R1+0x84] ;  /* 0x00008400014a7983 */ /* 0x000ea80000300800 */
[----:B-1----:R-:W2:Y:S01]  /*2c1e0*/  LDL R90, [R1+0x4d8] ;  /* 0x0004d800015a7983 */ /* 0x002ea20000100800 */
[----:B0-----:R-:W-:-:S03]  /*2c1f0*/  @!P2 IMAD.MOV.U32 R46, RZ, RZ, R0 ;  /* 0x000000ffff2ea224 */ /* 0x001fc600078e0000 */
[----:B------:R-:W2:Y:S04]  /*2c200*/  LDL R0, [R1+0x4dc] ;  /* 0x0004dc0001007983 */ /* 0x000ea80000100800 */
[----:B------:R0:W-:Y:S04]  /*2c210*/  STS.U16 [R2+UR10+0x18c00], R75 ;  /* 0x018c004b02007988 */ /* 0x0001e8000800040a */
[----:B------:R1:W-:Y:S01]  /*2c220*/  STS.U16 [R2+UR10+0x19000], R77 ;  /* 0x0190004d02007988 */ /* 0x0003e2000800040a */
[----:B0-----:R-:W-:Y:S01]  /*2c230*/  PRMT R75, RZ, 0x7610, R75 ;  /* 0x00007610ff4b7816 */ /* 0x001fe2000000004b */
[----:B----4-:R-:W-:Y:S01]  /*2c240*/  @!P2 IMAD.MOV.U32 R47, RZ, RZ, R76 ;  /* 0x000000ffff2fa224 */ /* 0x010fe200078e004c */
[----:B-1----:R-:W-:Y:S01]  /*2c250*/  PRMT R77, RZ, 0x7610, R77 ;  /* 0x00007610ff4d7816 */ /* 0x002fe2000000004d */
[----:B------:R0:W-:Y:S04]  /*2c260*/  STS.U16 [R2+UR10+0x19400], R79 ;  /* 0x0194004f02007988 */ /* 0x0001e8000800040a */
[----:B------:R1:W4:Y:S04]  /*2c270*/  @!P2 LDG.E.U16 R75, desc[UR24][R46.64] ;  /* 0x000000182e4ba981 */ /* 0x000328000c1e1500 */
[----:B------:R1:W-:Y:S01]  /*2c280*/  STS.U16 [R2+UR10+0x1f800], R82 ;  /* 0x01f8005202007988 */ /* 0x0003e2000800040a */
[----:B0-----:R-:W-:-:S03]  /*2c290*/  PRMT R79, RZ, 0x7610, R79 ;  /* 0x00007610ff4f7816 */ /* 0x001fc6000000004f */
[----:B------:R-:W4:Y:S01]  /*2c2a0*/  LDL.LU R76, [R1+0x80] ;  /* 0x00008000014c7983 */ /* 0x000f220000300800 */
[----:B-1----:R-:W-:-:S03]  /*2c2b0*/  @!P2 IMAD.MOV.U32 R47, RZ, RZ, R80 ;  /* 0x000000ffff2fa224 */ /* 0x002fc600078e0050 */
[----:B------:R0:W-:Y:S01]  /*2c2c0*/  STS.U16 [R2+UR10+0x19800], R81 ;  /* 0x0198005102007988 */ /* 0x0001e2000800040a */
[----:B------:R-:W-:-:S03]  /*2c2d0*/  LOP3.LUT R82, R2, 0x20, RZ, 0x3c, !PT ;  /* 0x0000002002527812 */ /* 0x000fc600078e3cff */
[----:B------:R-:W-:Y:S01]  /*2c2e0*/  STS.U16 [R2+UR10+0x19c00], R83 ;  /* 0x019c005302007988 */ /* 0x000fe2000800040a */
[----:B0-----:R-:W-:Y:S01]  /*2c2f0*/  PRMT R81, RZ, 0x7610, R81 ;  /* 0x00007610ff517816 */ /* 0x001fe20000000051 */
[----:B------:R-:W-:Y:S02]  /*2c300*/  @!P2 IMAD.MOV.U32 R46, RZ, RZ, R78 ;  /* 0x000000ffff2ea224 */ /* 0x000fe400078e004e */
[----:B------:R-:W4:Y:S04]  /*2c310*/  LDL.LU R78, [R1+0x7c] ;  /* 0x00007c00014e7983 */ /* 0x000f280000300800 */
[----:B------:R3:W4:Y:S04]  /*2c320*/  @!P2 LDG.E.U16 R77, desc[UR24][R46.64] ;  /* 0x000000182e4da981 */ /* 0x000728000c1e1500 */
[----:B------:R-:W4:Y:S04]  /*2c330*/  LDL.LU R80, [R1+0x78] ;  /* 0x0000780001507983 */ /* 0x000f280000300800 */
[----:B------:R-:W-:Y:S04]  /*2c340*/  STS.U16 [R2+UR10+0x1a000], R85 ;  /* 0x01a0005502007988 */ /* 0x000fe8000800040a */
[----:B------:R-:W-:Y:S04]  /*2c350*/  STS.U16 [R2+UR10+0x1a400], R86 ;  /* 0x01a4005602007988 */ /* 0x000fe8000800040a */
[----:B------:R-:W-:Y:S04]  /*2c360*/  STS.U16 [R2+UR10+0x1a800], R87 ;  /* 0x01a8005702007988 */ /* 0x000fe8000800040a */
[----:B------:R-:W-:Y:S04]  /*2c370*/  STS.U16 [R2+UR10+0x1ac00], R88 ;  /* 0x01ac005802007988 */ /* 0x000fe8000800040a */
[----:B------:R-:W-:Y:S04]  /*2c380*/  STS.U16 [R2+UR10+0x1b000], R89 ;  /* 0x01b0005902007988 */ /* 0x000fe8000800040a */
[----:B------:R0:W-:Y:S04]  /*2c390*/  STS.U16 [R2+UR10+0x1fc00], R92 ;  /* 0x01fc005c02007988 */ /* 0x0001e8000800040a */
[----:B------:R1:W-:Y:S01]  /*2c3a0*/  STS.U16 [R82+UR10+0x10100], R93 ;  /* 0x0101005d52007988 */ /* 0x0003e2000800040a */
[----:B---3--:R-:W-:-:S02]  /*2c3b0*/  @!P2 IMAD.MOV.U32 R47, RZ, RZ, R91 ;  /* 0x000000ffff2fa224 */ /* 0x008fc400078e005b */
[----:B--2---:R-:W-:Y:S02]  /*2c3c0*/  @!P2 IMAD.MOV.U32 R46, RZ, RZ, R84 ;  /* 0x000000ffff2ea224 */ /* 0x004fe400078e0054 */
[----:B------:R-:W2:Y:S04]  /*2c3d0*/  LDL.LU R84, [R1+0x74] ;  /* 0x0000740001547983 */ /* 0x000ea80000300800 */
[----:B------:R3:W2:Y:S02]  /*2c3e0*/  @!P2 LDG.E.U16 R79, desc[UR24][R46.64] ;  /* 0x000000182e4fa981 */ /* 0x0006a4000c1e1500 */
[----:B---3--:R-:W-:Y:S02]  /*2c3f0*/  @!P2 IMAD.MOV.U32 R46, RZ, RZ, R0 ;  /* 0x000000ffff2ea224 */ /* 0x008fe400078e0000 */
[----:B------:R-:W-:-:S02]  /*2c400*/  @!P2 IMAD.MOV.U32 R47, RZ, RZ, R90 ;  /* 0x000000ffff2fa224 */ /* 0x000fc400078e005a */
[----:B------:R-:W3:Y:S04]  /*2c410*/  LDL.LU R90, [R1+0x70] ;  /* 0x00007000015a7983 */ /* 0x000ee80000300800 */
[----:B------:R-:W2:Y:S04]  /*2c420*/  LDL.LU R91, [R1+0x60] ;  /* 0x00006000015b7983 */ /* 0x000ea80000300800 */
[----:B0-----:R-:W2:Y:S04]  /*2c430*/  LDL.LU R92, [R1+0x50] ;  /* 0x00005000015c7983 */ /* 0x001ea80000300800 */
[----:B-1----:R-:W2:Y:S04]  /*2c440*/  LDL.LU R93, [R1+0x40] ;  /* 0x00004000015d7983 */ /* 0x002ea80000300800 */
[----:B------:R-:W2:Y:S04]  /*2c450*/  LDL.LU R0, [R1+0x30] ;  /* 0x0000300001007983 */ /* 0x000ea80000300800 */
[----:B------:R0:W2:Y:S04]  /*2c460*/  @!P2 LDG.E.U16 R81, desc[UR24][R46.64] ;  /* 0x000000182e51a981 */ /* 0x0000a8000c1e1500 */
[----:B------:R-:W0:Y:S04]  /*2c470*/  LDL R46, [R1+0x4f8] ;  /* 0x0004f800012e7983 */ /* 0x000e280000100800 */
[----:B------:R-:W0:Y:S01]  /*2c480*/  LDL R47, [R1+0x4fc] ;  /* 0x0004fc00012f7983 */ /* 0x000e220000100800 */
[----:B------:R-:W-:-:S03]  /*2c490*/  PRMT R83, RZ, 0x7610, R83 ;  /* 0x00007610ff537816 */ /* 0x000fc60000000053 */
[----:B------:R1:W-:Y:S04]  /*2c4a0*/  STS.U16 [R82+UR10+0x10500], R72 ;  /* 0x0105004852007988 */ /* 0x0003e8000800040a */
[----:B-1----:R-:W2:Y:S01]  /*2c4b0*/  LDL.LU R72, [R1+0xe48] ;  /* 0x000e480001487983 */ /* 0x002ea20000300800 */
[----:B0-----:R-:W-:-:S04]  /*2c4c0*/  @!P2 LOP3.LUT R47, R47, R46, RZ, 0x3c, !PT ;  /* 0x0000002e2f2fa212 */ /* 0x001fc800078e3cff */
[----:B------:R-:W-:-:S04]  /*2c4d0*/  @!P2 LOP3.LUT R46, R47, R46, RZ, 0x3c, !PT ;  /* 0x0000002e2f2ea212 */ /* 0x000fc800078e3cff */
[----:B------:R-:W-:-:S05]  /*2c4e0*/  @!P2 LOP3.LUT R47, R47, R46, RZ, 0x3c, !PT ;  /* 0x0000002e2f2fa212 */ /* 0x000fca00078e3cff */
        /* <DEDUP_REMOVED lines=13> */
[----:B----4-:R1:W-:Y:S04]  /*2c5c0*/  STS.U16 [R82+UR10+0x10d00], R76 ;  /* 0x010d004c52007988 */ /* 0x0103e8000800040a */
[----:B-1----:R-:W4:Y:S01]  /*2c5d0*/  LDL.LU R76, [R1+0xe40] ;  /* 0x000e4000014c7983 */ /* 0x002f220000300800 */
        /* <DEDUP_REMOVED lines=21> */
[----:B------:R0:W3:Y:S04]  /*2c730*/  @!P2 LDG.E.U16 R88, desc[UR24][R46.64] ;  /* 0x000000182e58a981 */ /* 0x0000e8000c1e1500 */
[----:B------:R-:W0:Y:S04]  /*2c740*/  LDL R46, [R1+0x598] ;  /* 0x00059800012e7983 */ /* 0x000e280000100800 */
[----:B------:R-:W0:Y:S01]  /*2c750*/  LDL R47, [R1+0x59c] ;  /* 0x00059c00012f7983 */ /* 0x000e220000100800 */
[----:B------:R-:W-:-:S03]  /*2c760*/  PRMT R89, RZ, 0x7610, R89 ;  /* 0x00007610ff597816 */ /* 0x000fc60000000059 */
[----:B--2---:R1:W-:Y:S04]  /*2c770*/  STS.U16 [R82+UR10+0x11900], R84 ;  /* 0x0119005452007988 */ /* 0x0043e8000800040a */
[----:B-1----:R-:W2:Y:S04]  /*2c780*/  LDL.LU R82, [R1+0xe34] ;  /* 0x000e340001527983 */ /* 0x002ea80000300800 */
[----:B------:R-:W2:Y:S01]  /*2c790*/  LDL.LU R84, [R1+0xe30] ;  /* 0x000e300001547983 */ /* 0x000ea20000300800 */
[----:B0-----:R-:W-:-:S04]  /*2c7a0*/  @!P2 LOP3.LUT R47, R47, R46, RZ, 0x3c, !PT ;  /* 0x0000002e2f2fa212 */ /* 0x001fc800078e3cff */
[----:B------:R-:W-:-:S04]  /*2c7b0*/  @!P2 LOP3.LUT R46, R47, R46, RZ, 0x3c, !PT ;  /* 0x0000002e2f2ea212 */ /* 0x000fc800078e3cff */
[----:B------:R-:W-:-:S05]  /*2c7c0*/  @!P2 LOP3.LUT R47, R47, R46, RZ, 0x3c, !PT ;  /* 0x0000002e2f2fa212 */ /* 0x000fca00078e3cff */
[----:B------:R0:W2:Y:S02]  /*2c7d0*/  @!P2 LDG.E.U16 R89, desc[UR24][R46.64] ;  /* 0x000000182e59a981 */ /* 0x0000a4000c1e1500 */
[----:B0-----:R-:W-:Y:S02]  /*2c7e0*/  LOP3.LUT R47, R2, 0x20, RZ, 0x3c, !PT ;  /* 0x00000020022f7812 */ /* 0x001fe400078e3cff */
[----:B------:R-:W2:Y:S04]  /*2c7f0*/  LDL.LU R46, [R1+0x20] ;  /* 0x00002000012e7983 */ /* 0x000ea80000300800 */
[----:B---3--:R0:W-:Y:S04]  /*2c800*/  STS.U16 [R47+UR10+0x11d00], R90 ;  /* 0x011d005a2f007988 */ /* 0x0081e8000800040a */
[----:B------:R1:W-:Y:S04]  /*2c810*/  STS.U16 [R47+UR10+0x12100], R91 ;  /* 0x0121005b2f007988 */ /* 0x0003e8000800040a */
[----:B------:R3:W-:Y:S04]  /*2c820*/  STS.U16 [R47+UR10+0x12500], R92 ;  /* 0x0125005c2f007988 */ /* 0x0007e8000800040a */
[----:B0-----:R-:W4:Y:S04]  /*2c830*/  LDL.LU R90, [R1+0xe2c] ;  /* 0x000e2c00015a7983 */ /* 0x001f280000300800 */
[----:B-1----:R-:W4:Y:S04]  /*2c840*/  LDL.LU R91, [R1+0xe28] ;  /* 0x000e2800015b7983 */ /* 0x002f280000300800 */
[----:B---3--:R-:W3:Y:S04]  /*2c850*/  LDL.LU R92, [R1+0xe24] ;  /* 0x000e2400015c7983 */ /* 0x008ee80000300800 */
[----:B------:R0:W-:Y:S04]  /*2c860*/  STS.U16 [R47+UR10+0x12900], R93 ;  /* 0x0129005d2f007988 */ /* 0x0001e8000800040a */
[----:B------:R1:W-:Y:S04]  /*2c870*/  STS.U16 [R47+UR10+0x12d00], R0 ;  /* 0x012d00002f007988 */ /* 0x0003e8000800040a */
[----:B0-----:R-:W3:Y:S04]  /*2c880*/  LDL.LU R93, [R1+0xe20] ;  /* 0x000e2000015d7983 */ /* 0x001ee80000300800 */
[----:B-1----:R-:W3:Y:S04]  /*2c890*/  LDL.LU R0, [R1+0xe1c] ;  /* 0x000e1c0001007983 */ /* 0x002ee80000300800 */
[----:B--2---:R-:W-:Y:S04]  /*2c8a0*/  STS.U16 [R47+UR10+0x13100], R46 ;  /* 0x0131002e2f007988 */ /* 0x004fe8000800040a */
[----:B---3--:R0:W-:Y:S04]  /*2c8b0*/  STS.U16 [R47+UR10+0x13500], R0 ;  /* 0x013500002f007988 */ /* 0x0081e8000800040a */
[----:B------:R-:W-:Y:S04]  /*2c8c0*/  STS.U16 [R47+UR10+0x13900], R93 ;  /* 0x0139005d2f007988 */ /* 0x000fe8000800040a */
[----:B------:R-:W-:Y:S04]  /*2c8d0*/  STS.U16 [R47+UR10+0x13d00], R92 ;  /* 0x013d005c2f007988 */ /* 0x000fe8000800040a */
        /* <DEDUP_REMOVED lines=46> */
[----:B0-----:R-:W5:Y:S04]  /*2cbc0*/  LDL.LU R0, [R1+0xe18] ;  /* 0x000e180001007983 */ /* 0x001f680000300800 */
[----:B------:R0:W-:Y:S04]  /*2cbd0*/  STS.U16 [R47+UR10+0x1f900], R4 ;  /* 0x01f900042f007988 */ /* 0x0001e8000800040a */
[----:B-1----:R-:W2:Y:S04]  /*2cbe0*/  LDL R5, [R1+0xe4] ;  /* 0x0000e40001057983 */ /* 0x002ea80000100800 */
[----:B------:R-:W3:Y:S04]  /*2cbf0*/  LDL R13, [R1+0x104] ;  /* 0x00010400010d7983 */ /* 0x000ee80000100800 */
[----:B0-----:R-:W2:Y:S04]  /*2cc00*/  LDL R4, [R1+0xe8] ;  /* 0x0000e80001047983 */ /* 0x001ea80000100800 */
[----:B------:R-:W4:Y:S04]  /*2cc10*/  LDL R12, [R1+0x108] ;  /* 0x00010800010c7983 */ /* 0x000f280000100800 */
[----:B------:R-:W3:Y:S04]  /*2cc20*/  LDL R7, [R1+0x124] ;  /* 0x0001240001077983 */ /* 0x000ee80000100800 */
        /* <DEDUP_REMOVED lines=8> */
[----:B------:R-:W3:Y:S01]  /*2ccb0*/  LDL R10, [R1+0x1a8] ;  /* 0x0001a800010a7983 */ /* 0x000ee20000100800 */
[----:B------:R-:W-:-:S03]  /*2ccc0*/  PRMT R92, RZ, 0x7610, R92 ;  /* 0x00007610ff5c7816 */ /* 0x000fc6000000005c */
[----:B------:R-:W3:Y:S04]  /*2ccd0*/  LDL R19, [R1+0x1c4] ;  /* 0x0001c40001137983 */ /* 0x000ee80000100800 */
[----:B------:R-:W3:Y:S04]  /*2cce0*/  LDL R18, [R1+0x1c8] ;  /* 0x0001c80001127983 */ /* 0x000ee80000100800 */
[----:B------:R0:W-:Y:S01]  /*2ccf0*/  STS.U16 [R47+UR10+0x1fd00], R3 ;  /* 0x01fd00032f007988 */ /* 0x0001e2000800040a */
[----:B------:R-:W-:Y:S02]  /*2cd00*/  PRMT R90, RZ, 0x7610, R90 ;  /* 0x00007610ff5a7816 */ /* 0x000fe4000000005a */
[----:B------:R-:W-:Y:S01]  /*2cd10*/  PRMT R84, RZ, 0x7610, R84 ;  /* 0x00007610ff547816 */ /* 0x000fe20000000054 */
[----:B------:R-:W3:Y:S01]  /*2cd20*/  LDL R25, [R1+0x4a0] ;  /* 0x0004a00001197983 */ /* 0x000ee20000100800 */
[----:B------:R-:W-:-:S02]  /*2cd30*/  PRMT R82, RZ, 0x7610, R82 ;  /* 0x00007610ff527816 */ /* 0x000fc40000000052 */
[----:B------:R-:W-:Y:S01]  /*2cd40*/  PRMT R80, RZ, 0x7610, R80 ;  /* 0x00007610ff507816 */ /* 0x000fe20000000050 */
[----:B------:R-:W3:Y:S01]  /*2cd50*/  LDL R24, [R1+0x4a4] ;  /* 0x0004a40001187983 */ /* 0x000ee20000100800 */
[----:B0-----:R-:W-:Y:S02]  /*2cd60*/  LOP3.LUT R47, R2, 0x40, RZ, 0x3c, !PT ;  /* 0x00000040022f7812 */ /* 0x001fe400078e3cff */
[----:B------:R-:W-:Y:S01]  /*2cd70*/  PRMT R78, RZ, 0x7610, R78 ;  /* 0x00007610ff4e7816 */ /* 0x000fe2000000004e */
[----:B------:R-:W3:Y:S04]  /*2cd80*/  LDL R21, [R1+0x4e0] ;  /* 0x0004e00001157983 */ /* 0x000ee80000100800 */
[----:B------:R0:W-:Y:S01]  /*2cd90*/  STS.U16 [R47+UR10+0x10200], R68 ;  /* 0x010200442f007988 */ /* 0x0001e2000800040a */
[----:B------:R-:W-:-:S02]  /*2cda0*/  PRMT R76, RZ, 0x7610, R76 ;  /* 0x00007610ff4c7816 */ /* 0x000fc4000000004c */
[----:B------:R-:W-:Y:S01]  /*2cdb0*/  PRMT R74, RZ, 0x7610, R74 ;  /* 0x00007610ff4a7816 */ /* 0x000fe2000000004a */
[----:B------:R-:W3:Y:S01]  /*2cdc0*/  LDL R20, [R1+0x4e4] ;  /* 0x0004e40001147983 */ /* 0x000ee20000100800 */
[----:B------:R-:W-:Y:S02]  /*2cdd0*/  PRMT R72, RZ, 0x7610, R72 ;  /* 0x00007610ff487816 */ /* 0x000fe40000000048 */
[----:B------:R-:W-:Y:S01]  /*2cde0*/  PRMT R70, RZ, 0x7610, R70 ;  /* 0x00007610ff467816 */ /* 0x000fe20000000046 */
        /* <DEDUP_REMOVED lines=18> */
[----:B--2---:R4:W2:Y:S02]  /*2cf10*/  @!P2 LDG.E.U16 R92, desc[UR24][R4.64] ;  /* 0x00000018045ca981 */ /* 0x0048a4000c1e1500 */
[----:B----4-:R-:W-:-:S02]  /*2cf20*/  @!P2 IMAD.MOV.U32 R4, RZ, RZ, R12 ;  /* 0x000000ffff04a224 */ /* 0x010fc400078e000c */
[----:B---3--:R-:W-:Y:S01]  /*2cf30*/  @!P2 IMAD.MOV.U32 R5, RZ, RZ, R13 ;  /* 0x000000ffff05a224 */ /* 0x008fe200078e000d */
[----:B------:R-:W3:Y:S04]  /*2cf40*/  LDL R12, [R1+0x208] ;  /* 0x00020800010c7983 */ /* 0x000ee80000100800 */
[----:B------:R-:W4:Y:S04]  /*2cf50*/  LDL R13, [R1+0x204] ;  /* 0x00020400010d7983 */ /* 0x000f280000100800 */
        /* <DEDUP_REMOVED lines=37> */
[----:B------:R1:W2:Y:S01]  /*2d1b0*/  @!P2 LDG.E.U16 R90, desc[UR24][R4.64] ;  /* 0x00000018045aa981 */ /* 0x0002a2000c1e1500 */
[----:B0-----:R-:W-:-:S02]  /*2d1c0*/  PRMT R68, RZ, 0x7610, R68 ;  /* 0x00007610ff447816 */ /* 0x001fc40000000044 */
[----:B-1----:R-:W-:Y:S01]  /*2d1d0*/  PRMT R66, RZ, 0x7610, R66 ;  /* 0x00007610ff427816 */ /* 0x002fe20000000042 */
[----:B------:R-:W2:Y:S01]  /*2d1e0*/  LDL R41, [R1+0x698] ;  /* 0x0006980001297983 */ /* 0x000ea20000100800 */
[----:B------:R-:W-:Y:S02]  /*2d1f0*/  PRMT R88, RZ, 0x7610, R88 ;  /* 0x00007610ff587816 */ /* 0x000fe40000000058 */
[----:B------:R-:W-:Y:S01]  /*2d200*/  PRMT R64, RZ, 0x7610, R64 ;  /* 0x00007610ff407816 */ /* 0x000fe20000000040 */
[----:B------:R-:W2:Y:S01]  /*2d210*/  LDL R43, [R1+0x6b8] ;  /* 0x0006b800012b7983 */ /* 0x000ea20000100800 */
[----:B------:R-:W-:Y:S02]  /*2d220*/  @!P2 IMAD.MOV.U32 R4, RZ, RZ, R6 ;  /* 0x000000ffff04a224 */ /* 0x000fe400078e0006 */
[----:B------:R-:W-:Y:S01]  /*2d230*/  @!P2 IMAD.MOV.U32 R5, RZ, RZ, R7 ;  /* 0x000000ffff05a224 */ /* 0x000fe200078e0007 */
[----:B------:R-:W2:Y:S04]  /*2d240*/  LDL R6, [R1+0x228] ;  /* 0x0002280001067983 */ /* 0x000ea80000100800 */
[----:B------:R-:W2:Y:S01]  /*2d250*/  LDL R7, [R1+0x224] ;  /* 0x0002240001077983 */ /* 0x000ea20000100800 */
[----:B------:R-:W-:-:S03]  /*2d260*/  PRMT R86, RZ, 0x7610, R86 ;  /* 0x00007610ff567816 */ /* 0x000fc60000000056 */
[----:B------:R0:W2:Y:S01]  /*2d270*/  @!P2 LDG.E.U16 R88, desc[UR24][R4.64] ;  /* 0x000000180458a981 */ /* 0x0000a2000c1e1500 */
[----:B------:R-:W-:Y:S02]  /*2d280*/  PRMT R62, RZ, 0x7610, R62 ;  /* 0x00007610ff3e7816 */ /* 0x000fe4000000003e */
[----:B------:R-:W-:Y:S01]  /*2d290*/  PRMT R60, RZ, 0x7610, R60 ;  /* 0x00007610ff3c7816 */ /* 0x000fe2000000003c */
[----:B------:R-:W2:Y:S01]  /*2d2a0*/  LDL R42, [R1+0x6bc] ;  /* 0x0006bc00012a7983 */ /* 0x000ea20000100800 */
[----:B------:R-:W-:Y:S02]  /*2d2b0*/  PRMT R58, RZ, 0x7610, R58 ;  /* 0x00007610ff3a7816 */ /* 0x000fe4000000003a */
[----:B------:R-:W-:Y:S01]  /*2d2c0*/  PRMT R56, RZ, 0x7610, R56 ;  /* 0x00007610ff387816 */ /* 0x000fe20000000038 */
[----:B------:R-:W2:Y:S01]  /*2d2d0*/  LDL R45, [R1+0x6d8] ;  /* 0x0006d800012d7983 */ /* 0x000ea20000100800 */
[----:B0-----:R-:W-:Y:S02]  /*2d2e0*/  @!P2 IMAD.MOV.U32 R4, RZ, RZ, R14 ;  /* 0x000000ffff04a224 */ /* 0x001fe400078e000e */
[----:B------:R-:W-:Y:S01]  /*2d2f0*/  @!P2 IMAD.MOV.U32 R5, RZ, RZ, R15 ;  /* 0x000000ffff05a224 */ /* 0x000fe200078e000f */
[----:B------:R-:W2:Y:S04]  /*2d300*/  LDL R14, [R1+0x248] ;  /* 0x00024800010e7983 */ /* 0x000ea80000100800 */
[----:B------:R-:W2:Y:S04]  /*2d310*/  LDL R15, [R1+0x244] ;  /* 0x00024400010f7983 */ /* 0x000ea80000100800 */
[----:B------:R0:W2:Y:S01]  /*2d320*/  @!P2 LDG.E.U16 R86, desc[UR24][R4.64] ;  /* 0x000000180456a981 */ /* 0x0000a2000c1e1500 */
[----:B------:R-:W-:-:S02]  /*2d330*/  PRMT R54, RZ, 0x7610, R54 ;  /* 0x00007610ff367816 */ /* 0x000fc40000000036 */
[----:B------:R-:W-:Y:S01]  /*2d340*/  PRMT R52, RZ, 0x7610, R52 ;  /* 0x00007610ff347816 */ /* 0x000fe20000000034 */
[----:B------:R-:W2:Y:S01]  /*2d350*/  LDL R44, [R1+0x6dc] ;  /* 0x0006dc00012c7983 */ /* 0x000ea20000100800 */
[----:B0-----:R-:W-:Y:S02]  /*2d360*/  @!P2 IMAD.MOV.U32 R4, RZ, RZ, R8 ;  /* 0x000000ffff04a224 */ /* 0x001fe400078e0008 */
[----:B------:R-:W-:Y:S01]  /*2d370*/  @!P2 IMAD.MOV.U32 R5, RZ, RZ, R9 ;  /* 0x000000ffff05a224 */ /* 0x000fe200078e0009 */
[----:B------:R-:W2:Y:S04]  /*2d380*/  LDL R8, [R1+0x268] ;  /* 0x0002680001087983 */ /* 0x000ea80000100800 */
[----:B------:R-:W2:Y:S04]  /*2d390*/  LDL R9, [R1+0x264] ;  /* 0x0002640001097983 */ /* 0x000ea80000100800 */
[----:B------:R0:W2:Y:S02]  /*2d3a0*/  @!P2 LDG.E.U16 R84, desc[UR24][R4.64] ;  /* 0x000000180454a981 */ /* 0x0000a4000c1e1500 */
[----:B0-----:R-:W-:-:S02]  /*2d3b0*/  @!P2 IMAD.MOV.U32 R4, RZ, RZ, R16 ;  /* 0x000000ffff04a224 */ /* 0x001fc400078e0010 */
        /* <DEDUP_REMOVED lines=14> */
[----:B---3--:R-:W-:-:S02]  /*2d4a0*/  @!P2 IMAD.MOV.U32 R4, RZ, RZ, R12 ;  /* 0x000000ffff04a224 */ /* 0x008fc400078e000c */
[----:B------:R-:W3:Y:S01]  /*2d4b0*/  LDL R12, [R1+0x2e8] ;  /* 0x0002e800010c7983 */ /* 0x000ee20000100800 */
[----:B----4-:R-:W-:-:S03]  /*2d4c0*/  @!P2 IMAD.MOV.U32 R5, RZ, RZ, R13 ;  /* 0x000000ffff05a224 */ /* 0x010fc600078e000d */
[----:B------:R-:W4:Y:S04]  /*2d4d0*/  LDL R13, [R1+0x2e4] ;  /* 0x0002e400010d7983 */ /* 0x000f280000100800 */
[----:B------:R2:W4:Y:S02]  /*2d4e0*/  @!P2 LDG.E.U16 R76, desc[UR24][R4.64] ;  /* 0x00000018044ca981 */ /* 0x000524000c1e1500 */
[----:B--2---:R-:W-:Y:S02]  /*2d4f0*/  @!P2 IMAD.MOV.U32 R4, RZ, RZ, R6 ;  /* 0x000000ffff04a224 */ /* 0x004fe400078e0006 */
[----:B------:R-:W2:Y:S01]  /*2d500*/  LDL R6, [R1+0x308] ;  /* 0x0003080001067983 */ /* 0x000ea20000100800 */
[----:B------:R-:W-:-:S03]  /*2d510*/  @!P2 IMAD.MOV.U32 R5, RZ, RZ, R7 ;  /* 0x000000ffff05a224 */ /* 0x000fc600078e0007 */
[----:B------:R-:W2:Y:S04]  /*2d520*/  LDL R7, [R1+0x304] ;  /* 0x0003040001077983 */ /* 0x000ea80000100800 */
[----:B------:R0:W2:Y:S02]  /*2d530*/  @!P2 LDG.E.U16 R74, desc[UR24][R4.64] ;  /* 0x00000018044aa981 */ /* 0x0000a4000c1e1500 */
[----:B0-----:R-:W-:Y:S02]  /*2d540*/  @!P2 IMAD.MOV.U32 R4, RZ, RZ, R14 ;  /* 0x000000ffff04a224 */ /* 0x001fe400078e000e */
        /* <DEDUP_REMOVED lines=24> */
[----:B---3--:R-:W-:Y:S02]  /*2d6d0*/  @!P2 IMAD.MOV.U32 R4, RZ, RZ, R12 ;  /* 0x000000ffff04a224 */ /* 0x008fe400078e000c */
[----:B------:R-:W3:Y:S01]  /*2d6e0*/  LDL R12, [R1+0x3ac] ;  /* 0x0003ac00010c7983 */ /* 0x000ee20000100800 */
[----:B----4-:R-:W-:-:S03]  /*2d6f0*/  @!P2 IMAD.MOV.U32 R5, RZ, RZ, R13 ;  /* 0x000000ffff05a224 */ /* 0x010fc600078e000d */
[----:B------:R-:W4:Y:S04]  /*2d700*/  LDL R13, [R1+0x3a8] ;  /* 0x0003a800010d7983 */ /* 0x000f280000100800 */
[----:B------:R2:W4:Y:S01]  /*2d710*/  @!P2 LDG.E.U16 R62, desc[UR24][R4.64] ;  /* 0x00000018043ea981 */ /* 0x000522000c1e1500 */
[----:B------:R-:W-:Y:S01]  /*2d720*/  PRMT R50, RZ, 0x7610, R50 ;  /* 0x00007610ff327816 */ /* 0x000fe20000000032 */
        /* <DEDUP_REMOVED lines=33> */
[----:B------:R-:W3:Y:S01]  /*2d940*/  LDL R13, [R1+0x480] ;  /* 0x00048000010d7983 */ /* 0x000ee20000100800 */
[----:B------:R-:W-:Y:S02]  /*2d950*/  PRMT R3, RZ, 0x7610, R3 ;  /* 0x00007610ff037816 */ /* 0x000fe40000000003 */
[----:B------:R-:W-:-:S06]  /*2d960*/  PRMT R48, RZ, 0x7610, R48 ;  /* 0x00007610ff307816 */ /* 0x000fcc0000000030 */
[----:B------:R0:W4:Y:S02]  /*2d970*/  @!P2 LDG.E.U16 R48, desc[UR24][R4.64] ;  /* 0x000000180430a981 */ /* 0x000124000c1e1500 */
[----:B0-----:R-:W-:Y:S02]  /*2d980*/  PRMT R4, RZ, 0x7610, R4 ;  /* 0x00007610ff047816 */ /* 0x001fe40000000004 */
[----:B------:R-:W-:Y:S01]  /*2d990*/  PRMT R5, RZ, 0x7610, R5 ;  /* 0x00007610ff057816 */ /* 0x000fe20000000005 */
[----:B--2---:R0:W2:Y:S02]  /*2d9a0*/  @!P2 LDG.E.U16 R3, desc[UR24][R6.64] ;  /* 0x000000180603a981 */ /* 0x0040a4000c1e1500 */
[----:B0-----:R-:W-:Y:S02]  /*2d9b0*/  @!P2 IMAD.MOV.U32 R6, RZ, RZ, R14 ;  /* 0x000000ffff06a224 */ /* 0x001fe400078e000e */
[----:B------:R-:W2:Y:S01]  /*2d9c0*/  LDL R14, [R1+0x4c4] ;  /* 0x0004c400010e7983 */ /* 0x000ea20000100800 */
[----:B------:R-:W-:-:S03]  /*2d9d0*/  @!P2 IMAD.MOV.U32 R7, RZ, RZ, R15 ;  /* 0x000000ffff07a224 */ /* 0x000fc600078e000f */
[----:B------:R-:W2:Y:S04]  /*2d9e0*/  LDL R15, [R1+0x4c0] ;  /* 0x0004c000010f7983 */ /* 0x000ea80000100800 */
[----:B------:R0:W4:Y:S02]  /*2d9f0*/  @!P2 LDG.E.U16 R4, desc[UR24][R6.64] ;  /* 0x000000180604a981 */ /* 0x000124000c1e1500 */
[----:B0-----:R-:W-:Y:S02]  /*2da00*/  PRMT R6, RZ, 0x7610, R6 ;  /* 0x00007610ff067816 */ /* 0x001fe40000000006 */
[----:B------:R-:W-:Y:S01]  /*2da10*/  PRMT R7, RZ, 0x7610, R7 ;  /* 0x00007610ff077816 */ /* 0x000fe20000000007 */
[----:B------:R0:W4:Y:S02]  /*2da20*/  @!P2 LDG.E.U16 R5, desc[UR24][R8.64] ;  /* 0x000000180805a981 */ /* 0x000124000c1e1500 */
[----:B0-----:R-:W-:-:S02]  /*2da30*/  @!P2 IMAD.MOV.U32 R8, RZ, RZ, R16 ;  /* 0x000000ffff08a224 */ /* 0x001fc400078e0010 */
[----:B------:R-:W4:Y:S01]  /*2da40*/  LDL R16, [R1+0x504] ;  /* 0x0005040001107983 */ /* 0x000f220000100800 */
[----:B------:R-:W-:-:S03]  /*2da50*/  @!P2 IMAD.MOV.U32 R9, RZ, RZ, R17 ;  /* 0x000000ffff09a224 */ /* 0x000fc600078e0011 */
[----:B------:R-:W4:Y:S04]  /*2da60*/  LDL R17, [R1+0x500] ;  /* 0x0005000001117983 */ /* 0x000f280000100800 */
[----:B------:R0:W4:Y:S02]  /*2da70*/  @!P2 LDG.E.U16 R6, desc[UR24][R8.64] ;  /* 0x000000180806a981 */ /* 0x000124000c1e1500 */
[----:B0-----:R-:W-:Y:S02]  /*2da80*/  PRMT R9, RZ, 0x7610, R9 ;  /* 0x00007610ff097816 */ /* 0x001fe40000000009 */
[----:B------:R0:W4:Y:S02]  /*2da90*/  @!P2 LDG.E.U16 R7, desc[UR24][R10.64] ;  /* 0x000000180a07a981 */ /* 0x000124000c1e1500 */
[----:B0-----:R-:W-:-:S02]  /*2daa0*/  @!P2 IMAD.MOV.U32 R10, RZ, RZ, R18 ;  /* 0x000000ffff0aa224 */ /* 0x001fc400078e0012 */
[----:B------:R-:W4:Y:S01]  /*2dab0*/  LDL R18, [R1+0x544] ;  /* 0x0005440001127983 */ /* 0x000f220000100800 */
[----:B------:R-:W-:-:S03]  /*2dac0*/  @!P2 IMAD.MOV.U32 R11, RZ, RZ, R19 ;  /* 0x000000ffff0ba224 */ /* 0x000fc600078e0013 */
[----:B------:R-:W4:Y:S04]  /*2dad0*/  LDL R19, [R1+0x540] ;  /* 0x0005400001137983 */ /* 0x000f280000100800 */
[----:B---3--:R0:W3:Y:S02]  /*2dae0*/  @!P2 LDG.E.U16 R9, desc[UR24][R12.64] ;  /* 0x000000180c09a981 */ /* 0x0080e4000c1e1500 */
[----:B0-----:R-:W-:Y:S02]  /*2daf0*/  @!P2 IMAD.MOV.U32 R12, RZ, RZ, R24 ;  /* 0x000000ffff0ca224 */ /* 0x001fe400078e0018 */
[----:B------:R-:W-:Y:S01]  /*2db00*/  @!P2 IMAD.MOV.U32 R13, RZ, RZ, R25 ;  /* 0x000000ffff0da224 */ /* 0x000fe200078e0019 */
[----:B------:R-:W3:Y:S04]  /*2db10*/  LDL R24, [R1+0x584] ;  /* 0x0005840001187983 */ /* 0x000ee80000100800 */
[----:B------:R-:W3:Y:S01]  /*2db20*/  LDL R25, [R1+0x580] ;  /* 0x0005800001197983 */ /* 0x000ee20000100800 */
[----:B------:R-:W-:-:S06]  /*2db30*/  PRMT R8, RZ, 0x7610, R8 ;  /* 0x00007610ff087816 */ /* 0x000fcc0000000008 */
[----:B------:R0:W3:Y:S02]  /*2db40*/  @!P2 LDG.E.U16 R8, desc[UR24][R10.64] ;  /* 0x000000180a08a981 */ /* 0x0000e4000c1e1500 */
[----:B0-----:R-:W-:Y:S02]  /*2db50*/  PRMT R11, RZ, 0x7610, R11 ;  /* 0x00007610ff0b7816 */ /* 0x001fe4000000000b */
[----:B------:R-:W-:-:S06]  /*2db60*/  PRMT R10, RZ, 0x7610, R10 ;  /* 0x00007610ff0a7816 */ /* 0x000fcc000000000a */
[----:B------:R0:W3:Y:S02]  /*2db70*/  @!P2 LDG.E.U16 R10, desc[UR24][R12.64] ;  /* 0x000000180c0aa981 */ /* 0x0000e4000c1e1500 */
[----:B0-----:R-:W-:Y:S02]  /*2db80*/  PRMT R12, RZ, 0x7610, R12 ;  /* 0x00007610ff0c7816 */ /* 0x001fe4000000000c */
[----:B------:R-:W-:Y:S01]  /*2db90*/  PRMT R13, RZ, 0x7610, R13 ;  /* 0x00007610ff0d7816 */ /* 0x000fe2000000000d */
[----:B--2---:R0:W2:Y:S02]  /*2dba0*/  @!P2 LDG.E.U16 R11, desc[UR24][R14.64] ;  /* 0x000000180e0ba981 */ /* 0x0040a4000c1e1500 */
[----:B0-----:R-:W-:Y:S02]  /*2dbb0*/  @!P2 IMAD.MOV.U32 R14, RZ, RZ, R20 ;  /* 0x000000ffff0ea224 */ /* 0x001fe400078e0014 */
[----:B------:R-:W-:Y:S01]  /*2dbc0*/  @!P2 IMAD.MOV.U32 R15, RZ, RZ, R21 ;  /* 0x000000ffff0fa224 */ /* 0x000fe200078e0015 */
[----:B------:R-:W2:Y:S04]  /*2dbd0*/  LDL R20, [R1+0x5a4] ;  /* 0x0005a40001147983 */ /* 0x000ea80000100800 */
[----:B------:R-:W2:Y:S04]  /*2dbe0*/  LDL R21, [R1+0x5a0] ;  /* 0x0005a00001157983 */ /* 0x000ea80000100800 */
[----:B------:R0:W2:Y:S02]  /*2dbf0*/  @!P2 LDG.E.U16 R12, desc[UR24][R14.64] ;  /* 0x000000180e0ca981 */ /* 0x0000a4000c1e1500 */
[----:B0-----:R-:W-:-:S02]  /*2dc00*/  PRMT R14, RZ, 0x7610, R14 ;  /* 0x00007610ff0e7816 */ /* 0x001fc4000000000e */
[----:B------:R-:W-:Y:S01]  /*2dc10*/  PRMT R15, RZ, 0x7610, R15 ;  /* 0x00007610ff0f7816 */ /* 0x000fe2000000000f */
[----:B----4-:R0:W4:Y:S02]  /*2dc20*/  @!P2 LDG.E.U16 R13, desc[UR24][R16.64] ;  /* 0x00000018100da981 */ /* 0x010124000c1e1500 */
[----:B0-----:R-:W-:Y:S02]  /*2dc30*/  @!P2 IMAD.MOV.U32 R16, RZ, RZ, R22 ;  /* 0x000000ffff10a224 */ /* 0x001fe400078e0016 */
[----:B------:R-:W-:Y:S01]  /*2dc40*/  @!P2 IMAD.MOV.U32 R17, RZ, RZ, R23 ;  /* 0x000000ffff11a224 */ /* 0x000fe200078e0017 */
[----:B------:R-:W4:Y:S04]  /*2dc50*/  LDL R22, [R1+0x5c4] ;  /* 0x0005c40001167983 */ /* 0x000f280000100800 */
[----:B------:R-:W4:Y:S04]  /*2dc60*/  LDL R23, [R1+0x5c0] ;  /* 0x0005c00001177983 */ /* 0x000f280000100800 */
[----:B------:R0:W4:Y:S02]  /*2dc70*/  @!P2 LDG.E.U16 R14, desc[UR24][R16.64] ;  /* 0x00000018100ea981 */ /* 0x000124000c1e1500 */
[----:B0-----:R-:W-:-:S02]  /*2dc80*/  PRMT R16, RZ, 0x7610, R16 ;  /* 0x00007610ff107816 */ /* 0x001fc40000000010 */
[----:B------:R0:W4:Y:S02]  /*2dc90*/  @!P2 LDG.E.U16 R15, desc[UR24][R18.64] ;  /* 0x00000018120fa981 */ /* 0x000124000c1e1500 */
[----:B0-----:R-:W-:Y:S02]  /*2dca0*/  @!P2 IMAD.MOV.U32 R18, RZ, RZ, R28 ;  /* 0x000000ffff12a224 */ /* 0x001fe400078e001c */
[----:B------:R-:W-:Y:S01]  /*2dcb0*/  @!P2 IMAD.MOV.U32 R19, RZ, RZ, R29 ;  /* 0x000000ffff13a224 */ /* 0x000fe200078e001d */
[----:B------:R-:W4:Y:S04]  /*2dcc0*/  LDL R28, [R1+0x5fc] ;  /* 0x0005fc00011c7983 */ /* 0x000f280000100800 */
[----:B------:R3:W4:Y:S04]  /*2dcd0*/  @!P2 LDG.E.U16 R16, desc[UR24][R18.64] ;  /* 0x000000181210a981 */ /* 0x000728000c1e1500 */
[----:B------:R-:W4:Y:S01]  /*2dce0*/  LDL R29, [R1+0x5f8] ;  /* 0x0005f800011d7983 */ /* 0x000f220000100800 */
[----:B---3--:R-:W-:-:S03]  /*2dcf0*/  @!P2 IMAD.MOV.U32 R18, RZ, RZ, R24 ;  /* 0x000000ffff12a224 */ /* 0x008fc600078e0018 */
[----:B------:R-:W3:Y:S01]  /*2dd00*/  LDL R24, [R1+0x5e4] ;  /* 0x0005e40001187983 */ /* 0x000ee20000100800 */
[----:B------:R-:W-:-:S03]  /*2dd10*/  @!P2 IMAD.MOV.U32 R19, RZ, RZ, R25 ;  /* 0x000000ffff13a224 */ /* 0x000fc600078e0019 */
[----:B------:R-:W3:Y:S01]  /*2dd20*/  LDL R25, [R1+0x5e0] ;  /* 0x0005e00001197983 */ /* 0x000ee20000100800 */
[----:B------:R-:W-:-:S06]  /*2dd30*/  PRMT R17, RZ, 0x7610, R17 ;  /* 0x00007610ff117816 */ /* 0x000fcc0000000011 */
[----:B------:R0:W3:Y:S02]  /*2dd40*/  @!P2 LDG.E.U16 R17, desc[UR24][R18.64] ;  /* 0x000000181211a981 */ /* 0x0000e4000c1e1500 */
[----:B0-----:R-:W-:Y:S02]  /*2dd50*/  PRMT R18, RZ, 0x7610, R18 ;  /* 0x00007610ff127816 */ /* 0x001fe40000000012 */
[----:B------:R-:W-:-:S04]  /*2dd60*/  PRMT R19, RZ, 0x7610, R19 ;  /* 0x00007610ff137816 */ /* 0x000fc80000000013 */
[----:B--2---:R0:W2:Y:S02]  /*2dd70*/  @!P2 LDG.E.U16 R18, desc[UR24][R20.64] ;  /* 0x000000181412a981 */ /* 0x0040a4000c1e1500 */
[----:B0-----:R-:W-:Y:S02]  /*2dd80*/  @!P2 IMAD.MOV.U32 R20, RZ, RZ, R26 ;  /* 0x000000ffff14a224 */ /* 0x001fe400078e001a */
[----:B------:R-:W-:Y:S01]  /*2dd90*/  @!P2 IMAD.MOV.U32 R21, RZ, RZ, R27 ;  /* 0x000000ffff15a224 */ /* 0x000fe200078e001b */
[----:B------:R-:W2:Y:S04]  /*2dda0*/  LDL R26, [R1+0x604] ;  /* 0x00060400011a7983 */ /* 0x000ea80000100800 */
[----:B------:R-:W2:Y:S04]  /*2ddb0*/  LDL R27, [R1+0x600] ;  /* 0x00060000011b7983 */ /* 0x000ea80000100800 */
[----:B------:R0:W2:Y:S02]  /*2ddc0*/  @!P2 LDG.E.U16 R19, desc[UR24][R20.64] ;  /* 0x000000181413a981 */ /* 0x0000a4000c1e1500 */
[----:B0-----:R-:W-:-:S02]  /*2ddd0*/  PRMT R20, RZ, 0x7610, R20 ;  /* 0x00007610ff147816 */ /* 0x001fc40000000014 */
[----:B------:R-:W-:-:S04]  /*2dde0*/  PRMT R21, RZ, 0x7610, R21 ;  /* 0x00007610ff157816 */ /* 0x000fc80000000015 */
[----:B----4-:R0:W4:Y:S02]  /*2ddf0*/  @!P2 LDG.E.U16 R20, desc[UR24][R22.64] ;  /* 0x000000181614a981 */ /* 0x010124000c1e1500 */
[----:B0-----:R-:W-:Y:S02]  /*2de00*/  @!P2 IMAD.MOV.U32 R22, RZ, RZ, R30 ;  /* 0x000000ffff16a224 */ /* 0x001fe400078e001e */
[----:B------:R-:W-:Y:S01]  /*2de10*/  @!P2 IMAD.MOV.U32 R23, RZ, RZ, R31 ;  /* 0x000000ffff17a224 */ /* 0x000fe200078e001f */
[----:B------:R-:W4:Y:S04]  /*2de20*/  LDL R30, [R1+0x644] ;  /* 0x00064400011e7983 */ /* 0x000f280000100800 */
[----:B------:R0:W4:Y:S04]  /*2de30*/  @!P2 LDG.E.U16 R21, desc[UR24][R22.64] ;  /* 0x000000181615a981 */ /* 0x000128000c1e1500 */
[----:B------:R-:W4:Y:S01]  /*2de40*/  LDL R31, [R1+0x640] ;  /* 0x00064000011f7983 */ /* 0x000f220000100800 */
[----:B0-----:R-:W-:-:S06]  /*2de50*/  PRMT R22, RZ, 0x7610, R22 ;  /* 0x00007610ff167816 */ /* 0x001fcc0000000016 */
[----:B---3--:R0:W3:Y:S02]  /*2de60*/  @!P2 LDG.E.U16 R22, desc[UR24][R24.64] ;  /* 0x000000181816a981 */ /* 0x0080e4000c1e1500 */
[----:B0-----:R-:W-:Y:S02]  /*2de70*/  @!P2 IMAD.MOV.U32 R24, RZ, RZ, R28 ;  /* 0x000000ffff18a224 */ /* 0x001fe400078e001c */
[----:B------:R-:W-:Y:S01]  /*2de80*/  @!P2 IMAD.MOV.U32 R25, RZ, RZ, R29 ;  /* 0x000000ffff19a224 */ /* 0x000fe200078e001d */
[----:B------:R-:W3:Y:S04]  /*2de90*/  LDL R28, [R1+0x624] ;  /* 0x00062400011c7983 */ /* 0x000ee80000100800 */
[----:B------:R-:W3:Y:S01]  /*2dea0*/  LDL R29, [R1+0x620] ;  /* 0x00062000011d7983 */ /* 0x000ee20000100800 */
[----:B------:R-:W-:-:S06]  /*2deb0*/  PRMT R23, RZ, 0x7610, R23 ;  /* 0x00007610ff177816 */ /* 0x000fcc0000000017 */
[----:B------:R0:W4:Y:S02]  /*2dec0*/  @!P2 LDG.E.U16 R23, desc[UR24][R24.64] ;  /* 0x000000181817a981 */ /* 0x000124000c1e1500 */
        /* <DEDUP_REMOVED lines=8> */
[----:B0-----:R-:W-:-:S06]  /*2df50*/  PRMT R26, RZ, 0x7610, R26 ;  /* 0x00007610ff1a7816 */ /* 0x001fcc000000001a */
        /* <DEDUP_REMOVED lines=8> */
[----:B------:R-:W-:-:S04]  /*2dfe0*/  PRMT R29, RZ, 0x7610, R29 ;  /* 0x00007610ff1d7816 */ /* 0x000fc8000000001d */
[----:B----4-:R0:W4:Y:S02]  /*2dff0*/  @!P2 LDG.E.U16 R28, desc[UR24][R30.64] ;  /* 0x000000181e1ca981 */ /* 0x010124000c1e1500 */
[----:B0-----:R-:W-:Y:S02]  /*2e000*/  @!P2 IMAD.MOV.U32 R30, RZ, RZ, R38 ;  /* 0x000000ffff1ea224 */ /* 0x001fe400078e0026 */
[----:B------:R-:W-:Y:S01]  /*2e010*/  @!P2 IMAD.MOV.U32 R31, RZ, RZ, R39 ;  /* 0x000000ffff1fa224 */ /* 0x000fe200078e0027 */
[----:B------:R-:W4:Y:S04]  /*2e020*/  LDL R38, [R1+0x6c4] ;  /* 0x0006c40001267983 */ /* 0x000f280000100800 */
[----:B------:R0:W4:Y:S04]  /*2e030*/  @!P2 LDG.E.U16 R29, desc[UR24][R30.64] ;  /* 0x000000181e1da981 */ /* 0x000128000c1e1500 */
[----:B------:R-:W4:Y:S01]  /*2e040*/  LDL R39, [R1+0x6c0] ;  /* 0x0006c00001277983 */ /* 0x000f220000100800 */
[----:B0-----:R-:W-:-:S02]  /*2e050*/  PRMT R30, RZ, 0x7610, R30 ;  /* 0x00007610ff1e7816 */ /* 0x001fc4000000001e */
[----:B------:R-:W-:-:S04]  /*2e060*/  PRMT R31, RZ, 0x7610, R31 ;  /* 0x00007610ff1f7816 */ /* 0x000fc8000000001f */
[----:B--2---:R0:W2:Y:S02]  /*2e070*/  @!P2 LDG.E.U16 R30, desc[UR24][R32.64] ;  /* 0x00000018201ea981 */ /* 0x0040a4000c1e1500 */
[----:B0-----:R-:W-:Y:S02]  /*2e080*/  @!P2 IMAD.MOV.U32 R32, RZ, RZ, R36 ;  /* 0x000000ffff20a224 */ /* 0x001fe400078e0024 */
[----:B------:R-:W-:Y:S01]  /*2e090*/  @!P2 IMAD.MOV.U32 R33, RZ, RZ, R37 ;  /* 0x000000ffff21a224 */ /* 0x000fe200078e0025 */
[----:B------:R-:W2:Y:S04]  /*2e0a0*/  LDL R36, [R1+0x6a4] ;  /* 0x0006a40001247983 */ /* 0x000ea80000100800 */
[----:B------:R-:W2:Y:S04]  /*2e0b0*/  LDL R37, [R1+0x6a0] ;  /* 0x0006a00001257983 */ /* 0x000ea80000100800 */
[----:B------:R0:W4:Y:S02]  /*2e0c0*/  @!P2 LDG.E.U16 R31, desc[UR24][R32.64] ;  /* 0x00000018201fa981 */ /* 0x000124000c1e1500 */
        /* <DEDUP_REMOVED lines=14> */
[----:B------:R0:W2:Y:S04]  /*2e1b0*/  @!P2 LDG.E.U16 R35, desc[UR24][R36.64] ;  /* 0x000000182423a981 */ /* 0x0000a8000c1e1500 */
[----:B------:R-:W2:Y:S01]  /*2e1c0*/  LDL R43, [R1+0x700] ;  /* 0x00070000012b7983 */ /* 0x000ea20000100800 */
[----:B0-----:R-:W-:-:S02]  /*2e1d0*/  PRMT R36, RZ, 0x7610, R36 ;  /* 0x00007610ff247816 */ /* 0x001fc40000000024 */
[----:B------:R-:W-:-:S04]  /*2e1e0*/  PRMT R37, RZ, 0x7610, R37 ;  /* 0x00007610ff257816 */ /* 0x000fc80000000025 */
[----:B----4-:R0:W4:Y:S02]  /*2e1f0*/  @!P2 LDG.E.U16 R36, desc[UR24][R38.64] ;  /* 0x000000182624a981 */ /* 0x010124000c1e1500 */
[----:B0-----:R-:W-:Y:S02]  /*2e200*/  @!P2 IMAD.MOV.U32 R38, RZ, RZ, R44 ;  /* 0x000000ffff26a224 */ /* 0x001fe400078e002c */
[----:B------:R-:W-:Y:S01]  /*2e210*/  @!P2 IMAD.MOV.U32 R39, RZ, RZ, R45 ;  /* 0x000000ffff27a224 */ /* 0x000fe200078e002d */
[----:B------:R-:W2:Y:S04]  /*2e220*/  LDL R44, [R1+0x724] ;  /* 0x00072400012c7983 */ /* 0x000ea80000100800 */
[----:B------:R0:W2:Y:S04]  /*2e230*/  @!P2 LDG.E.U16 R37, desc[UR24][R38.64] ;  /* 0x000000182625a981 */ /* 0x0000a8000c1e1500 */
[----:B------:R-:W2:Y:S01]  /*2e240*/  LDL R45, [R1+0x720] ;  /* 0x00072000012d7983 */ /* 0x000ea20000100800 */
[----:B0-----:R-:W-:-:S06]  /*2e250*/  PRMT R38, RZ, 0x7610, R38 ;  /* 0x00007610ff267816 */ /* 0x001fcc0000000026 */
[----:B---3--:R0:W3:Y:S04]  /*2e260*/  @!P2 LDG.E.U16 R38, desc[UR24][R40.64] ;  /* 0x000000182826a981 */ /* 0x0080e8000c1e1500 */
        /* <DEDUP_REMOVED lines=11> */
[----:B------:R-:W-:-:S03]  /*2e320*/  PRMT R41, RZ, 0x7610, R41 ;  /* 0x00007610ff297816 */ /* 0x000fc60000000029 */
[----:B------:R1:W-:Y:S04]  /*2e330*/  STS.U16 [R47+UR10+0x19a00], R89 ;  /* 0x019a00592f007988 */ /* 0x0003e8000800040a */
[----:B-1----:R-:W2:Y:S01]  /*2e340*/  LDL R47, [R1+0x740] ;  /* 0x00074000012f7983 */ /* 0x002ea20000100800 */
[----:B0-----:R-:W-:-:S04]  /*2e350*/  @!P2 LOP3.LUT R43, R43, R42, RZ, 0x3c, !PT ;  /* 0x0000002a2b2ba212 */ /* 0x001fc800078e3cff */
[----:B------:R-:W-:-:S04]  /*2e360*/  @!P2 LOP3.LUT R42, R43, R42, RZ, 0x3c, !PT ;  /* 0x0000002a2b2aa212 */ /* 0x000fc800078e3cff */
[----:B------:R-:W-:-:S05]  /*2e370*/  @!P2 LOP3.LUT R43, R43, R42, RZ, 0x3c, !PT ;  /* 0x0000002a2b2ba212 */ /* 0x000fca00078e3cff */
[----:B------:R0:W2:Y:S02]  /*2e380*/  @!P2 LDG.E.U16 R41, desc[UR24][R42.64] ;  /* 0x000000182a29a981 */ /* 0x0000a4000c1e1500 */
[----:B0-----:R-:W-:-:S06]  /*2e390*/  PRMT R42, RZ, 0x7610, R42 ;  /* 0x00007610ff2a7816 */ /* 0x001fcc000000002a */
        /* <DEDUP_REMOVED lines=177> */
[----:B------:R0:W4:Y:S02]  /*2eeb0*/  @!P2 LDG.E.U16 R93, desc[UR24][R46.64] ;  /* 0x000000182e5da981 */ /* 0x000124000c1e1500 */
[----:B0-----:R-:W-:-:S05]  /*2eec0*/  LOP3.LUT R46, R2, 0x40, RZ, 0x3c, !PT ;  /* 0x00000040022e7812 */ /* 0x001fca00078e3cff */
        /* <DEDUP_REMOVED lines=13> */
[----:B--2---:R0:W-:Y:S04]  /*2efa0*/  STS.U16 [R46+UR10+0x1d200], R45 ;  /* 0x01d2002d2e007988 */ /* 0x0041e8000800040a */
[----:B------:R0:W-:Y:S04]  /*2efb0*/  STS.U16 [R46+UR10+0x1d600], R51 ;  /* 0x01d600332e007988 */ /* 0x0001e8000800040a */
[----:B------:R0:W-:Y:S04]  /*2efc0*/  STS.U16 [R46+UR10+0x1da00], R53 ;  /* 0x01da00352e007988 */ /* 0x0001e8000800040a */
        /* <DEDUP_REMOVED lines=57> */
[----:B----4-:R0:W-:Y:S04]  /*2f360*/  STS.U16 [R47+UR10+0x1bf00], R36 ;  /* 0x01bf00242f007988 */ /* 0x0101e8000800040a */
        /* <DEDUP_REMOVED lines=17> */
[----:B-1----:R-:W1:Y:S01]  /*2f480*/  FENCE.VIEW.ASYNC.S ;  /* 0x00000000000073c6 */ /* 0x002e620000000000 */
[----:B------:R-:W-:-:S04]  /*2f490*/  ULEA UR14, UR26, UR10, 0x3 ;  /* 0x0000000a1a0e7291 */ /* 0x000fc8000f8e18ff */
[----:B------:R-:W-:Y:S01]  /*2f4a0*/  UIADD3 UR14, UPT, UPT, UR14, 0x24000, URZ ;  /* 0x000240000e0e7890 */ /* 0x000fe2000fffe0ff */
[----:B-1----:R-:W-:Y:S06]  /*2f4b0*/  BAR.SYNC.DEFER_BLOCKING 0x0 ;  /* 0x0000000000007b1d */ /* 0x002fec0000010000 */
[----:B0-----:R-:W-:Y:S05]  /*2f4c0*/  BRA.U UP1, `(.L_x_9) ;  /* 0x0000000101887547 */ /* 0x001fea000b800000 */
[----:B------:R-:W-:Y:S02]  /*2f4d0*/  UIADD3 UR63, UPT, UPT, UR9, 0x100000, URZ ;  /* 0x00100000093f7890 */ /* 0x000fe4000fffe0ff */
[----:B------:R-:W-:Y:S02]  /*2f4e0*/  UIADD3 UR64, UPT, UPT, UR9, 0x100000, URZ ;  /* 0x0010000009407890 */ /* 0x000fe4000fffe0ff */
[----:B------:R-:W-:Y:S01]  /*2f4f0*/  UIADD3 UR65, UPT, UPT, UR9, 0x100000, URZ ;  /* 0x0010000009417890 */ /* 0x000fe2000fffe0ff */
[----:B------:R-:W-:Y:S01]  /*2f500*/  UMOV UR22, 0x0 ;  /* 0x0000000000167882 */ /* 0x000fe20000000000 */
[----:B------:R-:W-:Y:S01]  /*2f510*/  UMOV UR23, 0x4408490 ;  /* 0x0440849000177882 */ /* 0x000fe20000000000 */
[----:B------:R-:W-:Y:S01]  /*2f520*/  UMOV UR19, 0x40004040 ;  /* 0x4000404000137882 */ /* 0x000fe20000000000 */
[----:B------:R-:W-:Y:S02]  /*2f530*/  UIADD3 UR66, UPT, UPT, UR9, 0x100000, URZ ;  /* 0x0010000009427890 */ /* 0x000fe4000fffe0ff */
[----:B------:R0:W-:Y:S01]  /*2f540*/  UTCHMMA gdesc[UR20], gdesc[UR18], tmem[UR9], tmem[UR22], idesc[UR23], UPT ;  /* 0x00ff1612140075ea */ /* 0x0001e2000b800009 */
[----:B------:R-:W-:Y:S01]  /*2f550*/  UMOV UR46, 0x0 ;  /* 0x00000000002e7882 */ /* 0x000fe20000000000 */
[----:B------:R-:W-:Y:S01]  /*2f560*/  UMOV UR47, 0x4408490 ;  /* 0x04408490002f7882 */ /* 0x000fe20000000000 */
[----:B------:R-:W-:Y:S01]  /*2f570*/  UMOV UR48, 0x0 ;  /* 0x0000000000307882 */ /* 0x000fe20000000000 */
[----:B------:R-:W-:Y:S01]  /*2f580*/  UMOV UR49, 0x4408490 ;  /* 0x0440849000317882 */ /* 0x000fe20000000000 */
        /* <DEDUP_REMOVED lines=13> */
[----:B------:R0:W-:Y:S01]  /*2f660*/  UTCHMMA gdesc[UR20], gdesc[UR36], tmem[UR63], tmem[UR52], idesc[UR53], UPT ;  /* 0x00ff3424140075ea */ /* 0x0001e2000b80003f */
        /* <DEDUP_REMOVED lines=8> */
.L_x_9:
[----:B------:R-:W-:-:S04]  /*2f6f0*/  UIADD3 UR26, UPT, UPT, UR26, 0x1, URZ ;  /* 0x000000011a1a7890 */ /* 0x000fc8000fffe0ff */
[----:B------:R-:W-:-:S04]  /*2f700*/  UISETP.GT.AND UP2, UPT, UR26, 0x1, UPT ;  /* 0x000000011a00788c */ /* 0x000fc8000bf44270 */
[----:B0-----:R-:W-:Y:S02]  /*2f710*/  USEL UR5, URZ, 0x1, !UP2 ;  /* 0x00000001ff057887 */ /* 0x001fe4000d000000 */
[----:B------:R-:W-:Y:S02]  /*2f720*/  USEL UR26, UR26, URZ, !UP2 ;  /* 0x000000ff1a1a7287 */ /* 0x000fe4000d000000 */
[----:B------:R-:W-:Y:S02]  /*2f730*/  UISETP.NE.U32.AND UP2, UPT, UR4, UR15, UPT ;  /* 0x0000000f0400728c */ /* 0x000fe4000bf45070 */
[----:B------:R-:W-:-:S03]  /*2f740*/  ULOP3.LUT UR6, UR8, UR5, URZ, 0x3c, !UPT ;  /* 0x0000000508067292 */ /* 0x000fc6000f8e3cff */
[----:B------:R-:W-:-:S04]  /*2f750*/  UMOV UR5, UR8 ;  /* 0x0000000800057c82 */ /* 0x000fc80008000000 */
[----:B------:R-:W-:Y:S01]  /*2f760*/  UMOV UR8, UR6 ;  /* 0x0000000600087c82 */ /* 0x000fe20008000000 */
[----:B------:R-:W-:Y:S05]  /*2f770*/  BRA.U UP2, `(.L_x_10) ;  /* 0xfffffef902d47547 */ /* 0x000fea000b83ffff */
.L_x_7:
[----:B------:R-:W-:Y:S01]  /*2f780*/  UISETP.GE.AND UP1, UPT, UR28, 0x40, UPT ;  /* 0x000000401c00788c */ /* 0x000fe2000bf26270 */
[----:B------:R-:W1:Y:S08]  /*2f790*/  LDCU.128 UR16, c[0x0][0x390] ;  /* 0x00007200ff1077ac */ /* 0x000e700008000c00 */
[----:B------:R-:W-:Y:S05]  /*2f7a0*/  BRA.U !UP1, `(.L_x_11) ;  /* 0x0000000109107547 */ /* 0x000fea000b800000 */
[----:B------:R-:W-:-:S06]  /*2f7b0*/  USHF.L.U32 UR5, UR5, 0x1f, URZ ;  /* 0x0000001f05057899 */ /* 0x000fcc00080006ff */
[----:B------:R-:W-:-:S04]  /*2f7c0*/  IMAD.U32 R2, RZ, RZ, UR5 ;  /* 0x00000005ff027e24 */ /* 0x000fc8000f8e00ff */
[----:B------:R-:W2:Y:S02]  /*2f7d0*/  SYNCS.PHASECHK.TRANS64.TRYWAIT P0, [UR14], R2 ;  /* 0x00000002ff0075a7 */ /* 0x000ea4000800110e */
[----:B--2---:R-:W-:Y:S05]  /*2f7e0*/  @!P0 BRA `(.L_x_12) ;  /* 0x000000a800908947 */ /* 0x004fea0003800000 */
.L_x_11:
[----:B0-----:R-:W2:Y:S01]  /*2f7f0*/  LDL.LU R68, [R1+0xa0c] ;  /* 0x000a0c0001447983 */ /* 0x001ea20000300800 */
[----:B------:R-:W2:Y:S03]  /*2f800*/  LDCU UR4, c[0x0][0x39c] ;  /* 0x00007380ff0477ac */ /* 0x000ea60008000800 */
[----:B-----5:R0:W-:Y:S01]  /*2f810*/  STL [R1+0xef8], R0 ;  /* 0x000ef80001007387 */ /* 0x0201e20000100800 */
[----:B------:R-:W3:Y:S01]  /*2f820*/  LDCU UR5, c[0x0][0x39c] ;  /* 0x00007380ff0577ac */ /* 0x000ee20008000800 */
[----:B------:R-:W-:Y:S06]  /*2f830*/  BAR.SYNC.DEFER_BLOCKING 0x0 ;  /* 0x0000000000007b1d */ /* 0x000fec0000010000 */
[----:B------:R-:W4:Y:S01]  /*2f840*/  LDCU UR6, c[0x0][0x39c] ;  /* 0x00007380ff0677ac */ /* 0x000f220008000800 */
[----:B0-----:R-:W2:Y:S01]  /*2f850*/  LDL.LU R0, [R1+0xa50] ;  /* 0x000a500001007983 */ /* 0x001ea20000300800 */
[----:B------:R-:W0:Y:S01]  /*2f860*/  LDCU UR7, c[0x0][0x39c] ;  /* 0x00007380ff0777ac */ /* 0x000e220008000800 */
[----:B------:R-:W1:Y:S01]  /*2f870*/  S2R R3, SR_TID.X ;  /* 0x0000000000037919 */ /* 0x000e620000002100 */
[----:B------:R-:W0:Y:S01]  /*2f880*/  LDCU UR8, c[0x0][0x39c] ;  /* 0x00007380ff0877ac */ /* 0x000e220008000800 */
[----:B------:R-:W0:Y:S02]  /*2f890*/  @!P5 SYNCS.CCTL.IV [UR10+0x24000] ;  /* 0x02400000ff00d9b1 */ /* 0x000e24000800000a */
[----:B0-----:R-:W-:Y:S06]  /*2f8a0*/  BAR.SYNC.DEFER_BLOCKING 0x0 ;  /* 0x0000000000007b1d */ /* 0x001fec0000010000 */
[----:B------:R-:W0:Y:S01]  /*2f8b0*/  LDTM.x64 R4, tmem[UR11] ;  /* 0x0000000b000479ee */ /* 0x000e220008340000 */
[----:B-1----:R-:W-:-:S02]  /*2f8c0*/  IMAD.SHL.U32 R92, R3, 0x80, RZ ;  /* 0x00000080035c7824 */ /* 0x002fc400078e00ff */
[C---:B------:R-:W-:Y:S02]  /*2f8d0*/  IMAD.SHL.U32 R93, R3.reuse, 0x10, RZ ;  /* 0x00000010035d7824 */ /* 0x040fe400078e00ff */
[----:B------:R-:W-:Y:S01]  /*2f8e0*/  IMAD.SHL.U32 R3, R3, 0x8, RZ ;  /* 0x0000000803037824 */ /* 0x000fe200078e00ff */
[----:B------:R-:W-:Y:S01]  /*2f8f0*/  LOP3.LUT R92, R92, 0x800, RZ, 0xc0, !PT ;  /* 0x000008005c5c7812 */ /* 0x000fe200078ec0ff */
[----:B------:R-:W1:Y:S01]  /*2f900*/  @!P5 SYNCS.CCTL.IV [UR10+0x24008] ;  /* 0x02400800ff00d9b1 */ /* 0x000e62000800000a */
[----:B------:R-:W-:-:S04]  /*2f910*/  LOP3.LUT R2, R93, 0xf0, RZ, 0xc0, !PT ;  /* 0x000000f05d027812 */ /* 0x000fc800078ec0ff */
[----:B------:R-:W-:Y:S02]  /*2f920*/  IADD3 R92, PT, PT, R2, UR10, R92 ;  /* 0x0000000a025c7c10 */ /* 0x000fe4000fffe05c */
[----:B------:R-:W-:Y:S02]  /*2f930*/  LOP3.LUT R2, R3, 0x300, RZ, 0xc0, !PT ;  /* 0x0000030003027812 */ /* 0x000fe400078ec0ff */
[----:B0-----:R-:W-:Y:S02]  /*2f940*/  F2FP.BF16.F32.PACK_AB R82, R7, R5 ;  /* 0x000000050752723e */ /* 0x001fe400000010ff */
[----:B------:R-:W-:Y:S01]  /*2f950*/  F2FP.BF16.F32.PACK_AB R93, R10, R8 ;  /* 0x000000080a5d723e */ /* 0x000fe200000010ff */
[----:B------:R-:W-:Y:S01]  /*2f960*/  IMAD.IADD R92, R2, 0x1, R92 ;  /* 0x00000001025c7824 */ /* 0x000fe200078e025c */
[----:B------:R-:W-:Y:S02]  /*2f970*/  F2FP.BF16.F32.PACK_AB R81, R11, R9 ;  /* 0x000000090b51723e */ /* 0x000fe400000010ff */
[----:B------:R-:W-:-:S02]  /*2f980*/  F2FP.BF16.F32.PACK_AB R83, R14, R12 ;  /* 0x0000000c0e53723e */ /* 0x000fc400000010ff */
[----:B------:R-:W-:Y:S02]  /*2f990*/  F2FP.BF16.F32.PACK_AB R78, R15, R13 ;  /* 0x0000000d0f4e723e */ /* 0x000fe400000010ff */
[----:B------:R-:W-:Y:S02]  /*2f9a0*/  F2FP.BF16.F32.PACK_AB R79, R18, R16 ;  /* 0x00000010124f723e */ /* 0x000fe400000010ff */
[----:B------:R-:W-:Y:S02]  /*2f9b0*/  F2FP.BF16.F32.PACK_AB R77, R19, R17 ;  /* 0x00000011134d723e */ /* 0x000fe400000010ff */
[----:B--2---:R-:W-:Y:S01]  /*2f9c0*/  ISETP.GE.AND P0, PT, R0, UR18, PT ;  /* 0x0000001200007c0c */ /* 0x004fe2000bf06270 */
[----:B------:R0:W-:Y:S03]  /*2f9d0*/  STL [R1+0xf00], R0 ;  /* 0x000f000001007387 */ /* 0x0001e60000100800 */
[----:B------:R-:W-:Y:S01]  /*2f9e0*/  ISETP.LT.AND P1, PT, R68, UR4, !P0 ;  /* 0x0000000444007c0c */ /* 0x000fe2000c721270 */
[----:B------:R-:W-:Y:S01]  /*2f9f0*/  STL [R1+0xec4], R92 ;  /* 0x000ec45c01007387 */ /* 0x000fe20000100800 */
[----:B------:R-:W2:Y:S03]  /*2fa00*/  LDCU UR4, c[0x0][0x3b4] ;  /* 0x00007680ff0477ac */ /* 0x000ea60008000800 */
[----:B------:R-:W-:Y:S01]  /*2fa10*/  STL [R1+0xec8], R82 ;  /* 0x000ec85201007387 */ /* 0x000fe20000100800 */
[----:B0-----:R-:W-:-:S05]  /*2fa20*/  F2FP.BF16.F32.PACK_AB R0, R6, R4 ;  /* 0x000000040600723e */ /* 0x001fca00000010ff */
[----:B------:R0:W-:Y:S04]  /*2fa30*/  STL [R1+0x1e0], R0 ;  /* 0x0001e00001007387 */ /* 0x0001e80000100800 */
[----:B------:R-:W-:Y:S04]  /*2fa40*/  STL [R1+0xecc], R93 ;  /* 0x000ecc5d01007387 */ /* 0x000fe80000100800 */
[----:B------:R-:W-:Y:S01]  /*2fa50*/  STL [R1+0xed0], R81 ;  /* 0x000ed05101007387 */ /* 0x000fe20000100800 */
[----:B0-----:R-:W-:-:S03]  /*2fa60*/  F2FP.BF16.F32.PACK_AB R0, R22, R20 ;  /* 0x000000141600723e */ /* 0x001fc600000010ff */
[----:B------:R-:W-:Y:S04]  /*2fa70*/  STL [R1+0xed4], R83 ;  /* 0x000ed45301007387 */ /* 0x000fe80000100800 */
[----:B------:R-:W-:Y:S04]  /*2fa80*/  STL [R1+0xed8], R78 ;  /* 0x000ed84e01007387 */ /* 0x000fe80000100800 */
[----:B------:R-:W-:Y:S04]  /*2fa90*/  STL [R1+0xedc], R79 ;  /* 0x000edc4f01007387 */ /* 0x000fe80000100800 */
[----:B------:R-:W-:Y:S04]  /*2faa0*/  STL [R1+0xee0], R77 ;  /* 0x000ee04d01007387 */ /* 0x000fe80000100800 */
[----:B------:R-:W-:Y:S04]  /*2fab0*/  STL.64 [R1+0x1038], R66 ;  /* 0x0010384201007387 */ /* 0x000fe80000100a00 */
[----:B------:R-:W-:Y:S04]  /*2fac0*/  STL.64 [R1+0x1030], R64 ;  /* 0x0010304001007387 */ /* 0x000fe80000100a00 */
[----:B------:R-:W-:Y:S04]  /*2fad0*/  STL [R1+0x1c0], R0 ;  /* 0x0001c00001007387 */ /* 0x000fe80000100800 */
[----:B------:R-:W-:Y:S04]  /*2fae0*/  STL.64 [R1+0x1028], R62 ;  /* 0x0010283e01007387 */ /* 0x000fe80000100a00 */
        /* <DEDUP_REMOVED lines=19> */
[----:B------:R-:W-:Y:S04]  /*2fc20*/  STL [R1+0xf88], R23 ;  /* 0x000f881701007387 */ /* 0x000fe80000100800 */
[----:B------:R0:W-:Y:S02]  /*2fc30*/  STL [R1+0xf84], R21 ;  /* 0x000f841501007387 */ /* 0x0001e40000100800 */
[----:B0-----:R-:W0:Y:S02]  /*2fc40*/  LDTM.x64 R4, tmem[UR11+0x40] ;  /* 0x0000400b000479ee */ /* 0x001e240008340000 */
[----:B0-----:R-:W-:Y:S01]  /*2fc50*/  STL.64 [R1+0x20], R12 ;  /* 0x0000200c01007387 */ /* 0x001fe20000100a00 */
[----:B------:R-:W-:-:S02]  /*2fc60*/  IMAD.MOV.U32 R2, RZ, RZ, R23 ;  /* 0x000000ffff027224 */ /* 0x000fc400078e0017 */
[----:B------:R-:W-:Y:S01]  /*2fc70*/  IMAD.MOV.U32 R84, RZ, RZ, R21 ;  /* 0x000000ffff547224 */ /* 0x000fe200078e0015 */
[----:B------:R-:W-:Y:S01]  /*2fc80*/  STL [R1+0x2c], R15 ;  /* 0x00002c0f01007387 */ /* 0x000fe20000100800 */
[----:B------:R-:W-:Y:S02]  /*2fc90*/  IMAD.MOV.U32 R69, RZ, RZ, R11 ;  /* 0x000000ffff457224 */ /* 0x000fe400078e000b */
[----:B------:R-:W-:Y:S01]  /*2fca0*/  IMAD.MOV.U32 R71, RZ, RZ, R10 ;  /* 0x000000ffff477224 */ /* 0x000fe200078e000a */
[----:B------:R-:W-:Y:S01]  /*2fcb0*/  STL.64 [R1+0x30], R16 ;  /* 0x0000301001007387 */ /* 0x000fe20000100a00 */
[----:B------:R-:W-:Y:S02]  /*2fcc0*/  IMAD.MOV.U32 R68, RZ, RZ, R9 ;  /* 0x000000ffff447224 */ /* 0x000fe400078e0009 */
[----:B------:R-:W-:Y:S01]  /*2fcd0*/  IMAD.MOV.U32 R70, RZ, RZ, R8 ;  /* 0x000000ffff467224 */ /* 0x000fe200078e0008 */
[----:B------:R-:W-:Y:S01]  /*2fce0*/  STL.64 [R1+0x38], R18 ;  /* 0x0000381201007387 */ /* 0x000fe20000100a00 */
[----:B------:R-:W-:-:S02]  /*2fcf0*/  IMAD.MOV.U32 R73, RZ, RZ, R7 ;  /* 0x000000ffff497224 */ /* 0x000fc400078e0007 */
[----:B------:R-:W-:Y:S01]  /*2fd00*/  IMAD.MOV.U32 R75, RZ, RZ, R6 ;  /* 0x000000ffff4b7224 */ /* 0x000fe200078e0006 */
[----:B------:R-:W-:Y:S01]  /*2fd10*/  STL [R1+0x40], R20 ;  /* 0x0000401401007387 */ /* 0x000fe20000100800 */
[----:B------:R-:W-:Y:S02]  /*2fd20*/  IMAD.MOV.U32 R72, RZ, RZ, R5 ;  /* 0x000000ffff487224 */ /* 0x000fe400078e0005 */
[----:B------:R-:W-:Y:S01]  /*2fd30*/  IMAD.MOV.U32 R74, RZ, RZ, R4 ;  /* 0x000000ffff4a7224 */ /* 0x000fe200078e0004 */
[----:B------:R0:W-:Y:S04]  /*2fd40*/  STL [R1+0x48], R22 ;  /* 0x0000481601007387 */ /* 0x0001e80000100800 */
[----:B------:R-:W-:Y:S04]  /*2fd50*/  STL.64 [R1+0x50], R24 ;  /* 0x0000501801007387 */ /* 0x000fe80000100a00 */
[----:B------:R-:W-:Y:S01]  /*2fd60*/  STL.64 [R1+0x58], R26 ;  /* 0x0000581a01007387 */ /* 0x000fe20000100a00 */
[----:B0-----:R-:W-:-:S03]  /*2fd70*/  IMAD.MOV.U32 R22, RZ, RZ, R14 ;  /* 0x000000ffff167224 */ /* 0x001fc600078e000e */
        /* <DEDUP_REMOVED lines=19> */
[----:B------:R0:W-:Y:S04]  /*2feb0*/  STL.64 [R1+0xf8], R66 ;  /* 0x0000f84201007387 */ /* 0x0001e80000100a00 */
[----:B0-----:R-:W2:Y:S04]  /*2fec0*/  LDL.LU.64 R66, [R1+0x1038] ;  /* 0x0010380001427983 */ /* 0x001ea80000300a00 */
[----:B------:R-:W2:Y:S04]  /*2fed0*/  LDL.LU.64 R64, [R1+0x1030] ;  /* 0x0010300001407983 */ /* 0x000ea80000300a00 */
[----:B------:R-:W2:Y:S04]  /*2fee0*/  LDL.LU.64 R62, [R1+0x1028] ;  /* 0x00102800013e7983 */ /* 0x000ea80000300a00 */
[----:B------:R-:W2:Y:S04]  /*2fef0*/  LDL.LU.64 R60, [R1+0x1020] ;  /* 0x00102000013c7983 */ /* 0x000ea80000300a00 */
[----:B------:R-:W2:Y:S04]  /*2ff00*/  LDL.LU.64 R58, [R1+0x1018] ;  /* 0x00101800013a7983 */ /* 0x000ea80000300a00 */
[----:B------:R-:W2:Y:S04]  /*2ff10*/  LDL.LU.64 R56, [R1+0x1010] ;  /* 0x0010100001387983 */ /* 0x000ea80000300a00 */
[----:B------:R-:W3:Y:S04]  /*2ff20*/  LDL.LU.64 R54, [R1+0x1008] ;  /* 0x0010080001367983 */ /* 0x000ee80000300a00 */
[----:B------:R-:W3:Y:S04]  /*2ff30*/  LDL.LU.64 R52, [R1+0x1000] ;  /* 0x0010000001347983 */ /* 0x000ee80000300a00 */
[----:B------:R-:W3:Y:S04]  /*2ff40*/  LDL.LU.64 R50, [R1+0xff8] ;  /* 0x000ff80001327983 */ /* 0x000ee80000300a00 */
[----:B------:R-:W3:Y:S04]  /*2ff50*/  LDL.LU.64 R48, [R1+0xff0] ;  /* 0x000ff00001307983 */ /* 0x000ee80000300a00 */
[----:B------:R-:W4:Y:S04]  /*2ff60*/  LDL.LU.64 R46, [R1+0xfe8] ;  /* 0x000fe800012e7983 */ /* 0x000f280000300a00 */
        /* <DEDUP_REMOVED lines=30> */
[----:B--2---:R-:W-:-:S02]  /*30150*/  F2FP.BF16.F32.PACK_AB R3, R59, R57 ;  /* 0x000000393b03723e */ /* 0x004fc400000010ff */
[----:B---3--:R-:W-:Y:S02]  /*30160*/  F2FP.BF16.F32.PACK_AB R78, R50, R48 ;  /* 0x00000030324e723e */ /* 0x008fe400000010ff */
[----:B----4-:R-:W-:Y:S02]  /*30170*/  F2FP.BF16.F32.PACK_AB R79, R46, R44 ;  /* 0x0000002c2e4f723e */ /* 0x010fe400000010ff */
[----:B------:R-:W-:Y:S02]  /*30180*/  F2FP.BF16.F32.PACK_AB R77, R42, R40 ;  /* 0x000000282a4d723e */ /* 0x000fe400000010ff */
[----:B------:R-:W-:Y:S02]  /*30190*/  F2FP.BF16.F32.PACK_AB R0, R38, R36 ;  /* 0x000000242600723e */ /* 0x000fe400000010ff */
[----:B------:R-:W-:Y:S02]  /*301a0*/  F2FP.BF16.F32.PACK_AB R76, R34, R32 ;  /* 0x00000020224c723e */ /* 0x000fe400000010ff */
[----:B------:R-:W-:-:S02]  /*301b0*/  F2FP.BF16.F32.PACK_AB R82, R35, R33 ;  /* 0x000000212352723e */ /* 0x000fc400000010ff */
[----:B------:R-:W-:Y:S02]  /*301c0*/  F2FP.BF16.F32.PACK_AB R80, R30, R28 ;  /* 0x0000001c1e50723e */ /* 0x000fe400000010ff */
[----:B------:R-:W-:Y:S02]  /*301d0*/  F2FP.BF16.F32.PACK_AB R93, R31, R29 ;  /* 0x0000001d1f5d723e */ /* 0x000fe400000010ff */
[----:B------:R-:W-:Y:S02]  /*301e0*/  F2FP.BF16.F32.PACK_AB R92, R26, R24 ;  /* 0x000000181a5c723e */ /* 0x000fe400000010ff */
[----:B------:R-:W-:Y:S02]  /*301f0*/  F2FP.BF16.F32.PACK_AB R81, R27, R25 ;  /* 0x000000191b51723e */ /* 0x000fe400000010ff */
[----:B------:R-:W-:Y:S01]  /*30200*/  F2FP.BF16.F32.PACK_AB R83, R23, R21 ;  /* 0x000000151753723e */ /* 0x000fe200000010ff */
        /* <DEDUP_REMOVED lines=9> */
[----:B------:R2:W-:Y:S04]  /*302a0*/  STL [R1+0xee8], R92 ;  /* 0x000ee85c01007387 */ /* 0x0005e80000100800 */
[----:B------:R3:W-:Y:S01]  /*302b0*/  STL [R1+0xeec], R81 ;  /* 0x000eec5101007387 */ /* 0x0007e20000100800 */
[----:B0-----:R-:W-:-:S03]  /*302c0*/  F2FP.BF16.F32.PACK_AB R83, R51, R49 ;  /* 0x000000313353723e */ /* 0x001fc600000010ff */
[----:B------:R0:W-:Y:S01]  /*302d0*/  STL [R1+0xef0], R80 ;  /* 0x000ef05001007387 */ /* 0x0001e20000100800 */
[----:B--2---:R-:W-:-:S03]  /*302e0*/  F2FP.BF16.F32.PACK_AB R92, R47, R45 ;  /* 0x0000002d2f5c723e */ /* 0x004fc600000010ff */
[----:B------:R-:W-:Y:S01]  /*302f0*/  STL [R1+0xef4], R93 ;  /* 0x000ef45d01007387 */ /* 0x000fe20000100800 */
[----:B---3--:R-:W-:-:S03]  /*30300*/  F2FP.BF16.F32.PACK_AB R81, R43, R41 ;  /* 0x000000292b51723e */ /* 0x008fc600000010ff */
[----:B------:R2:W-:Y:S01]  /*30310*/  STL [R1+0xefc], R76 ;  /* 0x000efc4c01007387 */ /* 0x0005e20000100800 */
[----:B0-----:R-:W-:-:S03]  /*30320*/  F2FP.BF16.F32.PACK_AB R80, R39, R37 ;  /* 0x000000252750723e */ /* 0x001fc600000010ff */
[----:B------:R0:W-:Y:S04]  /*30330*/  STL [R1+0xf04], R82 ;  /* 0x000f045201007387 */ /* 0x0001e80000100800 */
[----:B------:R-:W-:Y:S01]  /*30340*/  STL [R1+0xf08], R80 ;  /* 0x000f085001007387 */ /* 0x000fe20000100800 */
[----:B--2---:R-:W-:-:S03]  /*30350*/  F2FP.BF16.F32.PACK_AB R76, R55, R53 ;  /* 0x00000035374c723e */ /* 0x004fc600000010ff */
[----:B------:R2:W-:Y:S01]  /*30360*/  STL [R1+0x1a0], R0 ;  /* 0x0001a00001007387 */ /* 0x0005e20000100800 */
[----:B0-----:R-:W-:-:S03]  /*30370*/  F2FP.BF16.F32.PACK_AB R82, R54, R52 ;  /* 0x000000343652723e */ /* 0x001fc600000010ff */
[----:B------:R-:W-:Y:S04]  /*30380*/  STL [R1+0xf2c], R77 ;  /* 0x000f2c4d01007387 */ /* 0x000fe80000100800 */
[----:B------:R-:W-:Y:S01]  /*30390*/  STL [R1+0xf30], R81 ;  /* 0x000f305101007387 */ /* 0x000fe20000100800 */
[----:B--2---:R-:W-:-:S03]  /*303a0*/  F2FP.BF16.F32.PACK_AB R0, R58, R56 ;  /* 0x000000383a00723e */ /* 0x004fc600000010ff */
[----:B------:R-:W-:Y:S04]  /*303b0*/  STL [R1+0xf34], R79 ;  /* 0x000f344f01007387 */ /* 0x000fe80000100800 */
[----:B------:R-:W-:Y:S04]  /*303c0*/  STL [R1+0xf38], R92 ;  /* 0x000f385c01007387 */ /* 0x000fe80000100800 */
[----:B------:R-:W-:Y:S04]  /*303d0*/  STL [R1+0xf3c], R78 ;  /* 0x000f3c4e01007387 */ /* 0x000fe80000100800 */
[----:B------:R-:W-:Y:S04]  /*303e0*/  STL [R1+0xf40], R83 ;  /* 0x000f405301007387 */ /* 0x000fe80000100800 */
[----:B------:R-:W-:Y:S04]  /*303f0*/  STL [R1+0xf44], R82 ;  /* 0x000f445201007387 */ /* 0x000fe80000100800 */
[----:B------:R-:W-:Y:S04]  /*30400*/  STL [R1+0xf48], R76 ;  /* 0x000f484c01007387 */ /* 0x000fe80000100800 */
[----:B------:R0:W-:Y:S04]  /*30410*/  STL [R1+0xf4c], R0 ;  /* 0x000f4c0001007387 */ /* 0x0001e80000100800 */
[----:B------:R2:W-:Y:S01]  /*30420*/  STL [R1+0xf50], R3 ;  /* 0x000f500301007387 */ /* 0x0005e20000100800 */
[----:B0-----:R-:W-:-:S03]  /*30430*/  F2FP.BF16.F32.PACK_AB R0, R62, R60 ;  /* 0x0000003c3e00723e */ /* 0x001fc600000010ff */
[----:B--2---:R-:W2:Y:S04]  /*30440*/  LDL.LU R3, [R1+0x7c] ;  /* 0x00007c0001037983 */ /* 0x004ea80000300800 */
[----:B--2---:R0:W-:Y:S04]  /*30450*/  STL [R1+0xf54], R3 ;  /* 0x000f540301007387 */ /* 0x0041e80000100800 */
[----:B------:R-:W-:Y:S04]  /*30460*/  STL [R1+0x188], R0 ;  /* 0x0001880001007387 */ /* 0x000fe80000100800 */
[----:B0-----:R-:W2:Y:S04]  /*30470*/  LDL.LU R3, [R1+0x70] ;  /* 0x0000700001037983 */ /* 0x001ea80000300800 */
[----:B--2---:R0:W-:Y:S04]  /*30480*/  STL [R1+0xf5c], R3 ;  /* 0x000f5c0301007387 */ /* 0x0041e80000100800 */
        /* <DEDUP_REMOVED lines=8> */
[----:B------:R-:W2:Y:S01]  /*30510*/  LDL.LU R0, [R1+0x88] ;  /* 0x0000880001007983 */ /* 0x000ea20000300800 */
[----:B------:R-:W-:-:S02]  /*30520*/  F2FP.BF16.F32.PACK_AB R88, R75, R74 ;  /* 0x0000004a4b58723e */ /* 0x000fc400000010ff */
[----:B------:R-:W-:Y:S01]  /*30530*/  F2FP.BF16.F32.PACK_AB R89, R71, R70 ;  /* 0x000000464759723e */ /* 0x000fe200000010ff */
[----:B0-----:R-:W-:Y:S01]  /*30540*/  IMAD.MOV.U32 R3, RZ, RZ, R84 ;  /* 0x000000ffff037224 */ /* 0x001fe200078e0054 */
        /* <DEDUP_REMOVED lines=9> */
[----:B0-----:R-:W2:Y:S01]  /*305e0*/  LDL.LU R0, [R1+0x58] ;  /* 0x0000580001007983 */ /* 0x001ea20000300800 */
[----:B------:R-:W-:-:S02]  /*305f0*/  F2FP.BF16.F32.PACK_AB R84, R73, R72 ;  /* 0x000000484954723e */ /* 0x000fc400000010ff */
[----:B------:R-:W-:Y:S02]  /*30600*/  F2FP.BF16.F32.PACK_AB R85, R69, R68 ;  /* 0x000000444555723e */ /* 0x000fe400000010ff */
[----:B------:R-:W-:Y:S02]  /*30610*/  F2FP.BF16.F32.PACK_AB R90, R22, R20 ;  /* 0x00000014165a723e */ /* 0x000fe400000010ff */
[----:B------:R-:W-:Y:S02]  /*30620*/  F2FP.BF16.F32.PACK_AB R86, R19, R18 ;  /* 0x000000121356723e */ /* 0x000fe400000010ff */
[----:B------:R-:W-:Y:S02]  /*30630*/  F2FP.BF16.F32.PACK_AB R91, R17, R16 ;  /* 0x00000010115b723e */ /* 0x000fe400000010ff */
[----:B------:R-:W-:Y:S02]  /*30640*/  F2FP.BF16.F32.PACK_AB R87, R15, R14 ;  /* 0x0000000e0f57723e */ /* 0x000fe400000010ff */
[----:B------:R-:W-:Y:S01]  /*30650*/  F2FP.BF16.F32.PACK_AB R75, R13, R12 ;  /* 0x0000000c0d4b723e */ /* 0x000fe200000010ff */
[----:B--2---:R0:W-:Y:S04]  /*30660*/  STL [R1+0xf80], R0 ;  /* 0x000f800001007387 */ /* 0x0041e80000100800 */
[----:B------:R-:W2:Y:S04]  /*30670*/  LDL.LU R76, [R1+0x8c] ;  /* 0x00008c00014c7983 */ /* 0x000ea80000300800 */
[----:B------:R-:W3:Y:S04]  /*30680*/  LDL.LU R82, [R1+0x98] ;  /* 0x0000980001527983 */ /* 0x000ee80000300800 */
[----:B------:R-:W4:Y:S04]  /*30690*/  LDL.LU R83, [R1+0x9c] ;  /* 0x00009c0001537983 */ /* 0x000f280000300800 */
        /* <DEDUP_REMOVED lines=13> */
[----:B------:R1:W-:Y:S01]  /*30770*/  STL [R1+0xea8], R88 ;  /* 0x000ea85801007387 */ /* 0x0003e20000100800 */
[----:B0-----:R-:W-:-:S03]  /*30780*/  IMAD.MOV.U32 R0, RZ, RZ, R2 ;  /* 0x000000ffff007224 */ /* 0x001fc600078e0002 */
[----:B-1----:R-:W3:Y:S04]  /*30790*/  LDL.LU R88, [R1+0x90] ;  /* 0x0000900001587983 */ /* 0x002ee80000300800 */
[----:B------:R0:W-:Y:S04]  /*307a0*/  STL [R1+0xea4], R84 ;  /* 0x000ea45401007387 */ /* 0x0001e80000100800 */
[----:B0-----:R-:W2:Y:S04]  /*307b0*/  LDL.LU R84, [R1+0xa0] ;  /* 0x0000a00001547983 */ /* 0x001ea80000300800 */
[----:B------:R0:W-:Y:S01]  /*307c0*/  STL [R1+0xeac], R89 ;  /* 0x000eac5901007387 */ /* 0x0001e20000100800 */
[----:B------:R-:W-:-:S03]  /*307d0*/  F2FP.BF16.F32.PACK_AB R3, R0, R3 ;  /* 0x000000030003723e */ /* 0x000fc600000010ff */
[----:B0-----:R-:W2:Y:S04]  /*307e0*/  LDL.LU R89, [R1+0x80] ;  /* 0x0000800001597983 */ /* 0x001ea80000300800 */
[----:B------:R0:W-:Y:S04]  /*307f0*/  STL [R1+0xeb0], R85 ;  /* 0x000eb05501007387 */ /* 0x0001e80000100800 */
[----:B0-----:R-:W2:Y:S04]  /*30800*/  LDL.LU R85, [R1+0xb4] ;  /* 0x0000b40001557983 */ /* 0x001ea80000300800 */
[----:B------:R0:W-:Y:S04]  /*30810*/  STL [R1+0xeb4], R90 ;  /* 0x000eb45a01007387 */ /* 0x0001e80000100800 */
[----:B0-----:R-:W2:Y:S04]  /*30820*/  LDL.LU R90, [R1+0xa4] ;  /* 0x0000a400015a7983 */ /* 0x001ea80000300800 */
[----:B------:R0:W-:Y:S04]  /*30830*/  STL [R1+0xeb8], R86 ;  /* 0x000eb85601007387 */ /* 0x0001e80000100800 */
[----:B0-----:R-:W4:Y:S04]  /*30840*/  LDL.LU R86, [R1+0x94] ;  /* 0x0000940001567983 */ /* 0x001f280000300800 */
[----:B------:R0:W-:Y:S04]  /*30850*/  STL [R1+0xebc], R91 ;  /* 0x000ebc5b01007387 */ /* 0x0001e80000100800 */
[----:B0-----:R-:W2:Y:S04]  /*30860*/  LDL.LU R91, [R1+0x84] ;  /* 0x00008400015b7983 */ /* 0x001ea80000300800 */
[----:B------:R0:W-:Y:S04]  /*30870*/  STL [R1+0xec0], R87 ;  /* 0x000ec05701007387 */ /* 0x0001e80000100800 */
[----:B0-----:R-:W2:Y:S04]  /*30880*/  LDL.LU R87, [R1+0x74] ;  /* 0x0000740001577983 */ /* 0x001ea80000300800 */
[----:B------:R-:W-:Y:S04]  /*30890*/  STL [R1+0x160], R75 ;  /* 0x0001604b01007387 */ /* 0x000fe80000100800 */
[----:B------:R-:W2:Y:S04]  /*308a0*/  LDL.LU R0, [R1+0xf80] ;  /* 0x000f800001007983 */ /* 0x000ea80000300800 */
[----:B------:R0:W-:Y:S04]  /*308b0*/  STL [R1+0x150], R3 ;  /* 0x0001500301007387 */ /* 0x0001e80000100800 */
[----:B0-----:R-:W2:Y:S02]  /*308c0*/  LDL.LU R3, [R1+0xf7c] ;  /* 0x000f7c0001037983 */ /* 0x001ea40000300800 */
[----:B--2---:R-:W-:-:S02]  /*308d0*/  F2FP.BF16.F32.PACK_AB R3, R0, R3 ;  /* 0x000000030003723e */ /* 0x004fc400000010ff */
        /* <DEDUP_REMOVED lines=18> */
[----:B0-----:R-:W2:Y:S01]  /*30a00*/  LDL.LU R3, [R1+0xf54] ;  /* 0x000f540001037983 */ /* 0x001ea20000300800 */
[----:B------:R-:W-:Y:S02]  /*30a10*/  F2FP.BF16.F32.PACK_AB R91, R76, R91 ;  /* 0x0000005b4c5b723e */ /* 0x000fe400000010ff */
[----:B---3--:R-:W-:-:S02]  /*30a20*/  F2FP.BF16.F32.PACK_AB R88, R82, R88 ;  /* 0x000000585258723e */ /* 0x008fc400000010ff */
[----:B----4-:R-:W-:Y:S02]  /*30a30*/  F2FP.BF16.F32.PACK_AB R86, R83, R86 ;  /* 0x000000565356723e */ /* 0x010fe400000010ff */
[----:B------:R-:W-:Y:S02]  /*30a40*/  F2FP.BF16.F32.PACK_AB R81, R79, R81 ;  /* 0x000000514f51723e */ /* 0x000fe400000010ff */
[----:B------:R-:W-:Y:S02]  /*30a50*/  F2FP.BF16.F32.PACK_AB R84, R78, R84 ;  /* 0x000000544e54723e */ /* 0x000fe400000010ff */
[----:B------:R-:W-:Y:S02]  /*30a60*/  F2FP.BF16.F32.PACK_AB R90, R92, R90 ;  /* 0x0000005a5c5a723e */ /* 0x000fe400000010ff */
[----:B------:R-:W-:Y:S02]  /*30a70*/  F2FP.BF16.F32.PACK_AB R5, R4, R5 ;  /* 0x000000050405723e */ /* 0x000fe400000010ff */
[----:B------:R-:W-:-:S02]  /*30a80*/  F2FP.BF16.F32.PACK_AB R85, R77, R85 ;  /* 0x000000554d55723e */ /* 0x000fc400000010ff */
[----:B------:R-:W-:Y:S02]  /*30a90*/  F2FP.BF16.F32.PACK_AB R7, R6, R7 ;  /* 0x000000070607723e */ /* 0x000fe400000010ff */
[----:B------:R-:W-:Y:S02]  /*30aa0*/  F2FP.BF16.F32.PACK_AB R9, R8, R9 ;  /* 0x000000090809723e */ /* 0x000fe400000010ff */
[----:B------:R-:W-:Y:S02]  /*30ab0*/  F2FP.BF16.F32.PACK_AB R11, R10, R11 ;  /* 0x0000000b0a0b723e */ /* 0x000fe400000010ff */
[----:B--2---:R-:W-:Y:S02]  /*30ac0*/  F2FP.BF16.F32.PACK_AB R89, R0, R89 ;  /* 0x000000590059723e */ /* 0x004fe400000010ff */
[----:B------:R-:W-:Y:S02]  /*30ad0*/  F2FP.BF16.F32.PACK_AB R87, R3, R87 ;  /* 0x000000570357723e */ /* 0x000fe400000010ff */
        /* <DEDUP_REMOVED lines=8> */
[----:B------:R0:W-:Y:S04]  /*30b60*/  STL [R1+0x14c], R81 ;  /* 0x00014c5101007387 */ /* 0x0001e80000100800 */
[----:B0-----:R-:W2:Y:S04]  /*30b70*/  LDL.LU R81, [R1+0xf30] ;  /* 0x000f300001517983 */ /* 0x001ea80000300800 */
[----:B------:R-:W2:Y:S04]  /*30b80*/  LDL.LU R77, [R1+0xf2c] ;  /* 0x000f2c00014d7983 */ /* 0x000ea80000300800 */
[----:B------:R-:W2:Y:S04]  /*30b90*/  LDL.LU R4, [R1+0xf28] ;  /* 0x000f280001047983 */ /* 0x000ea80000300800 */
[----:B------:R0:W-:Y:S04]  /*30ba0*/  STL [R1+0x120], R5 ;  /* 0x0001200501007387 */ /* 0x0001e80000100800 */
[----:B0-----:R-:W2:Y:S04]  /*30bb0*/  LDL.LU R5, [R1+0xf24] ;  /* 0x000f240001057983 */ /* 0x001ea80000300800 */
[----:B------:R-:W3:Y:S04]  /*30bc0*/  LDL.LU R6, [R1+0xf20] ;  /* 0x000f200001067983 */ /* 0x000ee80000300800 */
[----:B------:R0:W-:Y:S04]  /*30bd0*/  STL [R1+0x110], R7 ;  /* 0x0001100701007387 */ /* 0x0001e80000100800 */
[----:B0-----:R-:W3:Y:S04]  /*30be0*/  LDL.LU R7, [R1+0xf1c] ;  /* 0x000f1c0001077983 */ /* 0x001ee80000300800 */
[----:B------:R-:W4:Y:S04]  /*30bf0*/  LDL.LU R8, [R1+0xf18] ;  /* 0x000f180001087983 */ /* 0x000f280000300800 */
[----:B------:R0:W-:Y:S04]  /*30c00*/  STL [R1+0x124], R9 ;  /* 0x0001240901007387 */ /* 0x0001e80000100800 */
[----:B0-----:R-:W4:Y:S04]  /*30c10*/  LDL.LU R9, [R1+0xf14] ;  /* 0x000f140001097983 */ /* 0x001f280000300800 */
[----:B------:R-:W4:Y:S04]  /*30c20*/  LDL.LU R10, [R1+0xf10] ;  /* 0x000f1000010a7983 */ /* 0x000f280000300800 */
[----:B------:R0:W-:Y:S04]  /*30c30*/  STL [R1+0x114], R11 ;  /* 0x0001140b01007387 */ /* 0x0001e80000100800 */
[----:B0-----:R-:W4:Y:S01]  /*30c40*/  LDL.LU R11, [R1+0xf0c] ;  /* 0x000f0c00010b7983 */ /* 0x001f220000300800 */
[----:B------:R-:W-:-:S02]  /*30c50*/  F2FP.BF16.F32.PACK_AB R93, R63, R61 ;  /* 0x0000003d3f5d723e */ /* 0x000fc400000010ff */
[----:B------:R-:W-:Y:S02]  /*30c60*/  F2FP.BF16.F32.PACK_AB R80, R66, R64 ;  /* 0x000000404250723e */ /* 0x000fe400000010ff */
[----:B------:R-:W-:Y:S02]  /*30c70*/  F2FP.BF16.F32.PACK_AB R2, R67, R65 ;  /* 0x000000414302723e */ /* 0x000fe400000010ff */
[----:B------:R-:W0:Y:S02]  /*30c80*/  LDTM.x64 R12, tmem[UR11+0x80] ;  /* 0x0000800b000c79ee */ /* 0x000e240008340000 */
[----:B0-----:R-:W-:Y:S02]  /*30c90*/  F2FP.BF16.F32.PACK_AB R67, R67, R65 ;  /* 0x000000414343723e */ /* 0x001fe400000010ff */
[----:B------:R-:W-:Y:S02]  /*30ca0*/  F2FP.BF16.F32.PACK_AB R70, R70, R68 ;  /* 0x000000444646723e */ /* 0x000fe400000010ff */
[----:B------:R-:W-:-:S02]  /*30cb0*/  F2FP.BF16.F32.PACK_AB R71, R71, R69 ;  /* 0x000000454747723e */ /* 0x000fc400000010ff */
[----:B--2---:R-:W-:Y:S02]  /*30cc0*/  F2FP.BF16.F32.PACK_AB R4, R5, R4 ;  /* 0x000000040504723e */ /* 0x004fe400000010ff */
[----:B------:R-:W-:Y:S02]  /*30cd0*/  F2FP.BF16.F32.PACK_AB R5, R15, R13 ;  /* 0x0000000d0f05723e */ /* 0x000fe400000010ff */
[----:B---3--:R-:W-:Y:S02]  /*30ce0*/  F2FP.BF16.F32.PACK_AB R7, R7, R6 ;  /* 0x000000060707723e */ /* 0x008fe400000010ff */
[----:B------:R-:W-:Y:S02]  /*30cf0*/  F2FP.BF16.F32.PACK_AB R6, R14, R12 ;  /* 0x0000000c0e06723e */ /* 0x000fe400000010ff */
[----:B----4-:R-:W-:Y:S02]  /*30d00*/  F2FP.BF16.F32.PACK_AB R8, R9, R8 ;  /* 0x000000080908723e */ /* 0x010fe400000010ff */
[----:B------:R-:W-:-:S05]  /*30d10*/  F2FP.BF16.F32.PACK_AB R10, R11, R10 ;  /* 0x0000000a0b0a723e */ /* 0x000fca00000010ff */
[----:B------:R-:W-:Y:S04]  /*30d20*/  STL [R1+0x128], R10 ;  /* 0x0001280a01007387 */ /* 0x000fe80000100800 */
[----:B------:R-:W-:Y:S04]  /*30d30*/  STL [R1+0x118], R8 ;  /* 0x0001180801007387 */ /* 0x000fe80000100800 */
[----:B------:R-:W-:Y:S04]  /*30d40*/  STL [R1+0x12c], R7 ;  /* 0x00012c0701007387 */ /* 0x000fe80000100800 */
[----:B------:R0:W-:Y:S04]  /*30d50*/  STL [R1+0x11c], R4 ;  /* 0x00011c0401007387 */ /* 0x0001e80000100800 */
[----:B------:R1:W-:Y:S01]  /*30d60*/  STL [R1+0x100], R6 ;  /* 0x0001000601007387 */ /* 0x0003e20000100800 */
[----:B0-----:R-:W-:-:S03]  /*30d70*/  F2FP.BF16.F32.PACK_AB R4, R18, R16 ;  /* 0x000000101204723e */ /* 0x001fc600000010ff */
[----:B------:R0:W-:Y:S01]  /*30d80*/  STL [R1+0xf0], R5 ;  /* 0x0000f00501007387 */ /* 0x0001e20000100800 */
[----:B-1----:R-:W-:-:S03]  /*30d90*/  F2FP.BF16.F32.PACK_AB R6, R19, R17 ;  /* 0x000000111306723e */ /* 0x002fc600000010ff */
[----:B------:R1:W-:Y:S01]  /*30da0*/  STL [R1+0x104], R4 ;  /* 0x0001040401007387 */ /* 0x0003e20000100800 */
[----:B0-----:R-:W-:-:S03]  /*30db0*/  F2FP.BF16.F32.PACK_AB R5, R22, R20 ;  /* 0x000000141605723e */ /* 0x001fc600000010ff */
[----:B------:R0:W-:Y:S01]  /*30dc0*/  STL [R1+0xf4], R6 ;  /* 0x0000f40601007387 */ /* 0x0001e20000100800 */
[----:B-1----:R-:W-:-:S03]  /*30dd0*/  F2FP.BF16.F32.PACK_AB R4, R23, R21 ;  /* 0x000000151704723e */ /* 0x002fc600000010ff */
[----:B------:R1:W-:Y:S04]  /*30de0*/  STL [R1+0x108], R5 ;  /* 0x0001080501007387 */ /* 0x0003e80000100800 */
[----:B------:R2:W-:Y:S01]  /*30df0*/  STL [R1+0xf8], R4 ;  /* 0x0000f80401007387 */ /* 0x0005e20000100800 */
[----:B0-----:R-:W-:Y:S02]  /*30e00*/  F2FP.BF16.F32.PACK_AB R6, R26, R24 ;  /* 0x000000181a06723e */ /* 0x001fe400000010ff */
[----:B-1----:R-:W-:-:S03]  /*30e10*/  F2FP.BF16.F32.PACK_AB R5, R27, R25 ;  /* 0x000000191b05723e */ /* 0x002fc600000010ff */
[----:B------:R0:W-:Y:S01]  /*30e20*/  STL [R1+0x10c], R6 ;  /* 0x00010c0601007387 */ /* 0x0001e20000100800 */
[----:B--2---:R-:W-:-:S03]  /*30e30*/  F2FP.BF16.F32.PACK_AB R4, R30, R28 ;  /* 0x0000001c1e04723e */ /* 0x004fc600000010ff */
        /* <DEDUP_REMOVED lines=34> */
[----:B------:R-:W-:Y:S01]  /*31060*/  STL [R1+0xa0], R6 ;  /* 0x0000a00601007387 */ /* 0x000fe20000100800 */
[----:B--2---:R-:W-:-:S03]  /*31070*/  F2FP.BF16.F32.PACK_AB R4, R66, R64 ;  /* 0x000000404204723e */ /* 0x004fc600000010ff */
[----:B------:R-:W-:Y:S04]  /*31080*/  STL [R1+0x90], R5 ;  /* 0x0000900501007387 */ /* 0x000fe80000100800 */
[----:B------:R-:W-:Y:S04]  /*31090*/  STL [R1+0xa4], R4 ;  /* 0x0000a40401007387 */ /* 0x000fe80000100800 */
[----:B------:R0:W-:Y:S01]  /*310a0*/  STL [R1+0x94], R67 ;  /* 0x0000944301007387 */ /* 0x0001e20000100800 */
[----:B------:R-:W-:-:S03]  /*310b0*/  IMAD.MOV.U32 R69, RZ, RZ, R82 ;  /* 0x000000ffff457224 */ /* 0x000fc600078e0052 */
[----:B------:R-:W2:Y:S04]  /*310c0*/  LDL.LU R68, [R1+0x188] ;  /* 0x0001880001447983 */ /* 0x000ea80000300800 */
[----:B------:R1:W-:Y:S01]  /*310d0*/  STL [R1+0xa8], R70 ;  /* 0x0000a84601007387 */ /* 0x0003e20000100800 */
[----:B0-----:R-:W0:Y:S01]  /*310e0*/  LDTM.x64 R4, tmem[UR11+0xc0] ;  /* 0x0000c00b000479ee */ /* 0x001e220008340000 */
[----:B------:R-:W-:Y:S01]  /*310f0*/  F2FP.BF16.F32.PACK_AB R74, R74, R72 ;  /* 0x000000484a4a723e */ /* 0x000fe200000010ff */
[----:B-1----:R-:W-:Y:S01]  /*31100*/  IMAD.MOV.U32 R70, RZ, RZ, R80 ;  /* 0x000000ffff467224 */ /* 0x002fe200078e0050 */
[----:B------:R-:W-:Y:S01]  /*31110*/  F2FP.BF16.F32.PACK_AB R73, R75, R73 ;  /* 0x000000494b49723e */ /* 0x000fe200000010ff */
[----:B------:R-:W3:Y:S01]  /*31120*/  LDL.LU R80, [R1+0xf08] ;  /* 0x000f080001507983 */ /* 0x000ee20000300800 */
[----:B------:R-:W-:-:S03]  /*31130*/  NOP ;  /* 0x0000000000007918 */ /* 0x000fc60000000000 */
[----:B------:R-:W4:Y:S04]  /*31140*/  LDL.LU R82, [R1+0xf04] ;  /* 0x000f040001527983 */ /* 0x000f280000300800 */
[----:B------:R1:W-:Y:S02]  /*31150*/  STL [R1+0x98], R71 ;  /* 0x0000984701007387 */ /* 0x0003e40000100800 */
[----:B-1----:R-:W-:Y:S02]  /*31160*/  IMAD.MOV.U32 R71, RZ, RZ, R0 ;  /* 0x000000ffff477224 */ /* 0x002fe400078e0000 */
[----:B------:R-:W2:Y:S01]  /*31170*/  LDL.LU R0, [R1+0xf00] ;  /* 0x000f000001007983 */ /* 0x000ea20000300800 */
[----:B------:R-:W-:-:S03]  /*31180*/  IMAD.MOV.U32 R72, RZ, RZ, R76 ;  /* 0x000000ffff487224 */ /* 0x000fc600078e004c */
[----:B------:R-:W4:Y:S04]  /*31190*/  LDL.LU R76, [R1+0xefc] ;  /* 0x000efc00014c7983 */ /* 0x000f280000300800 */
[----:B------:R1:W-:Y:S04]  /*311a0*/  STL [R1+0xac], R74 ;  /* 0x0000ac4a01007387 */ /* 0x0003e80000100800 */
[----:B------:R-:W-:Y:S01]  /*311b0*/  STL [R1+0x9c], R73 ;  /* 0x00009c4901007387 */ /* 0x000fe20000100800 */
[----:B-1----:R-:W-:Y:S01]  /*311c0*/  IMAD.MOV.U32 R74, RZ, RZ, R3 ;  /* 0x000000ffff4a7224 */ /* 0x002fe200078e0003 */
[----:B0-----:R-:W-:-:S02]  /*311d0*/  F2FP.BF16.F32.PACK_AB R3, R6, R4 ;  /* 0x000000040603723e */ /* 0x001fc400000010ff */
[----:B------:R-:W-:-:S05]  /*311e0*/  F2FP.BF16.F32.PACK_AB R4, R7, R5 ;  /* 0x000000050704723e */ /* 0x000fca00000010ff */
[----:B------:R0:W-:Y:S04]  /*311f0*/  STL [R1+0xea0], R4 ;  /* 0x000ea00401007387 */ /* 0x0001e80000100800 */
[----:B------:R-:W-:Y:S01]  /*31200*/  STL [R1+0x80], R3 ;  /* 0x0000800301007387 */ /* 0x000fe20000100800 */
[----:B0-----:R-:W-:-:S05]  /*31210*/  F2FP.BF16.F32.PACK_AB R4, R10, R8 ;  /* 0x000000080a04723e */ /* 0x001fca00000010ff */
[----:B------:R0:W-:Y:S02]  /*31220*/  STL [R1+0x84], R4 ;  /* 0x0000840401007387 */ /* 0x0001e40000100800 */
[----:B0-----:R-:W-:Y:S01]  /*31230*/  F2FP.BF16.F32.PACK_AB R4, R14, R12 ;  /* 0x0000000c0e04723e */ /* 0x001fe200000010ff */
[----:B------:R-:W-:Y:S01]  /*31240*/  IMAD.MOV.U32 R12, RZ, RZ, R72 ;  /* 0x000000ffff0c7224 */ /* 0x000fe200078e0048 */
[----:B------:R-:W-:Y:S01]  /*31250*/  F2FP.BF16.F32.PACK_AB R72, R22, R20 ;  /* 0x000000141648723e */ /* 0x000fe200000010ff */
[----:B------:R-:W-:Y:S02]  /*31260*/  IMAD.MOV.U32 R14, RZ, RZ, R93 ;  /* 0x000000ffff0e7224 */ /* 0x000fe400078e005d */
[----:B------:R-:W-:Y:S02]  /*31270*/  IMAD.MOV.U32 R22, RZ, RZ, R92 ;  /* 0x000000ffff167224 */ /* 0x000fe400078e005c */
[----:B---3--:R-:W-:Y:S02]  /*31280*/  IMAD.MOV.U32 R20, RZ, RZ, R80 ;  /* 0x000000ffff147224 */ /* 0x008fe400078e0050 */
[----:B--2---:R-:W-:Y:S01]  /*31290*/  IMAD R3, R0, UR4, RZ ;  /* 0x0000000400037c24 */ /* 0x004fe2000f8e02ff */
[----:B------:R-:W-:Y:S01]  /*312a0*/  F2FP.BF16.F32.PACK_AB R73, R26, R24 ;  /* 0x000000181a49723e */ /* 0x000fe200000010ff */
[----:B------:R-:W2:Y:S01]  /*312b0*/  LDL.LU R0, [R1+0xef8] ;  /* 0x000ef80001007983 */ /* 0x000ea20000300800 */
[----:B------:R-:W-:Y:S01]  /*312c0*/  F2FP.BF16.F32.PACK_AB R6, R15, R13 ;  /* 0x0000000d0f06723e */ /* 0x000fe200000010ff */
[----:B------:R-:W0:Y:S02]  /*312d0*/  LDCU UR4, c[0x0][0x39c] ;  /* 0x00007380ff0477ac */ /* 0x000e240008000800 */
[----:B------:R1:W-:Y:S04]  /*312e0*/  STL [R1+0x88], R4 ;  /* 0x0000880401007387 */ /* 0x0003e80000100800 */
[----:B------:R-:W3:Y:S04]  /*312f0*/  LDL.LU R93, [R1+0xef4] ;  /* 0x000ef400015d7983 */ /* 0x000ee80000300800 */
[----:B------:R-:W2:Y:S01]  /*31300*/  LDL.LU R80, [R1+0xef0] ;  /* 0x000ef00001507983 */ /* 0x000ea20000300800 */
[----:B-1----:R-:W-:Y:S01]  /*31310*/  F2FP.BF16.F32.PACK_AB R4, R18, R16 ;  /* 0x000000101204723e */ /* 0x002fe200000010ff */
[----:B------:R-:W-:Y:S01]  /*31320*/  IMAD.MOV.U32 R18, RZ, RZ, R68 ;  /* 0x000000ffff127224 */ /* 0x000fe200078e0044 */
[----:B------:R-:W-:Y:S01]  /*31330*/  F2FP.BF16.F32.PACK_AB R68, R23, R21 ;  /* 0x000000151744723e */ /* 0x000fe200000010ff */
[----:B------:R-:W-:-:S02]  /*31340*/  IMAD.MOV.U32 R21, RZ, RZ, R81 ;  /* 0x000000ffff157224 */ /* 0x000fc400078e0051 */
[----:B------:R-:W2:Y:S01]  /*31350*/  LDL.LU R81, [R1+0xeec] ;  /* 0x000eec0001517983 */ /* 0x000ea20000300800 */
[----:B------:R-:W-:-:S03]  /*31360*/  IMAD.MOV.U32 R23, RZ, RZ, R83 ;  /* 0x000000ffff177224 */ /* 0x000fc600078e0053 */
[----:B------:R-:W2:Y:S04]  /*31370*/  LDL.LU R92, [R1+0xee8] ;  /* 0x000ee800015c7983 */ /* 0x000ea80000300800 */
[----:B------:R-:W2:Y:S01]  /*31380*/  LDL.LU R83, [R1+0xee4] ;  /* 0x000ee40001537983 */ /* 0x000ea20000300800 */
[----:B------:R-:W-:Y:S01]  /*31390*/  IMAD.MOV.U32 R16, RZ, RZ, R69 ;  /* 0x000000ffff107224 */ /* 0x000fe200078e0045 */
[----:B------:R-:W-:Y:S01]  /*313a0*/  F2FP.BF16.F32.PACK_AB R69, R27, R25 ;  /* 0x000000191b45723e */ /* 0x000fe200000010ff */
[----:B------:R-:W-:Y:S01]  /*313b0*/  IMAD.MOV.U32 R25, RZ, RZ, R77 ;  /* 0x000000ffff197224 */ /* 0x000fe200078e004d */
        /* <DEDUP_REMOVED lines=9> */
[----:B------:R-:W-:-:S03]  /*31450*/  F2FP.BF16.F32.PACK_AB R70, R31, R29 ;  /* 0x0000001d1f46723e */ /* 0x000fc600000010ff */
[----:B------:R-:W2:Y:S01]  /*31460*/  LDL.LU R78, [R1+0xed8] ;  /* 0x000ed800014e7983 */ /* 0x000ea20000300800 */
[----:B----4-:R-:W-:Y:S02]  /*31470*/  IMAD.MOV.U32 R31, RZ, RZ, R82 ;  /* 0x000000ffff1f7224 */ /* 0x010fe400078e0052 */
[----:B---3--:R-:W-:Y:S02]  /*31480*/  IMAD.MOV.U32 R30, RZ, RZ, R93 ;  /* 0x000000ffff1e7224 */ /* 0x008fe400078e005d */
[----:B--2---:R-:W-:Y:S02]  /*31490*/  IMAD.MOV.U32 R29, RZ, RZ, R81 ;  /* 0x000000ffff1d7224 */ /* 0x004fe400078e0051 */
[----:B------:R-:W-:Y:S02]  /*314a0*/  IMAD.MOV.U32 R28, RZ, RZ, R83 ;  /* 0x000000ffff1c7224 */ /* 0x000fe400078e0053 */
[----:B------:R-:W2:Y:S04]  /*314b0*/  LDL.LU R83, [R1+0xed4] ;  /* 0x000ed40001537983 */ /* 0x000ea80000300800 */
[----:B------:R-:W3:Y:S04]  /*314c0*/  LDL.LU R81, [R1+0xed0] ;  /* 0x000ed00001517983 */ /* 0x000ee80000300800 */
[----:B------:R-:W4:Y:S04]  /*314d0*/  LDL.LU R93, [R1+0xecc] ;  /* 0x000ecc00015d7983 */ /* 0x000f280000300800 */
[----:B------:R-:W2:Y:S01]  /*314e0*/  LDL.LU R82, [R1+0xec8] ;  /* 0x000ec80001527983 */ /* 0x000ea20000300800 */
[----:B------:R-:W-:Y:S01]  /*314f0*/  F2FP.BF16.F32.PACK_AB R75, R34, R32 ;  /* 0x00000020224b723e */ /* 0x000fe200000010ff */
[----:B------:R-:W-:Y:S01]  /*31500*/  IMAD.MOV.U32 R17, RZ, RZ, R71 ;  /* 0x000000ffff117224 */ /* 0x000fe200078e0047 */
[----:B------:R-:W-:Y:S01]  /*31510*/  F2FP.BF16.F32.PACK_AB R71, R35, R33 ;  /* 0x000000212347723e */ /* 0x000fe200000010ff */
[----:B------:R-:W-:Y:S01]  /*31520*/  IMAD.MOV.U32 R34, RZ, RZ, R80 ;  /* 0x000000ffff227224 */ /* 0x000fe200078e0050 */
[----:B------:R-:W-:Y:S01]  /*31530*/  F2FP.BF16.F32.PACK_AB R80, R38, R36 ;  /* 0x000000242650723e */ /* 0x000fe200000010ff */
[----:B------:R-:W3:Y:S01]  /*31540*/  LDL.LU R32, [R1+0x1c0] ;  /* 0x0001c00001207983 */ /* 0x000ee20000300800 */
[----:B------:R-:W-:-:S03]  /*31550*/  IMAD.MOV.U32 R33, RZ, RZ, R92 ;  /* 0x000000ffff217224 */ /* 0x000fc600078e005c */
[----:B------:R-:W3:Y:S01]  /*31560*/  LDL.LU R92, [R1+0xec4] ;  /* 0x000ec400015c7983 */ /* 0x000ee20000300800 */
[----:B------:R-:W-:Y:S01]  /*31570*/  IMAD.MOV.U32 R38, RZ, RZ, R78 ;  /* 0x000000ffff267224 */ /* 0x000fe200078e004e */
[----:B------:R-:W-:Y:S01]  /*31580*/  F2FP.BF16.F32.PACK_AB R78, R47, R45 ;  /* 0x0000002d2f4e723e */ /* 0x000fe200000010ff */
[----:B--2---:R-:W-:Y:S01]  /*31590*/  IMAD.MOV.U32 R36, RZ, RZ, R82 ;  /* 0x000000ffff247224 */ /* 0x004fe200078e0052 */
[----:B------:R-:W-:Y:S02]  /*315a0*/  F2FP.BF16.F32.PACK_AB R82, R46, R44 ;  /* 0x0000002c2e52723e */ /* 0x000fe400000010ff */
[----:B------:R-:W2:Y:S01]  /*315b0*/  LDL.LU R44, [R1+0x1e0] ;  /* 0x0001e000012c7983 */ /* 0x000ea20000300800 */
[----:B----4-:R-:W-:Y:S02]  /*315c0*/  IMAD.MOV.U32 R45, RZ, RZ, R93 ;  /* 0x000000ffff2d7224 */ /* 0x010fe400078e005d */
[----:B------:R-:W1:Y:S01]  /*315d0*/  S2R R93, SR_TID.X ;  /* 0x00000000005d7919 */ /* 0x000e620000002100 */
[----:B------:R-:W-:Y:S01]  /*315e0*/  IMAD.MOV.U32 R35, RZ, RZ, R76 ;  /* 0x000000ffff237224 */ /* 0x000fe200078e004c */
[----:B------:R-:W-:Y:S01]  /*315f0*/  F2FP.BF16.F32.PACK_AB R76, R39, R37 ;  /* 0x00000025274c723e */ /* 0x000fe200000010ff */
[----:B---3--:R-:W-:-:S02]  /*31600*/  IMAD.MOV.U32 R37, RZ, RZ, R81 ;  /* 0x000000ffff257224 */ /* 0x008fc400078e0051 */
[----:B------:R-:W-:Y:S02]  /*31610*/  IMAD.MOV.U32 R39, RZ, RZ, R77 ;  /* 0x000000ffff277224 */ /* 0x000fe400078e004d */
[----:B------:R-:W-:Y:S02]  /*31620*/  IMAD.MOV.U32 R46, RZ, RZ, R83 ;  /* 0x000000ffff2e7224 */ /* 0x000fe400078e0053 */
[----:B------:R-:W-:Y:S01]  /*31630*/  IMAD.MOV.U32 R47, RZ, RZ, R79 ;  /* 0x000000ffff2f7224 */ /* 0x000fe200078e004f */
[----:B------:R-:W-:Y:S01]  /*31640*/  STS.128 [R92+0x400], R36 ;  /* 0x000400245c007388 */ /* 0x000fe20000000c00 */
[----:B-1----:R-:W-:-:S05]  /*31650*/  IMAD.SHL.U32 R93, R93, 0x10, RZ ;  /* 0x000000105d5d7824 */ /* 0x002fca00078e00ff */
[----:B------:R-:W-:Y:S01]  /*31660*/  LOP3.LUT R93, R93, 0x7f0, RZ, 0xc0, !PT ;  /* 0x000007f05d5d7812 */ /* 0x000fe200078ec0ff */
[----:B------:R-:W-:Y:S01]  /*31670*/  IMAD.MOV.U32 R15, RZ, RZ, R2 ;  /* 0x000000ffff0f7224 */ /* 0x000fe200078e0002 */
[----:B--2---:R-:W-:Y:S01]  /*31680*/  STS.128 [R92], R44 ;  /* 0x0000002c5c007388 */ /* 0x004fe20000000c00 */
[----:B------:R-:W-:Y:S06]  /*31690*/  BAR.SYNC.DEFER_BLOCKING 0x0 ;  /* 0x0000000000007b1d */ /* 0x000fec0000010000 */
[----:B------:R-:W1:Y:S04]  /*316a0*/  LDS.128 R44, [R93+UR10] ;  /* 0x0000000a5d2c7984 */ /* 0x000e680008000c00 */
[----:B------:R-:W2:Y:S01]  /*316b0*/  LDS.128 R36, [R93+UR10+0x800] ;  /* 0x0008000a5d247984 */ /* 0x000ea20008000c00 */
[----:B------:R-:W-:Y:S06]  /*316c0*/  BAR.SYNC.DEFER_BLOCKING 0x0 ;  /* 0x0000000000007b1d */ /* 0x000fec0000010000 */
[----:B------:R-:W-:Y:S04]  /*316d0*/  STS.128 [R92], R32 ;  /* 0x000000205c007388 */ /* 0x000fe80000000c00 */
[----:B------:R-:W-:Y:S01]  /*316e0*/  STS.128 [R92+0x400], R28 ;  /* 0x0004001c5c007388 */ /* 0x000fe20000000c00 */
[----:B------:R-:W-:Y:S06]  /*316f0*/  BAR.SYNC.DEFER_BLOCKING 0x0 ;  /* 0x0000000000007b1d */ /* 0x000fec0000010000 */
[----:B------:R-:W3:Y:S04]  /*31700*/  LDS.128 R32, [R93+UR10] ;  /* 0x0000000a5d207984 */ /* 0x000ee80008000c00 */
[----:B------:R-:W4:Y:S01]  /*31710*/  LDS.128 R28, [R93+UR10+0x800] ;  /* 0x0008000a5d1c7984 */ /* 0x000f220008000c00 */
[----:B------:R-:W-:Y:S06]  /*31720*/  BAR.SYNC.DEFER_BLOCKING 0x0 ;  /* 0x0000000000007b1d */ /* 0x000fec0000010000 */
[----:B------:R0:W-:Y:S04]  /*31730*/  STS.128 [R92], R24 ;  /* 0x000000185c007388 */ /* 0x0001e80000000c00 */
[----:B------:R-:W-:Y:S01]  /*31740*/  STS.128 [R92+0x400], R20 ;  /* 0x000400145c007388 */ /* 0x000fe20000000c00 */
[----:B------:R-:W-:Y:S06]  /*31750*/  BAR.SYNC.DEFER_BLOCKING 0x0 ;  /* 0x0000000000007b1d */ /* 0x000fec0000010000 */
[----:B-1----:R-:W-:Y:S04]  /*31760*/  STL.64 [R1+0x50], R44 ;  /* 0x0000502c01007387 */ /* 0x002fe80000100a00 */
[----:B------:R-:W-:Y:S04]  /*31770*/  STL.64 [R1+0x58], R46 ;  /* 0x0000582e01007387 */ /* 0x000fe80000100a00 */
[----:B--2---:R-:W-:Y:S04]  /*31780*/  STL.64 [R1+0x1d0], R36 ;  /* 0x0001d02401007387 */ /* 0x004fe80000100a00 */
[----:B------:R-:W-:Y:S04]  /*31790*/  STL.64 [R1+0x1d8], R38 ;  /* 0x0001d82601007387 */ /* 0x000fe80000100a00 */
[----:B---3--:R-:W-:Y:S04]  /*317a0*/  STL.64 [R1+0x40], R32 ;  /* 0x0000402001007387 */ /* 0x008fe80000100a00 */
[----:B------:R-:W-:Y:S04]  /*317b0*/  STL.64 [R1+0x48], R34 ;  /* 0x0000482201007387 */ /* 0x000fe80000100a00 */
[----:B----4-:R-:W-:Y:S04]  /*317c0*/  STL.64 [R1+0x1b0], R28 ;  /* 0x0001b01c01007387 */ /* 0x010fe80000100a00 */
[----:B------:R-:W-:Y:S04]  /*317d0*/  STL.64 [R1+0x1b8], R30 ;  /* 0x0001b81e01007387 */ /* 0x000fe80000100a00 */
[----:B------:R-:W1:Y:S04]  /*317e0*/  LDS.128 R28, [R93+UR10] ;  /* 0x0000000a5d1c7984 */ /* 0x000e680008000c00 */
[----:B------:R-:W2:Y:S01]  /*317f0*/  LDS.128 R20, [R93+UR10+0x800] ;  /* 0x0008000a5d147984 */ /* 0x000ea20008000c00 */
[----:B------:R-:W-:Y:S06]  /*31800*/  BAR.SYNC.DEFER_BLOCKING 0x0 ;  /* 0x0000000000007b1d */ /* 0x000fec0000010000 */
[----:B0-----:R-:W3:Y:S04]  /*31810*/  LDL.LU R24, [R1+0x160] ;  /* 0x0001600001187983 */ /* 0x001ee80000300800 */
[----:B-1----:R-:W-:Y:S04]  /*31820*/  STL.64 [R1+0x30], R28 ;  /* 0x0000301c01007387 */ /* 0x002fe80000100a00 */
[----:B------:R-:W-:Y:S04]  /*31830*/  STL.64 [R1+0x38], R30 ;  /* 0x0000381e01007387 */ /* 0x000fe80000100a00 */
[----:B--2---:R-:W-:Y:S04]  /*31840*/  STL.64 [R1+0x20], R20 ;  /* 0x0000201401007387 */ /* 0x004fe80000100a00 */
[----:B------:R0:W-:Y:S04]  /*31850*/  STL.64 [R1+0x28], R22 ;  /* 0x0000281601007387 */ /* 0x0001e80000100a00 */
[----:B------:R-:W3:Y:S04]  /*31860*/  LDL.LU R25, [R1+0x164] ;  /* 0x0001640001197983 */ /* 0x000ee80000300800 */
[----:B------:R-:W3:Y:S04]  /*31870*/  LDL.LU R26, [R1+0x168] ;  /* 0x00016800011a7983 */ /* 0x000ee80000300800 */
[----:B------:R-:W3:Y:S01]  /*31880*/  LDL.LU R27, [R1+0x16c] ;  /* 0x00016c00011b7983 */ /* 0x000ee20000300800 */
[----:B0-----:R-:W-:-:S03]  /*31890*/  IMAD.MOV.U32 R23, RZ, RZ, R87 ;  /* 0x000000ffff177224 */ /* 0x001fc600078e0057 */
[----:B------:R-:W2:Y:S04]  /*318a0*/  LDL.LU R20, [R1+0x150] ;  /* 0x0001500001147983 */ /* 0x000ea80000300800 */
[----:B------:R-:W2:Y:S04]  /*318b0*/  LDL.LU R21, [R1+0x154] ;  /* 0x0001540001157983 */ /* 0x000ea80000300800 */
[----:B------:R-:W2:Y:S04]  /*318c0*/  LDL.LU R22, [R1+0x158] ;  /* 0x0001580001167983 */ /* 0x000ea80000300800 */
[----:B------:R0:W-:Y:S04]  /*318d0*/  STS.128 [R92+0x400], R12 ;  /* 0x0004000c5c007388 */ /* 0x0001e80000000c00 */
[----:B------:R-:W4:Y:S04]  /*318e0*/  LDL.LU R87, [R1+0xec0] ;  /* 0x000ec00001577983 */ /* 0x000f280000300800 */
[----:B------:R1:W-:Y:S01]  /*318f0*/  STS.128 [R92], R16 ;  /* 0x000000105c007388 */ /* 0x0003e20000000c00 */
[----:B------:R-:W-:Y:S01]  /*31900*/  BAR.SYNC.DEFER_BLOCKING 0x0 ;  /* 0x0000000000007b1d */ /* 0x000fe20000010000 */
[----:B0-----:R-:W-:-:S02]  /*31910*/  IMAD.MOV.U32 R12, RZ, RZ, R91 ;  /* 0x000000ffff0c7224 */ /* 0x001fc400078e005b */
[----:B------:R-:W-:-:S03]  /*31920*/  IMAD.MOV.U32 R13, RZ, RZ, R86 ;  /* 0x000000ffff0d7224 */ /* 0x000fc600078e0056 */
[----:B------:R-:W2:Y:S01]  /*31930*/  LDL.LU R91, [R1+0xebc] ;  /* 0x000ebc00015b7983 */ /* 0x000ea20000300800 */
[----:B------:R-:W-:Y:S02]  /*31940*/  IMAD.MOV.U32 R14, RZ, RZ, R90 ;  /* 0x000000ffff0e7224 */ /* 0x000fe400078e005a */
[----:B------:R-:W-:Y:S01]  /*31950*/  IMAD.MOV.U32 R15, RZ, RZ, R85 ;  /* 0x000000ffff0f7224 */ /* 0x000fe200078e0055 */
[----:B------:R-:W4:Y:S01]  /*31960*/  LDL.LU R86, [R1+0xeb8] ;  /* 0x000eb80001567983 */ /* 0x000f220000300800 */
[----:B-1----:R-:W-:-:S03]  /*31970*/  IMAD.MOV.U32 R16, RZ, RZ, R89 ;  /* 0x000000ffff107224 */ /* 0x002fc600078e0059 */
[----:B------:R-:W2:Y:S01]  /*31980*/  LDL.LU R90, [R1+0xeb4] ;  /* 0x000eb400015a7983 */ /* 0x000ea20000300800 */
[----:B------:R-:W-:-:S03]  /*31990*/  IMAD.MOV.U32 R17, RZ, RZ, R88 ;  /* 0x000000ffff117224 */ /* 0x000fc600078e0058 */
[----:B------:R-:W4:Y:S01]  /*319a0*/  LDL.LU R85, [R1+0xeb0] ;  /* 0x000eb00001557983 */ /* 0x000f220000300800 */
[----:B------:R-:W-:-:S03]  /*319b0*/  IMAD.MOV.U32 R18, RZ, RZ, R84 ;  /* 0x000000ffff127224 */ /* 0x000fc600078e0054 */
[----:B------:R-:W2:Y:S04]  /*319c0*/  LDL.LU R89, [R1+0xeac] ;  /* 0x000eac0001597983 */ /* 0x000ea80000300800 */
[----:B------:R-:W2:Y:S04]  /*319d0*/  LDL.LU R88, [R1+0xea8] ;  /* 0x000ea80001587983 */ /* 0x000ea80000300800 */
[----:B------:R-:W4:Y:S04]  /*319e0*/  LDL.LU R84, [R1+0xea4] ;  /* 0x000ea40001547983 */ /* 0x000f280000300800 */
[----:B------:R-:W3:Y:S04]  /*319f0*/  LDL.LU R19, [R1+0x14c] ;  /* 0x00014c0001137983 */ /* 0x000ee80000300800 */
[----:B------:R-:W0:Y:S04]  /*31a00*/  LDS.128 R32, [R93+UR10] ;  /* 0x0000000a5d207984 */ /* 0x000e280008000c00 */
[----:B------:R-:W1:Y:S01]  /*31a10*/  LDS.128 R28, [R93+UR10+0x800] ;  /* 0x0008000a5d1c7984 */ /* 0x000e620008000c00 */
[----:B------:R-:W-:Y:S01]  /*31a20*/  BAR.SYNC.DEFER_BLOCKING 0x0 ;  /* 0x0000000000007b1d */ /* 0x000fe20000010000 */
[----:B------:R-:W-:-:S02]  /*31a30*/  F2FP.BF16.F32.PACK_AB R81, R42, R40 ;  /* 0x000000282a51723e */ /* 0x000fc400000010ff */
[----:B------:R-:W-:Y:S02]  /*31a40*/  F2FP.BF16.F32.PACK_AB R8, R66, R64 ;  /* 0x000000404208723e */ /* 0x000fe400000010ff */
[----:B------:R-:W-:Y:S01]  /*31a50*/  F2FP.BF16.F32.PACK_AB R42, R67, R65 ;  /* 0x00000041432a723e */ /* 0x000fe200000010ff */
[----:B0-----:R-:W-:Y:S04]  /*31a60*/  STL.64 [R1+0x10], R32 ;  /* 0x0000102001007387 */ /* 0x001fe80000100a00 */
[----:B------:R-:W-:Y:S01]  /*31a70*/  STL.64 [R1+0x18], R34 ;  /* 0x0000182201007387 */ /* 0x000fe20000100a00 */
[----:B------:R-:W-:Y:S02]  /*31a80*/  F2FP.BF16.F32.PACK_AB R5, R11, R9 ;  /* 0x000000090b05723e */ /* 0x000fe400000010ff */
[----:B------:R-:W-:-:S02]  /*31a90*/  F2FP.BF16.F32.PACK_AB R9, R62, R60 ;  /* 0x0000003c3e09723e */ /* 0x000fc400000010ff */
[----:B------:R-:W-:Y:S01]  /*31aa0*/  F2FP.BF16.F32.PACK_AB R40, R63, R61 ;  /* 0x0000003d3f28723e */ /* 0x000fe200000010ff */
[----:B-1----:R-:W-:Y:S04]  /*31ab0*/  STL.64 [R1], R28 ;  /* 0x0000001c01007387 */ /* 0x002fe80000100a00 */
[----:B------:R-:W-:Y:S01]  /*31ac0*/  STL.64 [R1+0x8], R30 ;  /* 0x0000081e01007387 */ /* 0x000fe20000100a00 */
[----:B------:R-:W-:Y:S02]  /*31ad0*/  F2FP.BF16.F32.PACK_AB R77, R43, R41 ;  /* 0x000000292b4d723e */ /* 0x000fe400000010ff */
[----:B------:R-:W-:Y:S02]  /*31ae0*/  F2FP.BF16.F32.PACK_AB R11, R54, R52 ;  /* 0x00000034360b723e */ /* 0x000fe400000010ff */
[----:B------:R-:W-:Y:S01]  /*31af0*/  F2FP.BF16.F32.PACK_AB R41, R55, R53 ;  /* 0x000000353729723e */ /* 0x000fe200000010ff */
[----:B--2---:R-:W-:Y:S04]  /*31b00*/  STS.128 [R92], R88 ;  /* 0x000000585c007388 */ /* 0x004fe80000000c00 */
[----:B----4-:R-:W-:Y:S01]  /*31b10*/  STS.128 [R92+0x400], R84 ;  /* 0x000400545c007388 */ /* 0x010fe20000000c00 */
[----:B------:R-:W-:Y:S06]  /*31b20*/  BAR.SYNC.DEFER_BLOCKING 0x0 ;  /* 0x0000000000007b1d */ /* 0x000fec0000010000 */
[----:B------:R-:W0:Y:S04]  /*31b30*/  LDS.128 R88, [R93+UR10] ;  /* 0x0000000a5d587984 */ /* 0x000e280008000c00 */
[----:B------:R-:W1:Y:S01]  /*31b40*/  LDS.128 R84, [R93+UR10+0x800] ;  /* 0x0008000a5d547984 */ /* 0x000e620008000c00 */
[----:B------:R-:W-:Y:S06]  /*31b50*/  BAR.SYNC.DEFER_BLOCKING 0x0 ;  /* 0x0000000000007b1d */ /* 0x000fec0000010000 */
[----:B---3--:R-:W-:Y:S04]  /*31b60*/  STS.128 [R92], R24 ;  /* 0x000000185c007388 */ /* 0x008fe80000000c00 */
[----:B------:R-:W-:Y:S01]  /*31b70*/  STS.128 [R92+0x400], R20 ;  /* 0x000400145c007388 */ /* 0x000fe20000000c00 */
[----:B------:R-:W-:Y:S06]  /*31b80*/  BAR.SYNC.DEFER_BLOCKING 0x0 ;  /* 0x0000000000007b1d */ /* 0x000fec0000010000 */
[----:B------:R-:W2:Y:S04]  /*31b90*/  LDS.128 R64, [R93+UR10] ;  /* 0x0000000a5d407984 */ /* 0x000ea80008000c00 */
[----:B------:R-:W3:Y:S01]  /*31ba0*/  LDS.128 R32, [R93+UR10+0x800] ;  /* 0x0008000a5d207984 */ /* 0x000ee20008000c00 */
[----:B------:R-:W-:Y:S06]  /*31bb0*/  BAR.SYNC.DEFER_BLOCKING 0x0 ;  /* 0x0000000000007b1d */ /* 0x000fec0000010000 */
[----:B------:R-:W-:Y:S04]  /*31bc0*/  STS.128 [R92], R16 ;  /* 0x000000105c007388 */ /* 0x000fe80000000c00 */
[----:B------:R-:W-:Y:S01]  /*31bd0*/  STS.128 [R92+0x400], R12 ;  /* 0x0004000c5c007388 */ /* 0x000fe20000000c00 */
[----:B------:R-:W-:Y:S06]  /*31be0*/  BAR.SYNC.DEFER_BLOCKING 0x0 ;  /* 0x0000000000007b1d */ /* 0x000fec0000010000 */
[----:B------:R-:W4:Y:S04]  /*31bf0*/  LDS.128 R60, [R93+UR10] ;  /* 0x0000000a5d3c7984 */ /* 0x000f280008000c00 */
[----:B0-----:R-:W-:Y:S04]  /*31c00*/  STL.64 [R1+0xe30], R88 ;  /* 0x000e305801007387 */ /* 0x001fe80000100a00 */
[----:B------:R-:W-:Y:S04]  /*31c10*/  STL [R1+0xe28], R90 ;  /* 0x000e285a01007387 */ /* 0x000fe80000100800 */
[----:B------:R-:W-:Y:S04]  /*31c20*/  STL [R1+0xe40], R90 ;  /* 0x000e405a01007387 */ /* 0x000fe80000100800 */
[----:B------:R-:W-:Y:S04]  /*31c30*/  STL [R1+0xe1c], R91 ;  /* 0x000e1c5b01007387 */ /* 0x000fe80000100800 */
[----:B------:R-:W-:Y:S04]  /*31c40*/  STL [R1+0xe60], R91 ;  /* 0x000e605b01007387 */ /* 0x000fe80000100800 */
[----:B-1----:R-:W-:Y:S04]  /*31c50*/  STL [R1+0xe50], R86 ;  /* 0x000e505601007387 */ /* 0x002fe80000100800 */
[----:B------:R-:W-:Y:S04]  /*31c60*/  STL.64 [R1+0xe20], R84 ;  /* 0x000e205401007387 */ /* 0x000fe80000100a00 */
[----:B------:R0:W-:Y:S04]  /*31c70*/  STL [R1+0xe18], R87 ;  /* 0x000e185701007387 */ /* 0x0001e80000100800 */
[----:B--2---:R-:W-:Y:S04]  /*31c80*/  STL.64 [R1+0xe48], R64 ;  /* 0x000e484001007387 */ /* 0x004fe80000100a00 */
[----:B------:R-:W-:Y:S01]  /*31c90*/  STL.64 [R1+0xe68], R64 ;  /* 0x000e684001007387 */ /* 0x000fe20000100a00 */
[----:B------:R-:W-:Y:S01]  /*31ca0*/  F2FP.BF16.F32.PACK_AB R83, R50, R48 ;  /* 0x000000303253723e */ /* 0x000fe200000010ff */
[----:B0-----:R-:W0:Y:S02]  /*31cb0*/  LDC R87, c[0x0][0x3b8] ;  /* 0x0000ee00ff577b82 */ /* 0x001e240000000800 */
[----:B------:R-:W-:Y:S04]  /*31cc0*/  STL.64 [R1+0xe38], R66 ;  /* 0x000e384201007387 */ /* 0x000fe80000100a00 */
[----:B------:R-:W-:Y:S04]  /*31cd0*/  STL.64 [R1+0xe70], R66 ;  /* 0x000e704201007387 */ /* 0x000fe80000100a00 */
[----:B---3--:R-:W-:Y:S04]  /*31ce0*/  STL.64 [R1+0xe78], R32 ;  /* 0x000e782001007387 */ /* 0x008fe80000100a00 */
[----:B------:R-:W-:Y:S04]  /*31cf0*/  STL.64 [R1+0xe58], R34 ;  /* 0x000e582201007387 */ /* 0x000fe80000100a00 */
[----:B----4-:R-:W-:Y:S04]  /*31d00*/  STL.64 [R1+0xe88], R62 ;  /* 0x000e883e01007387 */ /* 0x010fe80000100a00 */
[----:B------:R1:W-:Y:S01]  /*31d10*/  STL.64 [R1+0xe80], R60 ;  /* 0x000e803c01007387 */ /* 0x0003e20000100a00 */
[----:B------:R-:W-:-:S03]  /*31d20*/  F2FP.BF16.F32.PACK_AB R79, R51, R49 ;  /* 0x00000031334f723e */ /* 0x000fc600000010ff */
[----:B------:R-:W2:Y:S04]  /*31d30*/  LDS.128 R28, [R93+UR10+0x800] ;  /* 0x0008000a5d1c7984 */ /* 0x000ea80008000c00 */
[----:B-1----:R-:W3:Y:S04]  /*31d40*/  LDL.LU R60, [R1+0x90] ;  /* 0x00009000013c7983 */ /* 0x002ee80000300800 */
[----:B------:R-:W3:Y:S04]  /*31d50*/  LDL.LU R61, [R1+0x94] ;  /* 0x00009400013d7983 */ /* 0x000ee80000300800 */
[----:B------:R-:W3:Y:S04]  /*31d60*/  LDL.LU R62, [R1+0x98] ;  /* 0x00009800013e7983 */ /* 0x000ee80000300800 */
[----:B------:R-:W3:Y:S04]  /*31d70*/  LDL.LU R63, [R1+0x9c] ;  /* 0x00009c00013f7983 */ /* 0x000ee80000300800 */
[----:B------:R-:W4:Y:S04]  /*31d80*/  LDL.LU R24, [R1+0x110] ;  /* 0x0001100001187983 */ /* 0x000f280000300800 */
[----:B------:R-:W4:Y:S04]  /*31d90*/  LDL.LU R25, [R1+0x114] ;  /* 0x0001140001197983 */ /* 0x000f280000300800 */
[----:B------:R-:W4:Y:S04]  /*31da0*/  LDL.LU R26, [R1+0x118] ;  /* 0x00011800011a7983 */ /* 0x000f280000300800 */
[----:B------:R-:W4:Y:S04]  /*31db0*/  LDL.LU R27, [R1+0x11c] ;  /* 0x00011c00011b7983 */ /* 0x000f280000300800 */
        /* <DEDUP_REMOVED lines=27> */
[----:B------:R-:W3:Y:S01]  /*31f70*/  LDL.LU R47, [R1+0xcc] ;  /* 0x0000cc00012f7983 */ /* 0x000ee20000300800 */
[----:B------:R-:W-:Y:S06]  /*31f80*/  BAR.SYNC.DEFER_BLOCKING 0x0 ;  /* 0x0000000000007b1d */ /* 0x000fec0000010000 */
[----:B--2---:R-:W-:Y:S04]  /*31f90*/  STL.64 [R1+0xe98], R30 ;  /* 0x000e981e01007387 */ /* 0x004fe80000100a00 */
[----:B------:R1:W-:Y:S04]  /*31fa0*/  STL.64 [R1+0xe90], R28 ;  /* 0x000e901c01007387 */ /* 0x0003e80000100a00 */
[----:B-1----:R-:W2:Y:S04]  /*31fb0*/  LDL.LU R28, [R1+0xa0] ;  /* 0x0000a000011c7983 */ /* 0x002ea80000300800 */
[----:B------:R-:W2:Y:S04]  /*31fc0*/  LDL.LU R29, [R1+0xa4] ;  /* 0x0000a400011d7983 */ /* 0x000ea80000300800 */
[----:B------:R-:W2:Y:S04]  /*31fd0*/  LDL.LU R30, [R1+0xa8] ;  /* 0x0000a800011e7983 */ /* 0x000ea80000300800 */
[----:B------:R-:W2:Y:S01]  /*31fe0*/  LDL.LU R31, [R1+0xac] ;  /* 0x0000ac00011f7983 */ /* 0x000ea20000300800 */
[----:B------:R-:W-:-:S02]  /*31ff0*/  F2FP.BF16.F32.PACK_AB R10, R58, R56 ;  /* 0x000000383a0a723e */ /* 0x000fc400000010ff */
[----:B------:R-:W-:Y:S01]  /*32000*/  F2FP.BF16.F32.PACK_AB R43, R59, R57 ;  /* 0x000000393b2b723e */ /* 0x000fe200000010ff */
[----:B----4-:R-:W-:Y:S04]  /*32010*/  STS.128 [R92+0x400], R24 ;  /* 0x000400185c007388 */ /* 0x010fe80000000c00 */
[----:B---3--:R-:W-:Y:S01]  /*32020*/  STS.128 [R92], R52 ;  /* 0x000000345c007388 */ /* 0x008fe20000000c00 */
[----:B------:R-:W-:Y:S06]  /*32030*/  BAR.SYNC.DEFER_BLOCKING 0x0 ;  /* 0x0000000000007b1d */ /* 0x000fec0000010000 */
[----:B------:R-:W1:Y:S04]  /*32040*/  LDS.128 R56, [R93+UR10] ;  /* 0x0000000a5d387984 */ /* 0x000e680008000c00 */
[----:B------:R-:W-:Y:S01]  /*32050*/  LDS.128 R24, [R93+UR10+0x800] ;  /* 0x0008000a5d187984 */ /* 0x000fe20008000c00 */
[----:B------:R-:W-:Y:S06]  /*32060*/  BAR.SYNC.DEFER_BLOCKING 0x0 ;  /* 0x0000000000007b1d */ /* 0x000fec0000010000 */
[----:B------:R3:W-:Y:S04]  /*32070*/  STS.128 [R92], R36 ;  /* 0x000000245c007388 */ /* 0x0007e80000000c00 */
[----:B---3--:R-:W3:Y:S01]  /*32080*/  LDL.LU R36, [R1+0x80] ;  /* 0x0000800001247983 */ /* 0x008ee20000300800 */
[----:B------:R-:W-:-:S03]  /*32090*/  IMAD.MOV.U32 R39, RZ, RZ, R4 ;  /* 0x000000ffff277224 */ /* 0x000fc600078e0004 */
[----:B------:R-:W3:Y:S04]  /*320a0*/  LDL.LU R37, [R1+0x84] ;  /* 0x0000840001257983 */ /* 0x000ee80000300800 */
[----:B------:R-:W3:Y:S04]  /*320b0*/  LDL.LU R38, [R1+0x88] ;  /* 0x0000880001267983 */ /* 0x000ee80000300800 */
[----:B------:R-:W4:Y:S04]  /*320c0*/  LDL.LU R4, [R1+0xea0] ;  /* 0x000ea00001047983 */ /* 0x000f280000300800 */
[----:B------:R-:W-:Y:S01]  /*320d0*/  STS.128 [R92+0x400], R20 ;  /* 0x000400145c007388 */ /* 0x000fe20000000c00 */
[----:B------:R-:W-:Y:S06]  /*320e0*/  BAR.SYNC.DEFER_BLOCKING 0x0 ;  /* 0x0000000000007b1d */ /* 0x000fec0000010000 */
[----:B------:R-:W4:Y:S04]  /*320f0*/  LDL.LU R65, [R1+0xac0] ;  /* 0x000ac00001417983 */ /* 0x000f280000300800 */
[----:B------:R-:W4:Y:S04]  /*32100*/  LDL.LU R64, [R1+0xac4] ;  /* 0x000ac40001407983 */ /* 0x000f280000300800 */
[----:B------:R-:W4:Y:S01]  /*32110*/  LDL.LU R90, [R1+0x50] ;  /* 0x00005000015a7983 */ /* 0x000f220000300800 */
[----:B------:R-:W-:-:S03]  /*32120*/  ISETP.LT.AND P2, PT, R0, UR19, !P0 ;  /* 0x0000001300007c0c */ /* 0x000fc6000c741270 */
[----:B------:R-:W0:Y:S04]  /*32130*/  LDS.128 R52, [R93+UR10] ;  /* 0x0000000a5d347984 */ /* 0x000e280008000c00 */
[----:B------:R-:W-:Y:S01]  /*32140*/  LDS.128 R20, [R93+UR10+0x800] ;  /* 0x0008000a5d147984 */ /* 0x000fe20008000c00 */
[----:B------:R-:W-:Y:S01]  /*32150*/  BAR.SYNC.DEFER_BLOCKING 0x0 ;  /* 0x0000000000007b1d */ /* 0x000fe20000010000 */
[----:B------:R-:W-:-:S05]  /*32160*/  LEA R2, P3, R3, UR16, 0x1 ;  /* 0x0000001003027c11 */ /* 0x000fca000f8608ff */
[----:B------:R-:W4:Y:S04]  /*32170*/  LDL.LU R84, [R1+0x54] ;  /* 0x0000540001547983 */ /* 0x000f280000300800 */
[----:B------:R-:W-:Y:S04]  /*32180*/  STS.128 [R92], R48 ;  /* 0x000000305c007388 */ /* 0x000fe80000000c00 */
[----:B------:R-:W-:Y:S01]  /*32190*/  STS.128 [R92+0x400], R16 ;  /* 0x000400105c007388 */ /* 0x000fe20000000c00 */
[----:B------:R-:W-:Y:S06]  /*321a0*/  BAR.SYNC.DEFER_BLOCKING 0x0 ;  /* 0x0000000000007b1d */ /* 0x000fec0000010000 */
[----:B------:R-:W0:Y:S04]  /*321b0*/  LDS.128 R48, [R93+UR10] ;  /* 0x0000000a5d307984 */ /* 0x000e280008000c00 */
[----:B------:R-:W-:Y:S01]  /*321c0*/  LDS.128 R16, [R93+UR10+0x800] ;  /* 0x0008000a5d107984 */ /* 0x000fe20008000c00 */
[----:B------:R-:W-:Y:S06]  /*321d0*/  BAR.SYNC.DEFER_BLOCKING 0x0 ;  /* 0x0000000000007b1d */ /* 0x000fec0000010000 */
[----:B------:R-:W-:Y:S04]  /*321e0*/  STS.128 [R92], R44 ;  /* 0x0000002c5c007388 */ /* 0x000fe80000000c00 */
[----:B------:R-:W-:Y:S01]  /*321f0*/  STS.128 [R92+0x400], R12 ;  /* 0x0004000c5c007388 */ /* 0x000fe20000000c00 */
[----:B------:R-:W-:Y:S06]  /*32200*/  BAR.SYNC.DEFER_BLOCKING 0x0 ;  /* 0x0000000000007b1d */ /* 0x000fec0000010000 */
[----:B------:R-:W0:Y:S04]  /*32210*/  LDS.128 R44, [R93+UR10] ;  /* 0x0000000a5d2c7984 */ /* 0x000e280008000c00 */
[----:B------:R-:W-:Y:S01]  /*32220*/  LDS.128 R12, [R93+UR10+0x800] ;  /* 0x0008000a5d0c7984 */ /* 0x000fe20008000c00 */
[----:B------:R-:W-:Y:S06]  /*32230*/  BAR.SYNC.DEFER_BLOCKING 0x0 ;  /* 0x0000000000007b1d */ /* 0x000fec0000010000 */
[----:B--2---:R2:W-:Y:S04]  /*32240*/  STS.128 [R92], R28 ;  /* 0x0000001c5c007388 */ /* 0x0045e80000000c00 */
[----:B------:R1:W-:Y:S01]  /*32250*/  STS.128 [R92+0x400], R60 ;  /* 0x0004003c5c007388 */ /* 0x0003e20000000c00 */
[----:B--2---:R-:W-:-:S02]  /*32260*/  IMAD.MOV.U32 R28, RZ, RZ, R11 ;  /* 0x000000ffff1c7224 */ /* 0x004fc400078e000b */
[----:B------:R-:W-:Y:S02]  /*32270*/  IMAD.MOV.U32 R29, RZ, RZ, R10 ;  /* 0x000000ffff1d7224 */ /* 0x000fe400078e000a */
[----:B-1----:R-:W-:Y:S02]  /*32280*/  IMAD.MOV.U32 R60, RZ, RZ, R41 ;  /* 0x000000ffff3c7224 */ /* 0x002fe400078e0029 */
[----:B------:R-:W-:Y:S02]  /*32290*/  IMAD.MOV.U32 R61, RZ, RZ, R43 ;  /* 0x000000ffff3d7224 */ /* 0x000fe400078e002b */
[----:B------:R-:W-:Y:S02]  /*322a0*/  IMAD.MOV.U32 R62, RZ, RZ, R40 ;  /* 0x000000ffff3e7224 */ /* 0x000fe400078e0028 */
[----:B------:R-:W-:Y:S01]  /*322b0*/  IMAD.MOV.U32 R63, RZ, RZ, R42 ;  /* 0x000000ffff3f7224 */ /* 0x000fe200078e002a */
[----:B------:R-:W-:Y:S01]  /*322c0*/  BAR.SYNC.DEFER_BLOCKING 0x0 ;  /* 0x0000000000007b1d */ /* 0x000fe20000010000 */
[----:B------:R-:W-:-:S02]  /*322d0*/  IMAD.MOV.U32 R30, RZ, RZ, R9 ;  /* 0x000000ffff1e7224 */ /* 0x000fc400078e0009 */
[----:B------:R-:W-:-:S03]  /*322e0*/  IMAD.MOV.U32 R31, RZ, RZ, R8 ;  /* 0x000000ffff1f7224 */ /* 0x000fc600078e0008 */
[----:B------:R-:W1:Y:S04]  /*322f0*/  LDS.128 R40, [R93+UR10] ;  /* 0x0000000a5d287984 */ /* 0x000e680008000c00 */
[----:B------:R-:W-:Y:S01]  /*32300*/  LDS.128 R8, [R93+UR10+0x800] ;  /* 0x0008000a5d087984 */ /* 0x000fe20008000c00 */
[----:B------:R-:W-:Y:S06]  /*32310*/  BAR.SYNC.DEFER_BLOCKING 0x0 ;  /* 0x0000000000007b1d */ /* 0x000fec0000010000 */
[----:B---3--:R-:W-:Y:S04]  /*32320*/  STS.128 [R92], R36 ;  /* 0x000000245c007388 */ /* 0x008fe80000000c00 */
[----:B----4-:R-:W-:Y:S01]  /*32330*/  STS.128 [R92+0x400], R4 ;  /* 0x000400045c007388 */ /* 0x010fe20000000c00 */
[----:B------:R-:W-:Y:S06]  /*32340*/  BAR.SYNC.DEFER_BLOCKING 0x0 ;  /* 0x0000000000007b1d */ /* 0x000fec0000010000 */
[----:B------:R-:W2:Y:S04]  /*32350*/  LDS.128 R36, [R93+UR10] ;  /* 0x0000000a5d247984 */ /* 0x000ea80008000c00 */
[----:B------:R-:W-:Y:S01]  /*32360*/  LDS.128 R4, [R93+UR10+0x800] ;  /* 0x0008000a5d047984 */ /* 0x000fe20008000c00 */
[----:B------:R-:W-:Y:S06]  /*32370*/  BAR.SYNC.DEFER_BLOCKING 0x0 ;  /* 0x0000000000007b1d */ /* 0x000fec0000010000 */
[----:B------:R-:W-:Y:S04]  /*32380*/  STS.128 [R92], R72 ;  /* 0x000000485c007388 */ /* 0x000fe80000000c00 */
[----:B------:R-:W-:Y:S01]  /*32390*/  STS.128 [R92+0x400], R68 ;  /* 0x000400445c007388 */ /* 0x000fe20000000c00 */
[----:B------:R-:W-:Y:S06]  /*323a0*/  BAR.SYNC.DEFER_BLOCKING 0x0 ;  /* 0x0000000000007b1d */ /* 0x000fec0000010000 */
[----:B------:R-:W3:Y:S04]  /*323b0*/  LDS.128 R68, [R93+UR10] ;  /* 0x0000000a5d447984 */ /* 0x000ee80008000c00 */
[----:B------:R-:W-:Y:S01]  /*323c0*/  LDS.128 R72, [R93+UR10+0x800] ;  /* 0x0008000a5d487984 */ /* 0x000fe20008000c00 */
[----:B------:R-:W-:Y:S06]  /*323d0*/  BAR.SYNC.DEFER_BLOCKING 0x0 ;  /* 0x0000000000007b1d */ /* 0x000fec0000010000 */
[----:B------:R-:W-:Y:S04]  /*323e0*/  STS.128 [R92], R80 ;  /* 0x000000505c007388 */ /* 0x000fe80000000c00 */
[----:B------:R-:W-:Y:S01]  /*323f0*/  STS.128 [R92+0x400], R76 ;  /* 0x0004004c5c007388 */ /* 0x000fe20000000c00 */
[----:B------:R-:W-:Y:S06]  /*32400*/  BAR.SYNC.DEFER_BLOCKING 0x0 ;  /* 0x0000000000007b1d */ /* 0x000fec0000010000 */
[----:B------:R-:W4:Y:S04]  /*32410*/  LDS.128 R76, [R93+UR10] ;  /* 0x0000000a5d4c7984 */ /* 0x000f280008000c00 */
[----:B------:R-:W-:Y:S01]  /*32420*/  LDS.128 R80, [R93+UR10+0x800] ;  /* 0x0008000a5d507984 */ /* 0x000fe20008000c00 */
[----:B------:R-:W-:Y:S01]  /*32430*/  BAR.SYNC.DEFER_BLOCKING 0x0 ;  /* 0x0000000000007b1d */ /* 0x000fe20000010000 */
[----:B0-----:R-:W-:Y:S01]  /*32440*/  IMAD R0, R0, R87, RZ ;  /* 0x0000005700007224 */ /* 0x001fe200078e02ff */
[----:B------:R-:W-:-:S04]  /*32450*/  LEA.HI.X.SX32 R3, R3, UR17, 0x1, P3 ;  /* 0x0000001103037c11 */ /* 0x000fc800098f0eff */
[CC--:B------:R-:W-:Y:S01]  /*32460*/  LEA R32, P3, R0.reuse, R2.reuse, 0x1 ;  /* 0x0000000200207211 */ /* 0x0c0fe200078608ff */
[----:B------:R0:W-:Y:S04]  /*32470*/  STS.128 [R92], R28 ;  /* 0x0000001c5c007388 */ /* 0x0001e80000000c00 */
[----:B------:R1:W-:Y:S01]  /*32480*/  STS.128 [R92+0x400], R60 ;  /* 0x0004003c5c007388 */ /* 0x0003e20000000c00 */
[----:B------:R-:W-:Y:S01]  /*32490*/  LEA.HI.X.SX32 R33, R0, R3, 0x1, P3 ;  /* 0x0000000300217211 */ /* 0x000fe200018f0eff */
[----:B------:R-:W-:Y:S06]  /*324a0*/  BAR.SYNC.DEFER_BLOCKING 0x0 ;  /* 0x0000000000007b1d */ /* 0x000fec0000010000 */
[----:B0-----:R-:W2:Y:S04]  /*324b0*/  LDL.LU.64 R30, [R1+0xe98] ;  /* 0x000e9800011e7983 */ /* 0x001ea80000300a00 */
[----:B------:R-:W2:Y:S04]  /*324c0*/  LDL.LU.64 R28, [R1+0xe90] ;  /* 0x000e9000011c7983 */ /* 0x000ea80000300a00 */
[----:B-1----:R-:W2:Y:S04]  /*324d0*/  LDL.LU.64 R62, [R1+0xe88] ;  /* 0x000e8800013e7983 */ /* 0x002ea80000300a00 */
[----:B------:R-:W2:Y:S04]  /*324e0*/  LDL.LU.64 R60, [R1+0xe80] ;  /* 0x000e8000013c7983 */ /* 0x000ea80000300a00 */
[----:B------:R-:W2:Y:S01]  /*324f0*/  LDL.LU R89, [R1+0xac8] ;  /* 0x000ac80001597983 */ /* 0x000ea20000300800 */
[CC--:B------:R-:W-:Y:S01]  /*32500*/  IMAD R0, R65.reuse, R87.reuse, RZ ;  /* 0x0000005741007224 */ /* 0x0c0fe200078e02ff */
[----:B------:R-:W-:Y:S01]  /*32510*/  ISETP.LT.AND P4, PT, R65, UR4, !P0 ;  /* 0x0000000441007c0c */ /* 0x000fe2000c781270 */
[C---:B------:R-:W-:Y:S01]  /*32520*/  IMAD R86, R64.reuse, R87, RZ ;  /* 0x0000005740567224 */ /* 0x040fe200078e02ff */
[----:B------:R-:W-:Y:S01]  /*32530*/  ISETP.LT.AND P3, PT, R64, UR5, !P0 ;  /* 0x0000000540007c0c */ /* 0x000fe2000c761270 */
[----:B------:R0:W-:Y:S01]  /*32540*/  @P2 STG.E.U16 desc[UR24][R32.64], R90 ;  /* 0x0000005a20002986 */ /* 0x0001e2000c101518 */
[-C--:B------:R-:W-:Y:S01]  /*32550*/  LEA R92, P2, R0, R2.reuse, 0x1 ;  /* 0x00000002005c7211 */ /* 0x080fe200078408ff */
[----:B------:R-:W1:Y:S01]  /*32560*/  LDCU UR4, c[0x0][0x39c] ;  /* 0x00007380ff0477ac */ /* 0x000e620008000800 */
[----:B------:R-:W-:-:S02]  /*32570*/  LEA R64, P5, R86, R2, 0x1 ;  /* 0x0000000256407211 */ /* 0x000fc400078a08ff */
[----:B------:R-:W-:Y:S01]  /*32580*/  PRMT R67, R90, 0x7632, R67 ;  /* 0x000076325a437816 */ /* 0x000fe20000000043 */
[----:B------:R-:W1:Y:S01]  /*32590*/  LDCU UR5, c[0x0][0x39c] ;  /* 0x00007380ff0577ac */ /* 0x000e620008000800 */
[-C--:B------:R-:W-:Y:S01]  /*325a0*/  LEA.HI.X.SX32 R93, R0, R3.reuse, 0x1, P2 ;  /* 0x00000003005d7211 */ /* 0x080fe200010f0eff */
[----:B0-----:R-:W3:Y:S01]  /*325b0*/  LDL.LU R33, [R1+0xacc] ;  /* 0x000acc0001217983 */ /* 0x001ee20000300800 */
[----:B------:R-:W-:-:S03]  /*325c0*/  LEA.HI.X.SX32 R65, R86, R3, 0x1, P5 ;  /* 0x0000000356417211 */ /* 0x000fc600028f0eff */
[----:B------:R-:W4:Y:S04]  /*325d0*/  LDL.LU R32, [R1+0xad0] ;  /* 0x000ad00001207983 */ /* 0x000f280000300800 */
[----:B------:R-:W4:Y:S04]  /*325e0*/  LDL.LU R85, [R1+0x58] ;  /* 0x0000580001557983 */ /* 0x000f280000300800 */
[----:B------:R-:W4:Y:S04]  /*325f0*/  LDL.LU R86, [R1+0xad4] ;  /* 0x000ad40001567983 */ /* 0x000f280000300800 */
[----:B------:R0:W-:Y:S04]  /*32600*/  @P4 STG.E.U16 desc[UR24][R92.64], R67 ;  /* 0x000000435c004986 */ /* 0x0001e8000c101518 */
[----:B------:R-:W4:Y:S04]  /*32610*/  LDL.LU R90, [R1+0x5c] ;  /* 0x00005c00015a7983 */ /* 0x000f280000300800 */
[----:B0-----:R-:W4:Y:S04]  /*32620*/  LDL.LU R67, [R1+0xad8] ;  /* 0x000ad80001437983 */ /* 0x001f280000300800 */
[----:B------:R4:W-:Y:S01]  /*32630*/  @P3 STG.E.U16 desc[UR24][R64.64], R84 ;  /* 0x0000005440003986 */ /* 0x0009e2000c101518 */
[C---:B--2---:R-:W-:Y:S01]  /*32640*/  IMAD R0, R89.reuse, R87, RZ ;  /* 0x0000005759007224 */ /* 0x044fe200078e02ff */
[----:B------:R-:W-:Y:S01]  /*32650*/  ISETP.LT.AND P2, PT, R89, UR6, !P0 ;  /* 0x0000000659007c0c */ /* 0x000fe2000c741270 */
[----:B------:R-:W0:Y:S03]  /*32660*/  LDCU UR6, c[0x0][0x39c] ;  /* 0x00007380ff0677ac */ /* 0x000e260008000800 */
[----:B------:R-:W-:-:S04]  /*32670*/  LEA R92, P4, R0, R2, 0x1 ;  /* 0x00000002005c7211 */ /* 0x000fc800078808ff */
[----:B------:R-:W-:Y:S02]  /*32680*/  LEA.HI.X.SX32 R93, R0, R3, 0x1, P4 ;  /* 0x00000003005d7211 */ /* 0x000fe400020f0eff */
[----:B------:R-:W-:Y:S01]  /*32690*/  PRMT R0, R84, 0x7632, R0 ;  /* 0x0000763254007816 */ /* 0x000fe20000000000 */
[CC--:B---3--:R-:W-:Y:S01]  /*326a0*/  IMAD R89, R33.reuse, R87.reuse, RZ ;  /* 0x0000005721597224 */ /* 0x0c8fe200078e02ff */
[----:B------:R-:W-:Y:S01]  /*326b0*/  ISETP.LT.AND P3, PT, R33, UR7, !P0 ;  /* 0x0000000721007c0c */ /* 0x000fe2000c761270 */
[C---:B----4-:R-:W-:Y:S02]  /*326c0*/  IMAD R84, R32.reuse, R87, RZ ;  /* 0x0000005720547224 */ /* 0x050fe400078e02ff */
[----:B------:R2:W-:Y:S01]  /*326d0*/  @P2 STG.E.U16 desc[UR24][R92.64], R0 ;  /* 0x000000005c002986 */ /* 0x0005e2000c101518 */
[----:B-1----:R-:W-:Y:S01]  /*326e0*/  ISETP.LT.AND P4, PT, R32, UR4, !P0 ;  /* 0x0000000420007c0c */ /* 0x002fe2000c781270 */
[----:B------:R-:W1:Y:S01]  /*326f0*/  LDCU UR4, c[0x0][0x39c] ;  /* 0x00007380ff0477ac */ /* 0x000e620008000800 */
[----:B------:R-:W-:-:S02]  /*32700*/  LEA R64, P5, R89, R2, 0x1 ;  /* 0x0000000259407211 */ /* 0x000fc400078a08ff */
[-C--:B------:R-:W-:Y:S01]  /*32710*/  LEA R32, P6, R84, R2.reuse, 0x1 ;  /* 0x0000000254207211 */ /* 0x080fe200078c08ff */
[----:B------:R-:W3:Y:S01]  /*32720*/  LDCU UR7, c[0x0][0x39c] ;  /* 0x00007380ff0777ac */ /* 0x000ee20008000800 */
[C---:B------:R-:W-:Y:S01]  /*32730*/  ISETP.LT.AND P2, PT, R86.reuse, UR5, !P0 ;  /* 0x0000000556007c0c */ /* 0x040fe2000c741270 */
[----:B--2---:R-:W-:Y:S01]  /*32740*/  IMAD R0, R86, R87, RZ ;  /* 0x0000005756007224 */ /* 0x004fe200078e02ff */
[-C--:B------:R-:W-:Y:S01]  /*32750*/  LEA.HI.X.SX32 R65, R89, R3.reuse, 0x1, P5 ;  /* 0x0000000359417211 */ /* 0x080fe200028f0eff */
[----:B------:R-:W2:Y:S01]  /*32760*/  LDL.LU R86, [R1+0xadc] ;  /* 0x000adc0001567983 */ /* 0x000ea20000300800 */
[----:B------:R-:W-:Y:S01]  /*32770*/  LEA.HI.X.SX32 R33, R84, R3, 0x1, P6 ;  /* 0x0000000354217211 */ /* 0x000fe200030f0eff */
[----:B------:R-:W4:Y:S01]  /*32780*/  LDCU UR5, c[0x0][0x39c] ;  /* 0x00007380ff0577ac */ /* 0x000f220008000800 */
[----:B------:R-:W-:Y:S01]  /*32790*/  LEA R92, P6, R0, R2, 0x1 ;  /* 0x00000002005c7211 */ /* 0x000fe200078c08ff */
[----:B------:R-:W3:Y:S01]  /*327a0*/  LDL.LU R89, [R1+0x40] ;  /* 0x0000400001597983 */ /* 0x000ee20000300800 */
[C---:B0-----:R-:W-:Y:S01]  /*327b0*/  ISETP.LT.AND P5, PT, R67.reuse, UR6, !P0 ;  /* 0x0000000643007c0c */ /* 0x041fe2000c7a1270 */
[----:B------:R-:W-:-:S02]  /*327c0*/  IMAD R67, R67, R87, RZ ;  /* 0x0000005743437224 */ /* 0x000fc400078e02ff */
[----:B------:R0:W-:Y:S01]  /*327d0*/  @P3 STG.E.U16 desc[UR24][R64.64], R85 ;  /* 0x0000005540003986 */ /* 0x0001e2000c101518 */
[-C--:B------:R-:W-:Y:S01]  /*327e0*/  LEA.HI.X.SX32 R93, R0, R3.reuse, 0x1, P6 ;  /* 0x00000003005d7211 */ /* 0x080fe200030f0eff */
[----:B------:R-:W1:Y:S01]  /*327f0*/  LDCU UR6, c[0x0][0x39c] ;  /* 0x00007380ff0677ac */ /* 0x000e620008000800 */
[----:B------:R-:W-:Y:S02]  /*32800*/  LEA R84, P6, R67, R2, 0x1 ;  /* 0x0000000243547211 */ /* 0x000fe400078c08ff */
[----:B------:R-:W-:Y:S02]  /*32810*/  PRMT R91, R85, 0x7632, R91 ;  /* 0x00007632555b7816 */ /* 0x000fe4000000005b */
[----:B------:R-:W-:Y:S01]  /*32820*/  PRMT R66, R90, 0x7632, R66 ;  /* 0x000076325a427816 */ /* 0x000fe20000000042 */
[----:B0-----:R-:W4:Y:S01]  /*32830*/  LDL.LU R65, [R1+0xae0] ;  /* 0x000ae00001417983 */ /* 0x001f220000300800 */
[----:B------:R-:W-:-:S03]  /*32840*/  LEA.HI.X.SX32 R85, R67, R3, 0x1, P6 ;  /* 0x0000000343557211 */ /* 0x000fc600030f0eff */
[----:B------:R-:W4:Y:S04]  /*32850*/  LDL.LU R64, [R1+0xae4] ;  /* 0x000ae40001407983 */ /* 0x000f280000300800 */
[----:B------:R0:W-:Y:S04]  /*32860*/  @P4 STG.E.U16 desc[UR24][R32.64], R91 ;  /* 0x0000005b20004986 */ /* 0x0001e8000c101518 */
[----:B------:R-:W-:Y:S04]  /*32870*/  @P2 STG.E.U16 desc[UR24][R92.64], R90 ;  /* 0x0000005a5c002986 */ /* 0x000fe8000c101518 */
[----:B------:R1:W-:Y:S04]  /*32880*/  @P5 STG.E.U16 desc[UR24][R84.64], R66 ;  /* 0x0000004254005986 */ /* 0x0003e8000c101518 */
[----:B0-----:R-:W4:Y:S04]  /*32890*/  LDL.LU.64 R32, [R1+0xe78] ;  /* 0x000e780001207983 */ /* 0x001f280000300a00 */
[----:B------:R-:W4:Y:S04]  /*328a0*/  LDL.LU R91, [R1+0x44] ;  /* 0x00004400015b7983 */ /* 0x000f280000300800 */
[----:B-1----:R-:W4:Y:S01]  /*328b0*/  LDL.LU R85, [R1+0xae8] ;  /* 0x000ae80001557983 */ /* 0x002f220000300800 */
[C---:B--2---:R-:W-:Y:S01]  /*328c0*/  IMAD R0, R86.reuse, R87, RZ ;  /* 0x0000005756007224 */ /* 0x044fe200078e02ff */
[----:B------:R-:W-:Y:S01]  /*328d0*/  ISETP.LT.AND P3, PT, R86, UR4, !P0 ;  /* 0x0000000456007c0c */ /* 0x000fe2000c761270 */
[----:B------:R-:W0:Y:S03]  /*328e0*/  LDCU UR4, c[0x0][0x39c] ;  /* 0x00007380ff0477ac */ /* 0x000e260008000800 */
[----:B------:R-:W-:-:S04]  /*328f0*/  LEA R92, P2, R0, R2, 0x1 ;  /* 0x00000002005c7211 */ /* 0x000fc800078408ff */
[----:B------:R-:W-:-:S05]  /*32900*/  LEA.HI.X.SX32 R93, R0, R3, 0x1, P2 ;  /* 0x00000003005d7211 */ /* 0x000fca00010f0eff */
[----:B---3--:R1:W-:Y:S01]  /*32910*/  @P3 STG.E.U16 desc[UR24][R92.64], R89 ;  /* 0x000000595c003986 */ /* 0x0083e2000c101518 */
[CC--:B----4-:R-:W-:Y:S01]  /*32920*/  IMAD R0, R65.reuse, R87.reuse, RZ ;  /* 0x0000005741007224 */ /* 0x0d0fe200078e02ff */
[----:B------:R-:W-:Y:S01]  /*32930*/  ISETP.LT.AND P4, PT, R65, UR5, !P0 ;  /* 0x0000000541007c0c */ /* 0x000fe2000c781270 */
[----:B------:R-:W2:Y:S01]  /*32940*/  LDCU UR5, c[0x0][0x39c] ;  /* 0x00007380ff0577ac */ /* 0x000ea20008000800 */
[----:B------:R-:W3:Y:S01]  /*32950*/  LDL.LU R65, [R1+0xaec] ;  /* 0x000aec0001417983 */ /* 0x000ee20000300800 */
[C---:B------:R-:W-:Y:S01]  /*32960*/  ISETP.LT.AND P2, PT, R64.reuse, UR6, !P0 ;  /* 0x0000000640007c0c */ /* 0x040fe2000c741270 */
[----:B------:R-:W-:Y:S01]  /*32970*/  IMAD R84, R64, R87, RZ ;  /* 0x0000005740547224 */ /* 0x000fe200078e02ff */
[CC--:B-1----:R-:W-:Y:S01]  /*32980*/  LEA R92, P3, R0.reuse, R2.reuse, 0x1 ;  /* 0x00000002005c7211 */ /* 0x0c2fe200078608ff */
[----:B------:R-:W4:Y:S01]  /*32990*/  LDL.LU R64, [R1+0xaf0] ;  /* 0x000af00001407983 */ /* 0x000f220000300800 */
[----:B------:R-:W-:Y:S01]  /*329a0*/  PRMT R34, R89, 0x7632, R34 ;  /* 0x0000763259227816 */ /* 0x000fe20000000022 */
[----:B------:R-:W1:Y:S01]  /*329b0*/  LDCU UR6, c[0x0][0x39c] ;  /* 0x00007380ff0677ac */ /* 0x000e620008000800 */
[----:B------:R-:W-:Y:S01]  /*329c0*/  LEA.HI.X.SX32 R93, R0, R3, 0x1, P3 ;  /* 0x00000003005d7211 */ /* 0x000fe200018f0eff */
[----:B------:R-:W2:Y:S04]  /*329d0*/  LDL.LU R90, [R1+0x48] ;  /* 0x00004800015a7983 */ /* 0x000ea80000300800 */
[----:B------:R0:W-:Y:S02]  /*329e0*/  @P4 STG.E.U16 desc[UR24][R92.64], R34 ;  /* 0x000000225c004986 */ /* 0x0001e4000c101518 */
[C---:B0-----:R-:W-:Y:S01]  /*329f0*/  ISETP.LT.AND P3, PT, R85.reuse, UR4, !P0 ;  /* 0x0000000455007c0c */ /* 0x041fe2000c761270 */
[----:B------:R-:W-:Y:S01]  /*32a00*/  IMAD R0, R85, R87, RZ ;  /* 0x0000005755007224 */ /* 0x000fe200078e02ff */
[C---:B------:R-:W-:Y:S01]  /*32a10*/  LEA R66, P5, R84.reuse, R2, 0x1 ;  /* 0x0000000254427211 */ /* 0x040fe200078a08ff */
[----:B------:R-:W2:Y:S01]  /*32a20*/  LDL.LU R85, [R1+0xaf4] ;  /* 0x000af40001557983 */ /* 0x000ea20000300800 */
[----:B------:R-:W0:Y:S03]  /*32a30*/  LDCU UR4, c[0x0][0x39c] ;  /* 0x00007380ff0477ac */ /* 0x000e260008000800 */
[----:B------:R-:W2:Y:S01]  /*32a40*/  LDL.LU R34, [R1+0xaf8] ;  /* 0x000af80001227983 */ /* 0x000ea20000300800 */
[----:B------:R-:W-:-:S02]  /*32a50*/  LEA.HI.X.SX32 R67, R84, R3, 0x1, P5 ;  /* 0x0000000354437211 */ /* 0x000fc400028f0eff */
[C---:B------:R-:W-:Y:S01]  /*32a60*/  LEA R92, P4, R0.reuse, R2, 0x1 ;  /* 0x00000002005c7211 */ /* 0x040fe200078808ff */
[----:B------:R-:W2:Y:S03]  /*32a70*/  LDL.LU R89, [R1+0x4c] ;  /* 0x00004c0001597983 */ /* 0x000ea60000300800 */
[----:B------:R-:W-:Y:S01]  /*32a80*/  LEA.HI.X.SX32 R93, R0, R3, 0x1, P4 ;  /* 0x00000003005d7211 */ /* 0x000fe200020f0eff */
[----:B------:R0:W-:Y:S01]  /*32a90*/  @P2 STG.E.U16 desc[UR24][R66.64], R91 ;  /* 0x0000005b42002986 */ /* 0x0001e2000c101518 */
[----:B------:R-:W-:-:S05]  /*32aa0*/  PRMT R0, R91, 0x7632, R0 ;  /* 0x000076325b007816 */ /* 0x000fca0000000000 */
[----:B------:R0:W-:Y:S01]  /*32ab0*/  @P3 STG.E.U16 desc[UR24][R92.64], R0 ;  /* 0x000000005c003986 */ /* 0x0001e2000c101518 */
[CC--:B---3--:R-:W-:Y:S01]  /*32ac0*/  IMAD R86, R65.reuse, R87.reuse, RZ ;  /* 0x0000005741567224 */ /* 0x0c8fe200078e02ff */
[----:B------:R-:W-:Y:S01]  /*32ad0*/  ISETP.LT.AND P2, PT, R65, UR7, !P0 ;  /* 0x0000000741007c0c */ /* 0x000fe2000c741270 */
[----:B------:R-:W3:Y:S01]  /*32ae0*/  LDCU UR7, c[0x0][0x39c] ;  /* 0x00007380ff0777ac */ /* 0x000ee20008000800 */
[----:B----4-:R-:W-:Y:S02]  /*32af0*/  IMAD R84, R64, R87, RZ ;  /* 0x0000005740547224 */ /* 0x010fe400078e02ff */
[-C--:B0-----:R-:W-:Y:S02]  /*32b00*/  LEA R66, P5, R86, R2.reuse, 0x1 ;  /* 0x0000000256427211 */ /* 0x081fe400078a08ff */
[----:B--2---:R-:W-:Y:S01]  /*32b10*/  ISETP.LT.AND P4, PT, R64, UR5, !P0 ;  /* 0x0000000540007c0c */ /* 0x004fe2000c781270 */
[----:B------:R-:W0:Y:S01]  /*32b20*/  LDCU UR5, c[0x0][0x39c] ;  /* 0x00007380ff0577ac */ /* 0x000e220008000800 */
[----:B------:R-:W-:-:S02]  /*32b30*/  LEA R64, P6, R84, R2, 0x1 ;  /* 0x0000000254407211 */ /* 0x000fc400078c08ff */
[-C--:B------:R-:W-:Y:S02]  /*32b40*/  LEA.HI.X.SX32 R67, R86, R3.reuse, 0x1, P5 ;  /* 0x0000000356437211 */ /* 0x080fe400028f0eff */
[----:B------:R-:W-:Y:S01]  /*32b50*/  LEA.HI.X.SX32 R65, R84, R3, 0x1, P6 ;  /* 0x0000000354417211 */ /* 0x000fe200030f0eff */
[----:B------:R-:W2:Y:S04]  /*32b60*/  LDL.LU R86, [R1+0x30] ;  /* 0x0000300001567983 */ /* 0x000ea80000300800 */
[----:B------:R4:W-:Y:S01]  /*32b70*/  @P2 STG.E.U16 desc[UR24][R66.64], R90 ;  /* 0x0000005a42002986 */ /* 0x0009e2000c101518 */
[C---:B------:R-:W-:Y:S01]  /*32b80*/  IMAD R0, R85.reuse, R87, RZ ;  /* 0x0000005755007224 */ /* 0x040fe200078e02ff */
[----:B-1----:R-:W-:Y:S02]  /*32b90*/  ISETP.LT.AND P3, PT, R85, UR6, !P0 ;  /* 0x0000000655007c0c */ /* 0x002fe4000c761270 */
[----:B----4-:R-:W2:Y:S01]  /*32ba0*/  LDL.LU.64 R66, [R1+0xe70] ;  /* 0x000e700001427983 */ /* 0x010ea20000300a00 */
[----:B------:R-:W-:-:S02]  /*32bb0*/  PRMT R88, R90, 0x7632, R88 ;  /* 0x000076325a587816 */ /* 0x000fc40000000058 */
[-C--:B------:R-:W-:Y:S01]  /*32bc0*/  LEA R92, P6, R0, R2.reuse, 0x1 ;  /* 0x00000002005c7211 */ /* 0x080fe200078c08ff */
[C---:B------:R-:W-:Y:S01]  /*32bd0*/  IMAD R85, R34.reuse, R87, RZ ;  /* 0x0000005722557224 */ /* 0x040fe200078e02ff */
[----:B------:R-:W-:Y:S01]  /*32be0*/  ISETP.LT.AND P5, PT, R34, UR4, !P0 ;  /* 0x0000000422007c0c */ /* 0x000fe2000c7a1270 */
[----:B------:R-:W4:Y:S01]  /*32bf0*/  LDL.LU R84, [R1+0xb00] ;  /* 0x000b000001547983 */ /* 0x000f220000300800 */
[----:B------:R-:W-:Y:S01]  /*32c00*/  LEA.HI.X.SX32 R93, R0, R3, 0x1, P6 ;  /* 0x00000003005d7211 */ /* 0x000fe200030f0eff */
[----:B------:R-:W1:Y:S02]  /*32c10*/  LDCU UR6, c[0x0][0x39c] ;  /* 0x00007380ff0677ac */ /* 0x000e640008000800 */
[----:B------:R-:W2:Y:S01]  /*32c20*/  LDL.LU R34, [R1+0xb04] ;  /* 0x000b040001227983 */ /* 0x000ea20000300800 */
[----:B------:R-:W-:Y:S01]  /*32c30*/  PRMT R35, R89, 0x7632, R35 ;  /* 0x0000763259237816 */ /* 0x000fe20000000023 */
[----:B------:R-:W2:Y:S02]  /*32c40*/  LDCU UR4, c[0x0][0x39c] ;  /* 0x00007380ff0477ac */ /* 0x000ea40008000800 */
[----:B------:R-:W0:Y:S01]  /*32c50*/  LDL.LU R0, [R1+0xafc] ;  /* 0x000afc0001007983 */ /* 0x000e220000300800 */
[----:B------:R-:W-:-:S04]  /*32c60*/  LEA R90, P6, R85, R2, 0x1 ;  /* 0x00000002555a7211 */ /* 0x000fc800078c08ff */
[----:B------:R-:W-:Y:S01]  /*32c70*/  LEA.HI.X.SX32 R91, R85, R3, 0x1, P6 ;  /* 0x00000003555b7211 */ /* 0x000fe200030f0eff */
[----:B------:R1:W-:Y:S04]  /*32c80*/  @P4 STG.E.U16 desc[UR24][R64.64], R88 ;  /* 0x0000005840004986 */ /* 0x0003e8000c101518 */
[----:B------:R-:W-:Y:S04]  /*32c90*/  @P3 STG.E.U16 desc[UR24][R92.64], R89 ;  /* 0x000000595c003986 */ /* 0x000fe8000c101518 */
[----:B------:R3:W-:Y:S04]  /*32ca0*/  @P5 STG.E.U16 desc[UR24][R90.64], R35 ;  /* 0x000000235a005986 */ /* 0x0007e8000c101518 */
[----:B-1----:R-:W2:Y:S04]  /*32cb0*/  LDL.LU.64 R64, [R1+0xe68] ;  /* 0x000e680001407983 */ /* 0x002ea80000300a00 */
[----:B------:R-:W2:Y:S04]  /*32cc0*/  LDL.LU R88, [R1+0x34] ;  /* 0x0000340001587983 */ /* 0x000ea80000300800 */
[----:B---3--:R-:W3:Y:S01]  /*32cd0*/  LDL.LU R35, [R1+0xb08] ;  /* 0x000b080001237983 */ /* 0x008ee20000300800 */
[C---:B0-----:R-:W-:Y:S01]  /*32ce0*/  ISETP.LT.AND P2, PT, R0.reuse, UR5, !P0 ;  /* 0x0000000500007c0c */ /* 0x041fe2000c741270 */
[----:B------:R-:W-:-:S02]  /*32cf0*/  IMAD R0, R0, R87, RZ ;  /* 0x0000005700007224 */ /* 0x000fc400078e02ff */
[----:B----4-:R-:W-:Y:S01]  /*32d00*/  IMAD R85, R84, R87, RZ ;  /* 0x0000005754557224 */ /* 0x010fe200078e02ff */
[----:B--2---:R-:W-:Y:S01]  /*32d10*/  ISETP.LT.AND P4, PT, R34, UR4, !P0 ;  /* 0x0000000422007c0c */ /* 0x004fe2000c781270 */
[----:B------:R-:W3:Y:S01]  /*32d20*/  LDCU UR5, c[0x0][0x39c] ;  /* 0x00007380ff0577ac */ /* 0x000ee20008000800 */
[-C--:B------:R-:W-:Y:S02]  /*32d30*/  LEA R92, P3, R0, R2.reuse, 0x1 ;  /* 0x00000002005c7211 */ /* 0x080fe400078608ff */
[----:B------:R-:W-:Y:S01]  /*32d40*/  PRMT R66, R86, 0x7632, R66 ;  /* 0x0000763256427816 */ /* 0x000fe20000000042 */
[----:B------:R-:W0:Y:S01]  /*32d50*/  LDCU UR4, c[0x0][0x39c] ;  /* 0x00007380ff0477ac */ /* 0x000e220008000800 */
[----:B------:R-:W-:Y:S02]  /*32d60*/  LEA.HI.X.SX32 R93, R0, R3, 0x1, P3 ;  /* 0x00000003005d7211 */ /* 0x000fe400018f0eff */
[----:B------:R-:W-:Y:S01]  /*32d70*/  ISETP.LT.AND P3, PT, R84, UR6, !P0 ;  /* 0x0000000654007c0c */ /* 0x000fe2000c761270 */
[----:B------:R-:W-:Y:S01]  /*32d80*/  IMAD R0, R34, R87, RZ ;  /* 0x0000005722007224 */ /* 0x000fe200078e02ff */
[----:B------:R-:W2:Y:S01]  /*32d90*/  LDL.LU R84, [R1+0xb0c] ;  /* 0x000b0c0001547983 */ /* 0x000ea20000300800 */
[----:B------:R-:W1:Y:S03]  /*32da0*/  LDCU UR6, c[0x0][0x39c] ;  /* 0x00007380ff0677ac */ /* 0x000e660008000800 */
[----:B------:R4:W-:Y:S01]  /*32db0*/  @P2 STG.E.U16 desc[UR24][R92.64], R86 ;  /* 0x000000565c002986 */ /* 0x0009e2000c101518 */
[----:B------:R-:W-:-:S03]  /*32dc0*/  LEA R90, P2, R85, R2, 0x1 ;  /* 0x00000002555a7211 */ /* 0x000fc600078408ff */
[----:B------:R-:W2:Y:S01]  /*32dd0*/  LDL.LU R34, [R1+0xb10] ;  /* 0x000b100001227983 */ /* 0x000ea20000300800 */
[----:B------:R-:W-:-:S03]  /*32de0*/  LEA.HI.X.SX32 R91, R85, R3, 0x1, P2 ;  /* 0x00000003555b7211 */ /* 0x000fc600010f0eff */
[----:B------:R-:W2:Y:S04]  /*32df0*/  LDL.LU R89, [R1+0x38] ;  /* 0x0000380001597983 */ /* 0x000ea80000300800 */
[----:B------:R0:W-:Y:S01]  /*32e00*/  @P3 STG.E.U16 desc[UR24][R90.64], R66 ;  /* 0x000000425a003986 */ /* 0x0001e2000c101518 */
[----:B----4-:R-:W-:-:S03]  /*32e10*/  LEA R92, P5, R0, R2, 0x1 ;  /* 0x00000002005c7211 */ /* 0x010fc600078a08ff */
[----:B0-----:R-:W4:Y:S04]  /*32e20*/  LDL.LU R91, [R1+0xe60] ;  /* 0x000e6000015b7983 */ /* 0x001f280000300800 */
[----:B------:R-:W1:Y:S01]  /*32e30*/  LDL.LU R66, [R1+0xb14] ;  /* 0x000b140001427983 */ /* 0x000e620000300800 */
[----:B------:R-:W-:Y:S02]  /*32e40*/  LEA.HI.X.SX32 R93, R0, R3, 0x1, P5 ;  /* 0x00000003005d7211 */ /* 0x000fe400028f0eff */
[C---:B---3--:R-:W-:Y:S01]  /*32e50*/  ISETP.LT.AND P2, PT, R35.reuse, UR5, !P0 ;  /* 0x0000000523007c0c */ /* 0x048fe2000c741270 */
[----:B------:R-:W-:Y:S01]  /*32e60*/  IMAD R35, R35, R87, RZ ;  /* 0x0000005723237224 */ /* 0x000fe200078e02ff */
[----:B------:R-:W3:Y:S01]  /*32e70*/  LDL.LU R90, [R1+0x3c] ;  /* 0x00003c00015a7983 */ /* 0x000ee20000300800 */
[----:B------:R-:W-:Y:S01]  /*32e80*/  PRMT R65, R88, 0x7632, R65 ;  /* 0x0000763258417816 */ /* 0x000fe20000000041 */
[----:B------:R-:W0:Y:S02]  /*32e90*/  LDCU UR5, c[0x0][0x39c] ;  /* 0x00007380ff0577ac */ /* 0x000e240008000800 */
[----:B------:R0:W-:Y:S02]  /*32ea0*/  @P4 STG.E.U16 desc[UR24][R92.64], R88 ;  /* 0x000000585c004986 */ /* 0x0001e4000c101518 */
[----:B0-----:R-:W-:-:S04]  /*32eb0*/  LEA R92, P4, R35, R2, 0x1 ;  /* 0x00000002235c7211 */ /* 0x001fc800078808ff */
[----:B------:R-:W-:-:S05]  /*32ec0*/  LEA.HI.X.SX32 R93, R35, R3, 0x1, P4 ;  /* 0x00000003235d7211 */ /* 0x000fca00020f0eff */
[----:B------:R0:W-:Y:S01]  /*32ed0*/  @P2 STG.E.U16 desc[UR24][R92.64], R65 ;  /* 0x000000415c002986 */ /* 0x0001e2000c101518 */
[C---:B--2---:R-:W-:Y:S01]  /*32ee0*/  ISETP.LT.AND P3, PT, R84.reuse, UR7, !P0 ;  /* 0x0000000754007c0c */ /* 0x044fe2000c761270 */
[-C--:B------:R-:W-:Y:S01]  /*32ef0*/  IMAD R0, R84, R87.reuse, RZ ;  /* 0x0000005754007224 */ /* 0x080fe200078e02ff */
[----:B------:R-:W2:Y:S01]  /*32f00*/  LDCU UR7, c[0x0][0x39c] ;  /* 0x00007380ff0777ac */ /* 0x000ea20008000800 */
[----:B------:R-:W2:Y:S04]  /*32f10*/  LDL.LU R84, [R1+0xb18] ;  /* 0x000b180001547983 */ /* 0x000ea80000300800 */
[----:B0-----:R-:W4:Y:S01]  /*32f20*/  LDL.LU R65, [R1+0xb1c] ;  /* 0x000b1c0001417983 */ /* 0x001f220000300800 */
[C---:B------:R-:W-:Y:S01]  /*32f30*/  IMAD R85, R34.reuse, R87, RZ ;  /* 0x0000005722557224 */ /* 0x040fe200078e02ff */
[----:B------:R-:W-:Y:S01]  /*32f40*/  ISETP.LT.AND P4, PT, R34, UR4, !P0 ;  /* 0x0000000422007c0c */ /* 0x000fe2000c781270 */
[----:B------:R-:W4:Y:S01]  /*32f50*/  LDCU UR4, c[0x0][0x39c] ;  /* 0x00007380ff0477ac */ /* 0x000f220008000800 */
[-C--:B------:R-:W-:Y:S01]  /*32f60*/  LEA R34, P5, R0, R2.reuse, 0x1 ;  /* 0x0000000200227211 */ /* 0x080fe200078a08ff */
[----:B------:R-:W4:Y:S01]  /*32f70*/  LDL.LU R86, [R1+0x10] ;  /* 0x0000100001567983 */ /* 0x000f220000300800 */
[----:B------:R-:W-:-:S02]  /*32f80*/  LEA R92, P6, R85, R2, 0x1 ;  /* 0x00000002555c7211 */ /* 0x000fc400078c08ff */
[-C--:B------:R-:W-:Y:S02]  /*32f90*/  LEA.HI.X.SX32 R35, R0, R3.reuse, 0x1, P5 ;  /* 0x0000000300237211 */ /* 0x080fe400028f0eff */
[----:B------:R-:W-:Y:S02]  /*32fa0*/  LEA.HI.X.SX32 R93, R85, R3, 0x1, P6 ;  /* 0x00000003555d7211 */ /* 0x000fe400030f0eff */
[----:B------:R-:W-:Y:S01]  /*32fb0*/  PRMT R0, R89, 0x7632, R0 ;  /* 0x0000763259007816 */ /* 0x000fe20000000000 */
[----:B------:R0:W-:Y:S04]  /*32fc0*/  @P3 STG.E.U16 desc[UR24][R34.64], R89 ;  /* 0x0000005922003986 */ /* 0x0001e8000c101518 */
[----:B------:R3:W-:Y:S01]  /*32fd0*/  @P4 STG.E.U16 desc[UR24][R92.64], R0 ;  /* 0x000000005c004986 */ /* 0x0007e2000c101518 */
[C---:B-1----:R-:W-:Y:S01]  /*32fe0*/  ISETP.LT.AND P2, PT, R66.reuse, UR6, !P0 ;  /* 0x0000000642007c0c */ /* 0x042fe2000c741270 */
[----:B------:R-:W-:-:S02]  /*32ff0*/  IMAD R66, R66, R87, RZ ;  /* 0x0000005742427224 */ /* 0x000fc400078e02ff */
[----:B0-----:R-:W4:Y:S01]  /*33000*/  LDL.LU.64 R34, [R1+0xe58] ;  /* 0x000e580001227983 */ /* 0x001f220000300a00 */
[----:B------:R-:W0:Y:S02]  /*33010*/  LDCU UR6, c[0x0][0x39c] ;  /* 0x00007380ff0677ac */ /* 0x000e240008000800 */
[----:B---3--:R-:W-:-:S04]  /*33020*/  LEA R92, P4, R66, R2, 0x1 ;  /* 0x00000002425c7211 */ /* 0x008fc800078808ff */
[----:B------:R-:W-:-:S05]  /*33030*/  LEA.HI.X.SX32 R93, R66, R3, 0x1, P4 ;  /* 0x00000003425d7211 */ /* 0x000fca00020f0eff */
[----:B------:R1:W-:Y:S04]  /*33040*/  @P2 STG.E.U16 desc[UR24][R92.64], R90 ;  /* 0x0000005a5c002986 */ /* 0x0003e8000c101518 */
[----:B-1----:R-:W3:Y:S04]  /*33050*/  LDL.LU R92, [R1+0xb20] ;  /* 0x000b2000015c7983 */ /* 0x002ee80000300800 */
[----:B------:R-:W3:Y:S01]  /*33060*/  LDL.LU R66, [R1+0xb24] ;  /* 0x000b240001427983 */ /* 0x000ee20000300800 */
[----:B------:R-:W-:Y:S01]  /*33070*/  PRMT R67, R90, 0x7632, R67 ;  /* 0x000076325a437816 */ /* 0x000fe20000000043 */
[C---:B--2---:R-:W-:Y:S01]  /*33080*/  IMAD R0, R84.reuse, R87, RZ ;  /* 0x0000005754007224 */ /* 0x044fe200078e02ff */
[----:B------:R-:W-:Y:S01]  /*33090*/  ISETP.LT.AND P3, PT, R84, UR5, !P0 ;  /* 0x0000000554007c0c */ /* 0x000fe2000c761270 */
[----:B------:R-:W1:Y:S01]  /*330a0*/  LDCU UR5, c[0x0][0x39c] ;  /* 0x00007380ff0577ac */ /* 0x000e620008000800 */
[----:B----4-:R-:W-:-:S02]  /*330b0*/  ISETP.LT.AND P4, PT, R65, UR4, !P0 ;  /* 0x0000000441007c0c */ /* 0x010fc4000c781270 */
[CC--:B------:R-:W-:Y:S01]  /*330c0*/  LEA R88, P5, R0.reuse, R2.reuse, 0x1 ;  /* 0x0000000200587211 */ /* 0x0c0fe200078a08ff */
[----:B------:R-:W-:Y:S01]  /*330d0*/  IMAD R65, R65, R87, RZ ;  /* 0x0000005741417224 */ /* 0x000fe200078e02ff */
[----:B------:R-:W2:Y:S02]  /*330e0*/  LDCU UR4, c[0x0][0x39c] ;  /* 0x00007380ff0477ac */ /* 0x000ea40008000800 */
[----:B------:R-:W-:Y:S01]  /*330f0*/  LEA.HI.X.SX32 R89, R0, R3, 0x1, P5 ;  /* 0x0000000300597211 */ /* 0x000fe200028f0eff */
[----:B------:R-:W-:Y:S02]  /*33100*/  IMAD.MOV.U32 R93, RZ, RZ, R65 ;  /* 0x000000ffff5d7224 */ /* 0x000fe400078e0041 */
[----:B------:R-:W1:Y:S04]  /*33110*/  LDL.LU R65, [R1+0xb28] ;  /* 0x000b280001417983 */ /* 0x000e680000300800 */
[----:B------:R-:W4:Y:S04]  /*33120*/  LDL.LU R90, [R1+0x14] ;  /* 0x00001400015a7983 */ /* 0x000f280000300800 */
[----:B------:R0:W-:Y:S04]  /*33130*/  @P3 STG.E.U16 desc[UR24][R88.64], R67 ;  /* 0x0000004358003986 */ /* 0x0001e8000c101518 */
[----:B0-----:R-:W2:Y:S01]  /*33140*/  LDL.LU R88, [R1+0xb2c] ;  /* 0x000b2c0001587983 */ /* 0x001ea20000300800 */
[----:B------:R-:W-:-:S02]  /*33150*/  LEA R84, P6, R93, R2, 0x1 ;  /* 0x000000025d547211 */ /* 0x000fc400078c08ff */
[----:B------:R-:W-:Y:S01]  /*33160*/  PRMT R64, R86, 0x7632, R64 ;  /* 0x0000763256407816 */ /* 0x000fe20000000040 */
[----:B------:R-:W2:Y:S01]  /*33170*/  LDL.LU R89, [R1+0x18] ;  /* 0x0000180001597983 */ /* 0x000ea20000300800 */
[----:B------:R-:W-:-:S05]  /*33180*/  LEA.HI.X.SX32 R85, R93, R3, 0x1, P6 ;  /* 0x000000035d557211 */ /* 0x000fca00030f0eff */
[----:B------:R0:W-:Y:S04]  /*33190*/  @P4 STG.E.U16 desc[UR24][R84.64], R86 ;  /* 0x0000005654004986 */ /* 0x0001e8000c101518 */
[----:B0-----:R-:W2:Y:S01]  /*331a0*/  LDL.LU R85, [R1+0xb30] ;  /* 0x000b300001557983 */ /* 0x001ea20000300800 */
[CC--:B---3--:R-:W-:Y:S01]  /*331b0*/  IMAD R0, R92.reuse, R87.reuse, RZ ;  /* 0x000000575c007224 */ /* 0x0c8fe200078e02ff */
[----:B------:R-:W-:Y:S01]  /*331c0*/  ISETP.LT.AND P2, PT, R92, UR6, !P0 ;  /* 0x000000065c007c0c */ /* 0x000fe2000c741270 */
[----:B------:R-:W0:Y:S03]  /*331d0*/  LDCU UR6, c[0x0][0x39c] ;  /* 0x00007380ff0677ac */ /* 0x000e260008000800 */
[----:B------:R-:W-:Y:S01]  /*331e0*/  LEA R92, P3, R0, R2, 0x1 ;  /* 0x00000002005c7211 */ /* 0x000fe200078608ff */
[----:B------:R-:W-:-:S03]  /*331f0*/  IMAD R86, R66, R87, RZ ;  /* 0x0000005742567224 */ /* 0x000fc600078e02ff */
[----:B------:R-:W-:-:S05]  /*33200*/  LEA.HI.X.SX32 R93, R0, R3, 0x1, P3 ;  /* 0x00000003005d7211 */ /* 0x000fca00018f0eff */
[----:B------:R3:W-:Y:S01]  /*33210*/  @P2 STG.E.U16 desc[UR24][R92.64], R64 ;  /* 0x000000405c002986 */ /* 0x0007e2000c101518 */
[----:B------:R-:W-:Y:S01]  /*33220*/  ISETP.LT.AND P3, PT, R66, UR7, !P0 ;  /* 0x0000000742007c0c */ /* 0x000fe2000c761270 */
[----:B------:R-:W0:Y:S01]  /*33230*/  LDCU UR7, c[0x0][0x39c] ;  /* 0x00007380ff0777ac */ /* 0x000e220008000800 */
[CC--:B---3--:R-:W-:Y:S02]  /*33240*/  LEA R64, P2, R86.reuse, R2.reuse, 0x1 ;  /* 0x0000000256407211 */ /* 0x0c8fe400078408ff */
[C---:B-1----:R-:W-:Y:S01]  /*33250*/  ISETP.LT.AND P4, PT, R65.reuse, UR5, !P0 ;  /* 0x0000000541007c0c */ /* 0x042fe2000c781270 */
[----:B------:R-:W-:Y:S01]  /*33260*/  IMAD R84, R65, R87, RZ ;  /* 0x0000005741547224 */ /* 0x000fe200078e02ff */
[----:B------:R-:W-:Y:S01]  /*33270*/  LEA.HI.X.SX32 R65, R86, R3, 0x1, P2 ;  /* 0x0000000356417211 */ /* 0x000fe200010f0eff */
[----:B------:R-:W1:Y:S01]  /*33280*/  LDCU UR5, c[0x0][0x39c] ;  /* 0x00007380ff0577ac */ /* 0x000e620008000800 */
[----:B------:R-:W3:Y:S02]  /*33290*/  LDL.LU R86, [R1+0xe50] ;  /* 0x000e500001567983 */ /* 0x000ee40000300800 */
[----:B------:R-:W-:-:S03]  /*332a0*/  LEA R66, P6, R84, R2, 0x1 ;  /* 0x0000000254427211 */ /* 0x000fc600078c08ff */
[----:B----4-:R4:W-:Y:S01]  /*332b0*/  @P3 STG.E.U16 desc[UR24][R64.64], R90 ;  /* 0x0000005a40003986 */ /* 0x0109e2000c101518 */
[----:B------:R-:W-:Y:S01]  /*332c0*/  LEA.HI.X.SX32 R67, R84, R3, 0x1, P6 ;  /* 0x0000000354437211 */ /* 0x000fe200030f0eff */
[C---:B--2---:R-:W-:Y:S01]  /*332d0*/  IMAD R0, R88.reuse, R87, RZ ;  /* 0x0000005758007224 */ /* 0x044fe200078e02ff */
[----:B------:R-:W-:Y:S01]  /*332e0*/  ISETP.LT.AND P2, PT, R88, UR4, !P0 ;  /* 0x0000000458007c0c */ /* 0x000fe2000c741270 */
[----:B------:R-:W2:Y:S01]  /*332f0*/  LDCU UR4, c[0x0][0x39c] ;  /* 0x00007380ff0477ac */ /* 0x000ea20008000800 */
[----:B------:R-:W2:Y:S04]  /*33300*/  LDL.LU R88, [R1+0xb34] ;  /* 0x000b340001587983 */ /* 0x000ea80000300800 */
[----:B------:R-:W2:Y:S01]  /*33310*/  LDL.LU R93, [R1+0xbbc] ;  /* 0x000bbc00015d7983 */ /* 0x000ea20000300800 */
[----:B------:R-:W-:-:S03]  /*33320*/  PRMT R91, R90, 0x7632, R91 ;  /* 0x000076325a5b7816 */ /* 0x000fc6000000005b */
[----:B------:R-:W3:Y:S04]  /*33330*/  LDL.LU R84, [R1+0xb38] ;  /* 0x000b380001547983 */ /* 0x000ee80000300800 */
[----:B----4-:R-:W4:Y:S04]  /*33340*/  LDL.LU.64 R64, [R1+0xe48] ;  /* 0x000e480001407983 */ /* 0x010f280000300a00 */
[----:B------:R-:W4:Y:S01]  /*33350*/  LDL.LU R90, [R1+0xe40] ;  /* 0x000e4000015a7983 */ /* 0x000f220000300800 */
[----:B------:R-:W-:Y:S02]  /*33360*/  LEA R92, P5, R0, R2, 0x1 ;  /* 0x00000002005c7211 */ /* 0x000fe400078a08ff */
[----:B0-----:R-:W-:Y:S01]  /*33370*/  ISETP.LT.AND P6, PT, R85, UR6, !P0 ;  /* 0x0000000655007c0c */ /* 0x001fe2000c7c1270 */
[----:B------:R0:W-:Y:S01]  /*33380*/  @P4 STG.E.U16 desc[UR24][R66.64], R91 ;  /* 0x0000005b42004986 */ /* 0x0001e2000c101518 */
[----:B------:R-:W1:Y:S03]  /*33390*/  LDCU UR6, c[0x0][0x39c] ;  /* 0x00007380ff0677ac */ /* 0x000e660008000800 */
[----:B0-----:R-:W4:Y:S01]  /*333a0*/  LDL.LU.64 R66, [R1+0xe38] ;  /* 0x000e380001427983 */ /* 0x001f220000300a00 */
[----:B--2---:R-:W-:-:S02]  /*333b0*/  ISETP.LT.AND P3, PT, R93, UR8, !P0 ;  /* 0x000000085d007c0c */ /* 0x004fc4000c761270 */
[----:B------:R-:W-:Y:S01]  /*333c0*/  LEA.HI.X.SX32 R93, R0, R3, 0x1, P5 ;  /* 0x00000003005d7211 */ /* 0x000fe200028f0eff */
[----:B------:R-:W-:Y:S01]  /*333d0*/  IMAD R0, R85, R87, RZ ;  /* 0x0000005755007224 */ /* 0x000fe200078e02ff */
[----:B---3--:R-:W-:Y:S01]  /*333e0*/  ISETP.LT.AND P4, PT, R84, UR4, !P0 ;  /* 0x0000000454007c0c */ /* 0x008fe2000c781270 */
[----:B------:R-:W2:Y:S01]  /*333f0*/  LDL.LU R85, [R1+0xc34] ;  /* 0x000c340001557983 */ /* 0x000ea20000300800 */
[----:B----4-:R-:W-:-:S03]  /*33400*/  PRMT R90, R89, 0x7632, R90 ;  /* 0x00007632595a7816 */ /* 0x010fc6000000005a */
[----:B------:R0:W-:Y:S01]  /*33410*/  @P2 STG.E.U16 desc[UR24][R92.64], R89 ;  /* 0x000000595c002986 */ /* 0x0001e2000c101518 */
[C---:B------:R-:W-:Y:S01]  /*33420*/  IMAD R91, R88.reuse, R87, RZ ;  /* 0x00000057585b7224 */ /* 0x040fe200078e02ff */
[----:B-1----:R-:W-:Y:S01]  /*33430*/  ISETP.LT.AND P5, PT, R88, UR5, !P0 ;  /* 0x0000000558007c0c */ /* 0x002fe2000c7a1270 */
[----:B------:R-:W1:Y:S01]  /*33440*/  LDCU UR4, c[0x0][0x39c] ;  /* 0x00007380ff0477ac */ /* 0x000e620008000800 */
[----:B------:R-:W3:Y:S01]  /*33450*/  LDCU UR5, c[0x0][0x39c] ;  /* 0x00007380ff0577ac */ /* 0x000ee20008000800 */
[----:B0-----:R-:W-:-:S04]  /*33460*/  LEA R92, P2, R0, R2, 0x1 ;  /* 0x00000002005c7211 */ /* 0x001fc800078408ff */
[----:B------:R-:W-:Y:S01]  /*33470*/  LEA.HI.X.SX32 R93, R0, R3, 0x1, P2 ;  /* 0x00000003005d7211 */ /* 0x000fe200010f0eff */
[----:B------:R-:W-:Y:S02]  /*33480*/  IMAD R0, R84, R87, RZ ;  /* 0x0000005754007224 */ /* 0x000fe400078e02ff */
[----:B------:R-:W1:Y:S04]  /*33490*/  LDL.LU R84, [R1+0xc50] ;  /* 0x000c500001547983 */ /* 0x000e680000300800 */
[----:B------:R0:W-:Y:S04]  /*334a0*/  @P6 STG.E.U16 desc[UR24][R92.64], R90 ;  /* 0x0000005a5c006986 */ /* 0x0001e8000c101518 */
[----:B0-----:R-:W4:Y:S04]  /*334b0*/  LDL.LU R93, [R1+0xb3c] ;  /* 0x000b3c00015d7983 */ /* 0x001f280000300800 */
[----:B------:R-:W2:Y:S01]  /*334c0*/  LDL.LU R92, [R1+0x1c] ;  /* 0x00001c00015c7983 */ /* 0x000ea20000300800 */
[----:B------:R-:W-:Y:S01]  /*334d0*/  IMAD.MOV.U32 R89, RZ, RZ, R91 ;  /* 0x000000ffff597224 */ /* 0x000fe200078e005b */
[----:B------:R-:W-:-:S04]  /*334e0*/  LEA R88, P2, R91, R2, 0x1 ;  /* 0x000000025b587211 */ /* 0x000fc800078408ff */
[----:B------:R-:W-:Y:S02]  /*334f0*/  LEA.HI.X.SX32 R89, R89, R3, 0x1, P2 ;  /* 0x0000000359597211 */ /* 0x000fe400010f0eff */
[----:B------:R-:W-:-:S04]  /*33500*/  LEA R90, P6, R0, R2, 0x1 ;  /* 0x00000002005a7211 */ /* 0x000fc800078c08ff */
[----:B------:R-:W-:Y:S01]  /*33510*/  LEA.HI.X.SX32 R91, R0, R3, 0x1, P6 ;  /* 0x00000003005b7211 */ /* 0x000fe200030f0eff */
[----:B--2---:R0:W-:Y:S04]  /*33520*/  @P5 STG.E.U16 desc[UR24][R88.64], R92 ;  /* 0x0000005c58005986 */ /* 0x0041e8000c101518 */
[----:B0-----:R-:W2:Y:S01]  /*33530*/  LDL.LU.64 R88, [R1+0xe30] ;  /* 0x000e300001587983 */ /* 0x001ea20000300a00 */
[C---:B----4-:R-:W-:Y:S01]  /*33540*/  ISETP.LT.AND P2, PT, R93.reuse, UR6, !P0 ;  /* 0x000000065d007c0c */ /* 0x050fe2000c741270 */
[----:B------:R-:W-:Y:S01]  /*33550*/  IMAD R93, R93, R87, RZ ;  /* 0x000000575d5d7224 */ /* 0x000fe200078e02ff */
[----:B------:R-:W-:Y:S01]  /*33560*/  PRMT R0, R92, 0x7632, R0 ;  /* 0x000076325c007816 */ /* 0x000fe20000000000 */
[----:B------:R-:W0:Y:S03]  /*33570*/  LDCU UR6, c[0x0][0x39c] ;  /* 0x00007380ff0677ac */ /* 0x000e260008000800 */
[-C--:B------:R-:W-:Y:S01]  /*33580*/  LEA R92, P6, R93, R2.reuse, 0x1 ;  /* 0x000000025d5c7211 */ /* 0x080fe200078c08ff */
[----:B------:R4:W-:Y:S01]  /*33590*/  @P4 STG.E.U16 desc[UR24][R90.64], R0 ;  /* 0x000000005a004986 */ /* 0x0009e2000c101518 */
[----:B-1----:R-:W-:Y:S01]  /*335a0*/  ISETP.LT.AND P4, PT, R84, UR4, !P0 ;  /* 0x0000000454007c0c */ /* 0x002fe2000c781270 */
[----:B------:R-:W1:Y:S01]  /*335b0*/  LDCU UR4, c[0x0][0x39c] ;  /* 0x00007380ff0477ac */ /* 0x000e620008000800 */
[----:B------:R-:W-:Y:S01]  /*335c0*/  ISETP.LT.AND P5, PT, R85, UR7, !P0 ;  /* 0x0000000755007c0c */ /* 0x000fe2000c7a1270 */
[----:B----4-:R-:W-:Y:S01]  /*335d0*/  IMAD R90, R87, 0x2, R93 ;  /* 0x00000002575a7824 */ /* 0x010fe200078e025d */
[----:B------:R-:W-:Y:S01]  /*335e0*/  LEA.HI.X.SX32 R93, R93, R3, 0x1, P6 ;  /* 0x000000035d5d7211 */ /* 0x000fe200030f0eff */
[----:B------:R-:W1:Y:S03]  /*335f0*/  LDL.LU R91, [R1+0xd84] ;  /* 0x000d8400015b7983 */ /* 0x000e660000300800 */
[----:B------:R-:W-:Y:S01]  /*33600*/  LEA R84, P6, R90, R2, 0x1 ;  /* 0x000000025a547211 */ /* 0x000fe200078c08ff */
[----:B------:R-:W-:-:S03]  /*33610*/  IMAD R0, R87, 0x2, R90 ;  /* 0x0000000257007824 */ /* 0x000fc600078e025a */
[----:B------:R-:W-:Y:S02]  /*33620*/  LEA.HI.X.SX32 R85, R90, R3, 0x1, P6 ;  /* 0x000000035a557211 */ /* 0x000fe400030f0eff */
[----:B------:R-:W4:Y:S04]  /*33630*/  LDL.LU R90, [R1+0xe28] ;  /* 0x000e2800015a7983 */ /* 0x000f280000300800 */
[----:B--2---:R2:W-:Y:S04]  /*33640*/  @P2 STG.E.U16 desc[UR24][R92.64], R88 ;  /* 0x000000585c002986 */ /* 0x0045e8000c101518 */
[----:B--2---:R-:W3:Y:S01]  /*33650*/  LDL.LU R93, [R1+0xca4] ;  /* 0x000ca400015d7983 */ /* 0x004ee20000300800 */
[----:B------:R-:W-:-:S02]  /*33660*/  PRMT R88, R88, 0x7632, R88 ;  /* 0x0000763258587816 */ /* 0x000fc40000000058 */
[----:B------:R-:W-:-:S03]  /*33670*/  LEA R92, P6, R0, R2, 0x1 ;  /* 0x00000002005c7211 */ /* 0x000fc600078c08ff */
[----:B------:R2:W-:Y:S04]  /*33680*/  @P3 STG.E.U16 desc[UR24][R84.64], R88 ;  /* 0x0000005854003986 */ /* 0x0005e8000c101518 */
[----:B--2---:R-:W2:Y:S01]  /*33690*/  LDL.LU.64 R84, [R1+0xe20] ;  /* 0x000e200001547983 */ /* 0x004ea20000300a00 */
[----:B------:R-:W-:Y:S01]  /*336a0*/  IMAD R88, R87, 0x2, R0 ;  /* 0x0000000257587824 */ /* 0x000fe200078e0200 */
[----:B---3--:R-:W-:Y:S01]  /*336b0*/  ISETP.LT.AND P2, PT, R93, UR5, !P0 ;  /* 0x000000055d007c0c */ /* 0x008fe2000c741270 */
[----:B------:R-:W3:Y:S01]  /*336c0*/  LDCU UR5, c[0x0][0x39c] ;  /* 0x00007380ff0577ac */ /* 0x000ee20008000800 */
[----:B------:R-:W-:Y:S02]  /*336d0*/  LEA.HI.X.SX32 R93, R0, R3, 0x1, P6 ;  /* 0x00000003005d7211 */ /* 0x000fe400030f0eff */
[----:B------:R-:W0:Y:S04]  /*336e0*/  LDL.LU R0, [R1+0xd70] ;  /* 0x000d700001007983 */ /* 0x000e280000300800 */
[----:B------:R1:W-:Y:S02]  /*336f0*/  @P5 STG.E.U16 desc[UR24][R92.64], R89 ;  /* 0x000000595c005986 */ /* 0x0003e4000c101518 */
[----:B-1----:R-:W-:-:S02]  /*33700*/  LEA R92, P6, R88, R2, 0x1 ;  /* 0x00000002585c7211 */ /* 0x002fc400078c08ff */
[----:B------:R-:W-:Y:S02]  /*33710*/  PRMT R89, R89, 0x7632, R89 ;  /* 0x0000763259597816 */ /* 0x000fe40000000059 */
[----:B------:R-:W-:-:S05]  /*33720*/  LEA.HI.X.SX32 R93, R88, R3, 0x1, P6 ;  /* 0x00000003585d7211 */ /* 0x000fca00030f0eff */
[----:B------:R1:W-:Y:S04]  /*33730*/  @P4 STG.E.U16 desc[UR24][R92.64], R89 ;  /* 0x000000595c004986 */ /* 0x0003e8000c101518 */
[----:B-1----:R-:W3:Y:S01]  /*33740*/  LDL.LU R93, [R1+0xda8] ;  /* 0x000da800015d7983 */ /* 0x002ee20000300800 */
[----:B------:R-:W-:Y:S01]  /*33750*/  ISETP.LT.AND P5, PT, R91, UR4, !P0 ;  /* 0x000000045b007c0c */ /* 0x000fe2000c7a1270 */
[----:B------:R-:W1:Y:S01]  /*33760*/  LDCU UR4, c[0x0][0x39c] ;  /* 0x00007380ff0477ac */ /* 0x000e620008000800 */
[----:B0-----:R-:W-:Y:S01]  /*33770*/  ISETP.LT.AND P3, PT, R0, UR6, !P0 ;  /* 0x0000000600007c0c */ /* 0x001fe2000c761270 */
[C---:B------:R-:W-:Y:S01]  /*33780*/  IMAD R0, R87.reuse, 0x2, R88 ;  /* 0x0000000257007824 */ /* 0x040fe200078e0258 */
[----:B------:R-:W0:Y:S03]  /*33790*/  LDCU UR6, c[0x0][0x39c] ;  /* 0x00007380ff0677ac */ /* 0x000e260008000800 */
[----:B------:R-:W-:Y:S01]  /*337a0*/  IMAD R91, R87, 0x2, R0 ;  /* 0x00000002575b7824 */ /* 0x000fe200078e0200 */
[----:B------:R-:W-:-:S04]  /*337b0*/  LEA R88, P6, R0, R2, 0x1 ;  /* 0x0000000200587211 */ /* 0x000fc800078c08ff */
[-C--:B------:R-:W-:Y:S02]  /*337c0*/  LEA.HI.X.SX32 R89, R0, R3.reuse, 0x1, P6 ;  /* 0x0000000300597211 */ /* 0x080fe400030f0eff */
[----:B------:R-:W-:Y:S01]  /*337d0*/  LEA R92, P6, R91, R2, 0x1 ;  /* 0x000000025b5c7211 */ /* 0x000fe200078c08ff */
[----:B------:R-:W-:Y:S01]  /*337e0*/  IMAD R87, R87, 0x2, R91 ;  /* 0x0000000257577824 */ /* 0x000fe200078e025b */
[----:B----4-:R-:W-:Y:S01]  /*337f0*/  PRMT R0, R90, 0x7632, R0 ;  /* 0x000076325a007816 */ /* 0x010fe20000000000 */
[----:B------:R4:W-:Y:S02]  /*33800*/  @P2 STG.E.U16 desc[UR24][R88.64], R90 ;  /* 0x0000005a58002986 */ /* 0x0009e4000c101518 */
[----:B----4-:R-:W4:Y:S01]  /*33810*/  LDC R90, c[0x0][0x3b8] ;  /* 0x0000ee00ff5a7b82 */ /* 0x010f220000000800 */
[----:B---3--:R-:W-:Y:S01]  /*33820*/  ISETP.LT.AND P4, PT, R93, UR5, !P0 ;  /* 0x000000055d007c0c */ /* 0x008fe2000c781270 */
[----:B------:R-:W3:Y:S01]  /*33830*/  LDCU UR5, c[0x0][0x39c] ;  /* 0x00007380ff0577ac */ /* 0x000ee20008000800 */
[----:B------:R-:W-:-:S02]  /*33840*/  LEA.HI.X.SX32 R93, R91, R3, 0x1, P6 ;  /* 0x000000035b5d7211 */ /* 0x000fc400030f0eff */
[----:B------:R-:W2:Y:S04]  /*33850*/  LDL.LU R91, [R1+0xe1c] ;  /* 0x000e1c00015b7983 */ /* 0x000ea80000300800 */
[----:B------:R-:W1:Y:S04]  /*33860*/  LDL.LU R89, [R1+0xdd4] ;  /* 0x000dd40001597983 */ /* 0x000e680000300800 */
[----:B------:R0:W-:Y:S04]  /*33870*/  @P3 STG.E.U16 desc[UR24][R92.64], R0 ;  /* 0x000000005c003986 */ /* 0x0001e8000c101518 */
[----:B0-----:R-:W3:Y:S01]  /*33880*/  LDL.LU R93, [R1+0xde4] ;  /* 0x000de400015d7983 */ /* 0x001ee20000300800 */
[----:B------:R-:W-:Y:S01]  /*33890*/  LEA R88, P6, R87, R2, 0x1 ;  /* 0x0000000257587211 */ /* 0x000fe200078c08ff */
[----:B----4-:R-:W-:-:S04]  /*338a0*/  IMAD R0, R90, 0x2, R87 ;  /* 0x000000025a007824 */ /* 0x010fc800078e0257 */
[----:B------:R-:W-:Y:S01]  /*338b0*/  IMAD R90, R90, 0x2, R0 ;  /* 0x000000025a5a7824 */ /* 0x000fe200078e0200 */
[----:B-1----:R-:W-:Y:S01]  /*338c0*/  ISETP.LT.AND P2, PT, R89, UR4, !P0 ;  /* 0x0000000459007c0c */ /* 0x002fe2000c741270 */
[----:B------:R-:W0:Y:S01]  /*338d0*/  LDCU UR4, c[0x0][0x39c] ;  /* 0x00007380ff0477ac */ /* 0x000e220008000800 */
[-C--:B------:R-:W-:Y:S02]  /*338e0*/  LEA.HI.X.SX32 R89, R87, R3.reuse, 0x1, P6 ;  /* 0x0000000357597211 */ /* 0x080fe400030f0eff */
[C---:B------:R-:W-:Y:S01]  /*338f0*/  LEA R92, P6, R0.reuse, R2, 0x1 ;  /* 0x00000002005c7211 */ /* 0x040fe200078c08ff */
[----:B------:R-:W0:Y:S04]  /*33900*/  LDL.LU R87, [R1+0xe0c] ;  /* 0x000e0c0001577983 */ /* 0x000e280000300800 */
[----:B--2---:R1:W-:Y:S01]  /*33910*/  @P5 STG.E.U16 desc[UR24][R88.64], R91 ;  /* 0x0000005b58005986 */ /* 0x0043e2000c101518 */
[----:B---3--:R-:W-:Y:S01]  /*33920*/  ISETP.LT.AND P3, PT, R93, UR6, !P0 ;  /* 0x000000065d007c0c */ /* 0x008fe2000c761270 */
[----:B------:R-:W2:Y:S01]  /*33930*/  LDCU UR6, c[0x0][0x39c] ;  /* 0x00007380ff0677ac */ /* 0x000ea20008000800 */
[----:B------:R-:W-:-:S02]  /*33940*/  LEA.HI.X.SX32 R93, R0, R3, 0x1, P6 ;  /* 0x00000003005d7211 */ /* 0x000fc400030f0eff */
[----:B------:R-:W2:Y:S04]  /*33950*/  LDL.LU R0, [R1+0xdb0] ;  /* 0x000db00001007983 */ /* 0x000ea80000300800 */
[----:B-1----:R-:W3:Y:S01]  /*33960*/  LDL.LU R89, [R1+0xe04] ;  /* 0x000e040001597983 */ /* 0x002ee20000300800 */
[----:B------:R-:W-:-:S05]  /*33970*/  PRMT R91, R91, 0x7632, R91 ;  /* 0x000076325b5b7816 */ /* 0x000fca000000005b */
[----:B------:R1:W-:Y:S04]  /*33980*/  @P4 STG.E.U16 desc[UR24][R92.64], R91 ;  /* 0x0000005b5c004986 */ /* 0x0003e8000c101518 */
[----:B-1----:R-:W4:Y:S01]  /*33990*/  LDL.LU R92, [R1+0xddc] ;  /* 0x000ddc00015c7983 */ /* 0x002f220000300800 */
[----:B------:R-:W1:Y:S01]  /*339a0*/  LDC R93, c[0x0][0x3b8] ;  /* 0x0000ee00ff5d7b82 */ /* 0x000e620000000800 */
[----:B------:R-:W-:Y:S02]  /*339b0*/  LEA R88, P6, R90, R2, 0x1 ;  /* 0x000000025a587211 */ /* 0x000fe400078c08ff */
[----:B------:R-:W-:Y:S02]  /*339c0*/  PRMT R91, R64, 0x7632, R91 ;  /* 0x00007632405b7816 */ /* 0x000fe4000000005b */
[----:B---3--:R-:W-:Y:S01]  /*339d0*/  ISETP.LT.AND P5, PT, R89, UR5, !P0 ;  /* 0x0000000559007c0c */ /* 0x008fe2000c7a1270 */
[----:B------:R-:W4:Y:S01]  /*339e0*/  LDCU UR5, c[0x0][0x39c] ;  /* 0x00007380ff0577ac */ /* 0x000f220008000800 */
[----:B------:R-:W-:Y:S01]  /*339f0*/  LEA.HI.X.SX32 R89, R90, R3, 0x1, P6 ;  /* 0x000000035a597211 */ /* 0x000fe200030f0eff */
[----:B-1----:R-:W-:-:S04]  /*33a00*/  IMAD R90, R93, 0x2, R90 ;  /* 0x000000025d5a7824 */ /* 0x002fc800078e025a */
[----:B------:R1:W-:Y:S01]  /*33a10*/  @P2 STG.E.U16 desc[UR24][R88.64], R64 ;  /* 0x0000004058002986 */ /* 0x0003e2000c101518 */
[----:B--2---:R-:W-:Y:S01]  /*33a20*/  ISETP.LT.AND P2, PT, R0, UR6, !P0 ;  /* 0x0000000600007c0c */ /* 0x004fe2000c741270 */
[----:B------:R-:W-:Y:S01]  /*33a30*/  IMAD R0, R93, 0x2, R90 ;  /* 0x000000025d007824 */ /* 0x000fe200078e025a */
[----:B0-----:R-:W-:Y:S01]  /*33a40*/  ISETP.LT.AND P4, PT, R87, UR4, !P0 ;  /* 0x0000000457007c0c */ /* 0x001fe2000c781270 */
[----:B------:R-:W0:Y:S01]  /*33a50*/  LDCU UR4, c[0x0][0x39c] ;  /* 0x00007380ff0477ac */ /* 0x000e220008000800 */
[----:B------:R-:W2:Y:S01]  /*33a60*/  LDL.LU R87, [R1+0xe18] ;  /* 0x000e180001577983 */ /* 0x000ea20000300800 */
[----:B------:R-:W3:Y:S01]  /*33a70*/  LDCU UR6, c[0x0][0x39c] ;  /* 0x00007380ff0677ac */ /* 0x000ee20008000800 */
[----:B-1----:R-:W-:Y:S01]  /*33a80*/  LEA R88, P6, R90, R2, 0x1 ;  /* 0x000000025a587211 */ /* 0x002fe200078c08ff */
[----:B------:R-:W-:-:S03]  /*33a90*/  IMAD R64, R93, 0x2, R0 ;  /* 0x000000025d407824 */ /* 0x000fc600078e0200 */
[----:B------:R-:W-:Y:S02]  /*33aa0*/  LEA.HI.X.SX32 R89, R90, R3, 0x1, P6 ;  /* 0x000000035a597211 */ /* 0x000fe400030f0eff */
[----:B------:R-:W-:-:S03]  /*33ab0*/  LEA R90, P6, R0, R2, 0x1 ;  /* 0x00000002005a7211 */ /* 0x000fc600078c08ff */
[----:B------:R1:W-:Y:S01]  /*33ac0*/  @P3 STG.E.U16 desc[UR24][R88.64], R91 ;  /* 0x0000005b58003986 */ /* 0x0003e2000c101518 */
[----:B----4-:R-:W-:Y:S01]  /*33ad0*/  ISETP.LT.AND P3, PT, R92, UR5, !P0 ;  /* 0x000000055c007c0c */ /* 0x010fe2000c761270 */
[----:B------:R-:W-:Y:S01]  /*33ae0*/  IMAD R92, R93, 0x2, R64 ;  /* 0x000000025d5c7824 */ /* 0x000fe200078e0240 */
[----:B------:R-:W4:Y:S01]  /*33af0*/  LDCU UR5, c[0x0][0x39c] ;  /* 0x00007380ff0577ac */ /* 0x000f220008000800 */
[----:B-1----:R-:W-:Y:S02]  /*33b00*/  LEA.HI.X.SX32 R91, R0, R3, 0x1, P6 ;  /* 0x00000003005b7211 */ /* 0x002fe400030f0eff */
[----:B------:R-:W-:-:S04]  /*33b10*/  LEA R88, P6, R64, R2, 0x1 ;  /* 0x0000000240587211 */ /* 0x000fc800078c08ff */
[----:B------:R-:W-:Y:S02]  /*33b20*/  LEA.HI.X.SX32 R89, R64, R3, 0x1, P6 ;  /* 0x0000000340597211 */ /* 0x000fe400030f0eff */
[----:B------:R-:W0:Y:S04]  /*33b30*/  LDL.LU R64, [R1+0xdf0] ;  /* 0x000df00001407983 */ /* 0x000e280000300800 */
[----:B------:R1:W-:Y:S04]  /*33b40*/  @P5 STG.E.U16 desc[UR24][R90.64], R65 ;  /* 0x000000415a005986 */ /* 0x0003e8000c101518 */
[----:B-1----:R-:W3:Y:S01]  /*33b50*/  LDL.LU R91, [R1+0xdfc] ;  /* 0x000dfc00015b7983 */ /* 0x002ee20000300800 */
[----:B------:R-:W-:-:S05]  /*33b60*/  PRMT R0, R65, 0x7632, R0 ;  /* 0x0000763241007816 */ /* 0x000fca0000000000 */
[----:B------:R1:W-:Y:S02]  /*33b70*/  @P4 STG.E.U16 desc[UR24][R88.64], R0 ;  /* 0x0000000058004986 */ /* 0x0003e4000c101518 */
[----:B-1----:R-:W-:Y:S01]  /*33b80*/  IMAD R0, R93, 0x2, R92 ;  /* 0x000000025d007824 */ /* 0x002fe200078e025c */
[----:B0-----:R-:W-:Y:S02]  /*33b90*/  ISETP.LT.AND P5, PT, R64, UR4, !P0 ;  /* 0x0000000440007c0c */ /* 0x001fe4000c7a1270 */
[----:B---3--:R-:W-:Y:S01]  /*33ba0*/  ISETP.LT.AND P4, PT, R91, UR6, !P0 ;  /* 0x000000065b007c0c */ /* 0x008fe2000c781270 */
[----:B------:R-:W-:Y:S01]  /*33bb0*/  IMAD R90, R93, 0x2, R0 ;  /* 0x000000025d5a7824 */ /* 0x000fe200078e0200 */
[CC--:B------:R-:W-:Y:S01]  /*33bc0*/  LEA R64, P6, R92.reuse, R2.reuse, 0x1 ;  /* 0x000000025c407211 */ /* 0x0c0fe200078c08ff */
[----:B------:R-:W0:Y:S03]  /*33bd0*/  LDCU UR6, c[0x0][0x39c] ;  /* 0x00007380ff0677ac */ /* 0x000e260008000800 */
[----:B------:R-:W-:Y:S01]  /*33be0*/  LEA.HI.X.SX32 R65, R92, R3, 0x1, P6 ;  /* 0x000000035c417211 */ /* 0x000fe200030f0eff */
[----:B------:R-:W1:Y:S01]  /*33bf0*/  LDCU UR4, c[0x0][0x39c] ;  /* 0x00007380ff0477ac */ /* 0x000e620008000800 */
[----:B------:R-:W4:Y:S04]  /*33c00*/  LDL.LU R92, [R1+0xe08] ;  /* 0x000e0800015c7983 */ /* 0x000f280000300800 */
[----:B------:R-:W0:Y:S01]  /*33c10*/  LDL.LU R91, [R1+0xdb8] ;  /* 0x000db800015b7983 */ /* 0x000e220000300800 */
[----:B------:R-:W-:-:S04]  /*33c20*/  LEA R88, P6, R0, R2, 0x1 ;  /* 0x0000000200587211 */ /* 0x000fc800078c08ff */
[----:B------:R-:W-:Y:S02]  /*33c30*/  LEA.HI.X.SX32 R89, R0, R3, 0x1, P6 ;  /* 0x0000000300597211 */ /* 0x000fe400030f0eff */
[----:B------:R-:W1:Y:S04]  /*33c40*/  LDL.LU R0, [R1+0xda4] ;  /* 0x000da40001007983 */ /* 0x000e680000300800 */
[----:B------:R3:W-:Y:S02]  /*33c50*/  @P2 STG.E.U16 desc[UR24][R64.64], R66 ;  /* 0x0000004240002986 */ /* 0x0007e4000c101518 */
[----:B---3--:R-:W-:Y:S02]  /*33c60*/  LEA R64, P6, R90, R2, 0x1 ;  /* 0x000000025a407211 */ /* 0x008fe400078c08ff */
[----:B------:R-:W-:-:S02]  /*33c70*/  PRMT R66, R66, 0x7632, R66 ;  /* 0x0000763242427816 */ /* 0x000fc40000000042 */
[----:B------:R-:W-:-:S03]  /*33c80*/  LEA.HI.X.SX32 R65, R90, R3, 0x1, P6 ;  /* 0x000000035a417211 */ /* 0x000fc600030f0eff */
[----:B------:R3:W-:Y:S04]  /*33c90*/  @P3 STG.E.U16 desc[UR24][R88.64], R66 ;  /* 0x0000004258003986 */ /* 0x0007e8000c101518 */
[----:B------:R0:W-:Y:S01]  /*33ca0*/  @P5 STG.E.U16 desc[UR24][R64.64], R67 ;  /* 0x0000004340005986 */ /* 0x0001e2000c101518 */
[----:B---3--:R-:W-:Y:S01]  /*33cb0*/  IMAD R66, R93, 0x2, R90 ;  /* 0x000000025d427824 */ /* 0x008fe200078e025a */
[----:B----4-:R-:W-:Y:S01]  /*33cc0*/  ISETP.LT.AND P2, PT, R92, UR5, !P0 ;  /* 0x000000055c007c0c */ /* 0x010fe2000c741270 */
[----:B------:R-:W3:Y:S01]  /*33cd0*/  LDCU UR5, c[0x0][0x39c] ;  /* 0x00007380ff0577ac */ /* 0x000ee20008000800 */
[----:B------:R-:W3:Y:S01]  /*33ce0*/  LDL.LU R92, [R1+0xde0] ;  /* 0x000de000015c7983 */ /* 0x000ee20000300800 */
[----:B0-----:R-:W-:Y:S01]  /*33cf0*/  ISETP.LT.AND P5, PT, R91, UR6, !P0 ;  /* 0x000000065b007c0c */ /* 0x001fe2000c7a1270 */
[----:B------:R-:W0:Y:S02]  /*33d00*/  LDCU UR6, c[0x0][0x39c] ;  /* 0x00007380ff0677ac */ /* 0x000e240008000800 */
[----:B------:R-:W4:Y:S04]  /*33d10*/  LDL.LU R91, [R1+0xdf4] ;  /* 0x000df400015b7983 */ /* 0x000f280000300800 */
[----:B------:R-:W0:Y:S01]  /*33d20*/  LDL.LU R90, [R1+0xe00] ;  /* 0x000e0000015a7983 */ /* 0x000e220000300800 */
[----:B-1----:R-:W-:Y:S01]  /*33d30*/  ISETP.LT.AND P3, PT, R0, UR4, !P0 ;  /* 0x0000000400007c0c */ /* 0x002fe2000c761270 */
[----:B------:R-:W4:Y:S01]  /*33d40*/  LDCU UR4, c[0x0][0x39c] ;  /* 0x00007380ff0477ac */ /* 0x000f220008000800 */
[----:B------:R-:W-:Y:S01]  /*33d50*/  LEA R88, P6, R66, R2, 0x1 ;  /* 0x0000000242587211 */ /* 0x000fe200078c08ff */
[----:B------:R-:W-:Y:S01]  /*33d60*/  IMAD R0, R93, 0x2, R66 ;  /* 0x000000025d007824 */ /* 0x000fe200078e0242 */
[----:B------:R-:W-:-:S02]  /*33d70*/  PRMT R65, R67, 0x7632, R65 ;  /* 0x0000763243417816 */ /* 0x000fc40000000041 */
[----:B------:R-:W-:Y:S01]  /*33d80*/  LEA.HI.X.SX32 R89, R66, R3, 0x1, P6 ;  /* 0x0000000342597211 */ /* 0x000fe200030f0eff */
[----:B------:R-:W-:Y:S01]  /*33d90*/  IMAD R67, R93, 0x2, R0 ;  /* 0x000000025d437824 */ /* 0x000fe200078e0200 */
[----:B------:R-:W-:-:S03]  /*33da0*/  LEA R64, P6, R0, R2, 0x1 ;  /* 0x0000000200407211 */ /* 0x000fc600078c08ff */
[----:B------:R1:W-:Y:S02]  /*33db0*/  @P4 STG.E.U16 desc[UR24][R88.64], R65 ;  /* 0x0000004158004986 */ /* 0x0003e4000c101518 */
[-C--:B-1----:R-:W-:Y:S02]  /*33dc0*/  LEA.HI.X.SX32 R65, R0, R3.reuse, 0x1, P6 ;  /* 0x0000000300417211 */ /* 0x082fe400030f0eff */
[----:B------:R-:W-:Y:S01]  /*33dd0*/  LEA R66, P6, R67, R2, 0x1 ;  /* 0x0000000243427211 */ /* 0x000fe200078c08ff */
[----:B------:R-:W-:Y:S01]  /*33de0*/  IMAD R88, R93, 0x2, R67 ;  /* 0x000000025d587824 */ /* 0x000fe200078e0243 */
[----:B------:R-:W-:Y:S01]  /*33df0*/  PRMT R0, R60, 0x7632, R0 ;  /* 0x000076323c007816 */ /* 0x000fe20000000000 */
[----:B------:R1:W-:Y:S01]  /*33e00*/  @P2 STG.E.U16 desc[UR24][R64.64], R60 ;  /* 0x0000003c40002986 */ /* 0x0003e2000c101518 */
[----:B------:R-:W-:-:S05]  /*33e10*/  LEA.HI.X.SX32 R67, R67, R3, 0x1, P6 ;  /* 0x0000000343437211 */ /* 0x000fca00030f0eff */
[----:B------:R2:W-:Y:S01]  /*33e20*/  @P3 STG.E.U16 desc[UR24][R66.64], R0 ;  /* 0x0000000042003986 */ /* 0x0005e2000c101518 */
[----:B-1----:R-:W-:Y:S01]  /*33e30*/  LEA R64, P6, R88, R2, 0x1 ;  /* 0x0000000258407211 */ /* 0x002fe200078c08ff */
[----:B--2---:R-:W-:-:S03]  /*33e40*/  IMAD R0, R93, 0x2, R88 ;  /* 0x000000025d007824 */ /* 0x004fc600078e0258 */
[----:B------:R-:W-:Y:S01]  /*33e50*/  LEA.HI.X.SX32 R65, R88, R3, 0x1, P6 ;  /* 0x0000000358417211 */ /* 0x000fe200030f0eff */
[----:B------:R-:W-:Y:S01]  /*33e60*/  IMAD R88, R93, 0x2, R0 ;  /* 0x000000025d587824 */ /* 0x000fe200078e0200 */
[----:B------:R-:W-:-:S04]  /*33e70*/  LEA R66, P6, R0, R2, 0x1 ;  /* 0x0000000200427211 */ /* 0x000fc800078c08ff */
[-C--:B------:R-:W-:Y:S02]  /*33e80*/  LEA.HI.X.SX32 R67, R0, R3.reuse, 0x1, P6 ;  /* 0x0000000300437211 */ /* 0x080fe400030f0eff */
[C---:B------:R-:W-:Y:S01]  /*33e90*/  LEA R60, P6, R88.reuse, R2, 0x1 ;  /* 0x00000002583c7211 */ /* 0x040fe200078c08ff */
[----:B------:R1:W-:Y:S01]  /*33ea0*/  @P5 STG.E.U16 desc[UR24][R64.64], R61 ;  /* 0x0000003d40005986 */ /* 0x0003e2000c101518 */
[----:B------:R-:W-:Y:S02]  /*33eb0*/  PRMT R0, R61, 0x7632, R0 ;  /* 0x000076323d007816 */ /* 0x000fe40000000000 */
[----:B-1----:R-:W-:Y:S01]  /*33ec0*/  LEA.HI.X.SX32 R61, R88, R3, 0x1, P6 ;  /* 0x00000003583d7211 */ /* 0x002fe200030f0eff */
[----:B------:R-:W-:Y:S01]  /*33ed0*/  IMAD R64, R93, 0x2, R88 ;  /* 0x000000025d407824 */ /* 0x000fe200078e0258 */
[----:B---3--:R-:W-:Y:S01]  /*33ee0*/  ISETP.LT.AND P4, PT, R92, UR5, !P0 ;  /* 0x000000055c007c0c */ /* 0x008fe2000c781270 */
[----:B------:R-:W1:Y:S01]  /*33ef0*/  LDCU UR5, c[0x0][0x39c] ;  /* 0x00007380ff0577ac */ /* 0x000e620008000800 */
[----:B------:R-:W1:Y:S01]  /*33f00*/  LDL.LU R92, [R1+0xda0] ;  /* 0x000da000015c7983 */ /* 0x000e620000300800 */
[----:B----4-:R-:W-:Y:S01]  /*33f10*/  ISETP.LT.AND P2, PT, R91, UR4, !P0 ;  /* 0x000000045b007c0c */ /* 0x010fe2000c741270 */
[----:B------:R-:W2:Y:S02]  /*33f20*/  LDCU UR4, c[0x0][0x39c] ;  /* 0x00007380ff0477ac */ /* 0x000ea40008000800 */
[----:B------:R-:W2:Y:S01]  /*33f30*/  LDL.LU R91, [R1+0xdac] ;  /* 0x000dac00015b7983 */ /* 0x000ea20000300800 */
[----:B0-----:R-:W-:Y:S01]  /*33f40*/  ISETP.LT.AND P3, PT, R90, UR6, !P0 ;  /* 0x000000065a007c0c */ /* 0x001fe2000c761270 */
[----:B------:R-:W0:Y:S02]  /*33f50*/  LDCU UR6, c[0x0][0x39c] ;  /* 0x00007380ff0677ac */ /* 0x000e240008000800 */
[----:B------:R-:W0:Y:S04]  /*33f60*/  LDL.LU R90, [R1+0xdc4] ;  /* 0x000dc400015a7983 */ /* 0x000e280000300800 */
[----:B------:R-:W3:Y:S04]  /*33f70*/  LDL.LU R89, [R1+0xde8] ;  /* 0x000de80001597983 */ /* 0x000ee80000300800 */
[----:B------:R-:W4:Y:S04]  /*33f80*/  LDL.LU R88, [R1+0xdf8] ;  /* 0x000df80001587983 */ /* 0x000f280000300800 */
[----:B------:R1:W-:Y:S04]  /*33f90*/  @P4 STG.E.U16 desc[UR24][R66.64], R0 ;  /* 0x0000000042004986 */ /* 0x0003e8000c101518 */
[----:B-1----:R-:W4:Y:S01]  /*33fa0*/  LDL.LU R67, [R1+0xd80] ;  /* 0x000d800001437983 */ /* 0x002f220000300800 */
[----:B------:R-:W-:-:S03]  /*33fb0*/  IMAD R0, R93, 0x2, R64 ;  /* 0x000000025d007824 */ /* 0x000fc600078e0240 */
[----:B------:R1:W-:Y:S01]  /*33fc0*/  @P2 STG.E.U16 desc[UR24][R60.64], R62 ;  /* 0x0000003e3c002986 */ /* 0x0003e2000c101518 */
[----:B------:R-:W-:Y:S02]  /*33fd0*/  PRMT R65, R62, 0x7632, R65 ;  /* 0x000076323e417816 */ /* 0x000fe40000000041 */
[----:B-1----:R-:W-:-:S04]  /*33fe0*/  LEA R60, P6, R64, R2, 0x1 ;  /* 0x00000002403c7211 */ /* 0x002fc800078c08ff */
[----:B------:R-:W-:Y:S02]  /*33ff0*/  LEA.HI.X.SX32 R61, R64, R3, 0x1, P6 ;  /* 0x00000003403d7211 */ /* 0x000fe400030f0eff */
[----:B------:R-:W-:-:S03]  /*34000*/  LEA R64, P6, R0, R2, 0x1 ;  /* 0x0000000200407211 */ /* 0x000fc600078c08ff */
[----:B------:R1:W-:Y:S01]  /*34010*/  @P3 STG.E.U16 desc[UR24][R60.64], R65 ;  /* 0x000000413c003986 */ /* 0x0003e2000c101518 */
[----:B------:R-:W-:Y:S01]  /*34020*/  IMAD R62, R93, 0x2, R0 ;  /* 0x000000025d3e7824 */ /* 0x000fe200078e0200 */
[----:B-1----:R-:W-:-:S04]  /*34030*/  LEA.HI.X.SX32 R65, R0, R3, 0x1, P6 ;  /* 0x0000000300417211 */ /* 0x002fc800030f0eff */
[CC--:B------:R-:W-:Y:S01]  /*34040*/  LEA R60, P6, R62.reuse, R2.reuse, 0x1 ;  /* 0x000000023e3c7211 */ /* 0x0c0fe200078c08ff */
[----:B------:R-:W-:Y:S01]  /*34050*/  IMAD R66, R93, 0x2, R62 ;  /* 0x000000025d427824 */ /* 0x000fe200078e023e */
[----:B------:R-:W-:Y:S02]  /*34060*/  PRMT R0, R63, 0x7632, R0 ;  /* 0x000076323f007816 */ /* 0x000fe40000000000 */
[----:B------:R-:W-:Y:S02]  /*34070*/  LEA.HI.X.SX32 R61, R62, R3, 0x1, P6 ;  /* 0x000000033e3d7211 */ /* 0x000fe400030f0eff */
[----:B------:R-:W-:Y:S02]  /*34080*/  LEA R62, P6, R66, R2, 0x1 ;  /* 0x00000002423e7211 */ /* 0x000fe400078c08ff */
[----:B------:R-:W-:Y:S01]  /*34090*/  ISETP.LT.AND P5, PT, R92, UR5, !P0 ;  /* 0x000000055c007c0c */ /* 0x000fe2000c7a1270 */
[----:B------:R-:W3:Y:S01]  /*340a0*/  LDCU UR5, c[0x0][0x39c] ;  /* 0x00007380ff0577ac */ /* 0x000ee20008000800 */
[----:B--2---:R-:W-:Y:S01]  /*340b0*/  ISETP.LT.AND P4, PT, R91, UR4, !P0 ;  /* 0x000000045b007c0c */ /* 0x004fe2000c781270 */
[----:B------:R-:W4:Y:S01]  /*340c0*/  LDCU UR4, c[0x0][0x39c] ;  /* 0x00007380ff0477ac */ /* 0x000f220008000800 */
[----:B------:R-:W2:Y:S01]  /*340d0*/  LDL.LU R91, [R1+0xe10] ;  /* 0x000e1000015b7983 */ /* 0x000ea20000300800 */
[----:B0-----:R-:W-:Y:S01]  /*340e0*/  ISETP.LT.AND P2, PT, R90, UR6, !P0 ;  /* 0x000000065a007c0c */ /* 0x001fe2000c741270 */
[----:B------:R-:W0:Y:S02]  /*340f0*/  LDCU UR6, c[0x0][0x39c] ;  /* 0x00007380ff0677ac */ /* 0x000e240008000800 */
[----:B------:R-:W2:Y:S05]  /*34100*/  LDL.LU R90, [R1+0xe14] ;  /* 0x000e1400015a7983 */ /* 0x000eaa0000300800 */
[----:B------:R1:W-:Y:S01]  /*34110*/  @P5 STG.E.U16 desc[UR24][R64.64], R63 ;  /* 0x0000003f40005986 */ /* 0x0003e2000c101518 */
[----:B---3--:R-:W-:-:S02]  /*34120*/  ISETP.LT.AND P3, PT, R89, UR5, !P0 ;  /* 0x0000000559007c0c */ /* 0x008fc4000c761270 */
[----:B----4-:R-:W-:Y:S01]  /*34130*/  ISETP.LT.AND P5, PT, R88, UR4, !P0 ;  /* 0x0000000458007c0c */ /* 0x010fe2000c7a1270 */
[----:B------:R-:W3:Y:S01]  /*34140*/  LDL.LU R89, [R1+0xdd0] ;  /* 0x000dd00001597983 */ /* 0x000ee20000300800 */
[----:B------:R-:W2:Y:S03]  /*34150*/  LDCU UR5, c[0x0][0x39c] ;  /* 0x00007380ff0577ac */ /* 0x000ea60008000800 */
[----:B------:R-:W4:Y:S01]  /*34160*/  LDL.LU R88, [R1+0xdec] ;  /* 0x000dec0001587983 */ /* 0x000f220000300800 */
[----:B-1----:R-:W-:Y:S01]  /*34170*/  LEA.HI.X.SX32 R63, R66, R3, 0x1, P6 ;  /* 0x00000003423f7211 */ /* 0x002fe200030f0eff */
[----:B------:R-:W1:Y:S02]  /*34180*/  LDCU UR4, c[0x0][0x39c] ;  /* 0x00007380ff0477ac */ /* 0x000e640008000800 */
[----:B------:R1:W-:Y:S01]  /*34190*/  @P4 STG.E.U16 desc[UR24][R60.64], R0 ;  /* 0x000000003c004986 */ /* 0x0003e2000c101518 */
[----:B0-----:R-:W-:Y:S01]  /*341a0*/  ISETP.LT.AND P4, PT, R67, UR6, !P0 ;  /* 0x0000000643007c0c */ /* 0x001fe2000c781270 */
[----:B------:R-:W3:Y:S02]  /*341b0*/  LDCU UR6, c[0x0][0x39c] ;  /* 0x00007380ff0677ac */ /* 0x000ee40008000800 */
[----:B------:R-:W4:Y:S01]  /*341c0*/  LDL.LU R67, [R1+0xd6c] ;  /* 0x000d6c0001437983 */ /* 0x000f220000300800 */
[----:B-1----:R-:W-:-:S03]  /*341d0*/  IMAD R0, R93, 0x2, R66 ;  /* 0x000000025d007824 */ /* 0x002fc600078e0242 */
[----:B------:R-:W4:Y:S04]  /*341e0*/  LDL.LU R66, [R1+0xd8c] ;  /* 0x000d8c0001427983 */ /* 0x000f280000300800 */
[----:B------:R-:W4:Y:S01]  /*341f0*/  LDL.LU R65, [R1+0xdb4] ;  /* 0x000db40001417983 */ /* 0x000f220000300800 */
[CC--:B------:R-:W-:Y:S01]  /*34200*/  LEA R60, P6, R0.reuse, R2.reuse, 0x1 ;  /* 0x00000002003c7211 */ /* 0x0c0fe200078c08ff */
[----:B------:R-:W-:Y:S02]  /*34210*/  IMAD R64, R93, 0x2, R0 ;  /* 0x000000025d407824 */ /* 0x000fe400078e0200 */
[----:B------:R0:W-:Y:S01]  /*34220*/  @P2 STG.E.U16 desc[UR24][R62.64], R56 ;  /* 0x000000383e002986 */ /* 0x0001e2000c101518 */
[----:B------:R-:W-:Y:S02]  /*34230*/  LEA.HI.X.SX32 R61, R0, R3, 0x1, P6 ;  /* 0x00000003003d7211 */ /* 0x000fe400030f0eff */
[----:B0-----:R-:W-:-:S02]  /*34240*/  LEA R62, P6, R64, R2, 0x1 ;  /* 0x00000002403e7211 */ /* 0x001fc400078c08ff */
[----:B------:R-:W-:Y:S02]  /*34250*/  PRMT R56, R56, 0x7632, R56 ;  /* 0x0000763238387816 */ /* 0x000fe40000000038 */
[----:B------:R-:W-:-:S03]  /*34260*/  LEA.HI.X.SX32 R63, R64, R3, 0x1, P6 ;  /* 0x00000003403f7211 */ /* 0x000fc600030f0eff */
[----:B------:R0:W-:Y:S04]  /*34270*/  @P3 STG.E.U16 desc[UR24][R60.64], R56 ;  /* 0x000000383c003986 */ /* 0x0001e8000c101518 */
[----:B------:R1:W-:Y:S01]  /*34280*/  @P5 STG.E.U16 desc[UR24][R62.64], R57 ;  /* 0x000000393e005986 */ /* 0x0003e2000c101518 */
[----:B0-----:R-:W-:-:S03]  /*34290*/  IMAD R56, R93, 0x2, R64 ;  /* 0x000000025d387824 */ /* 0x001fc600078e0240 */
[----:B------:R-:W4:Y:S04]  /*342a0*/  LDL.LU R64, [R1+0xdc0] ;  /* 0x000dc00001407983 */ /* 0x000f280000300800 */
[----:B-1----:R-:W4:Y:S01]  /*342b0*/  LDL.LU R63, [R1+0xdd8] ;  /* 0x000dd800013f7983 */ /* 0x002f220000300800 */
[CC--:B------:R-:W-:Y:S01]  /*342c0*/  LEA R60, P6, R56.reuse, R2.reuse, 0x1 ;  /* 0x00000002383c7211 */ /* 0x0c0fe200078c08ff */
[----:B------:R-:W-:Y:S01]  /*342d0*/  IMAD R0, R93, 0x2, R56 ;  /* 0x000000025d007824 */ /* 0x000fe200078e0238 */
[----:B------:R-:W-:Y:S02]  /*342e0*/  PRMT R57, R57, 0x7632, R57 ;  /* 0x0000763239397816 */ /* 0x000fe40000000039 */
[----:B------:R-:W-:Y:S01]  /*342f0*/  LEA.HI.X.SX32 R61, R56, R3, 0x1, P6 ;  /* 0x00000003383d7211 */ /* 0x000fe200030f0eff */
[----:B------:R-:W-:Y:S01]  /*34300*/  IMAD R62, R93, 0x2, R0 ;  /* 0x000000025d3e7824 */ /* 0x000fe200078e0200 */
[----:B------:R-:W-:-:S03]  /*34310*/  LEA R56, P6, R0, R2, 0x1 ;  /* 0x0000000200387211 */ /* 0x000fc600078c08ff */
[----:B------:R0:W-:Y:S02]  /*34320*/  @P4 STG.E.U16 desc[UR24][R60.64], R57 ;  /* 0x000000393c004986 */ /* 0x0001e4000c101518 */
[----:B0-----:R-:W-:Y:S01]  /*34330*/  LEA.HI.X.SX32 R57, R0, R3, 0x1, P6 ;  /* 0x0000000300397211 */ /* 0x001fe200030f0eff */
[----:B------:R-:W-:Y:S01]  /*34340*/  IMAD R0, R93, 0x2, R62 ;  /* 0x000000025d007824 */ /* 0x000fe200078e023e */
[----:B------:R-:W-:-:S04]  /*34350*/  LEA R60, P6, R62, R2, 0x1 ;  /* 0x000000023e3c7211 */ /* 0x000fc800078c08ff */
[----:B------:R-:W-:Y:S02]  /*34360*/  LEA.HI.X.SX32 R61, R62, R3, 0x1, P6 ;  /* 0x000000033e3d7211 */ /* 0x000fe400030f0eff */
[----:B------:R-:W-:Y:S02]  /*34370*/  PRMT R62, R58, 0x7632, R62 ;  /* 0x000076323a3e7816 */ /* 0x000fe4000000003e */
[----:B--2---:R-:W-:Y:S01]  /*34380*/  ISETP.LT.AND P2, PT, R91, UR5, !P0 ;  /* 0x000000055b007c0c */ /* 0x004fe2000c741270 */
[----:B------:R-:W4:Y:S01]  /*34390*/  LDCU UR5, c[0x0][0x39c] ;  /* 0x00007380ff0577ac */ /* 0x000f220008000800 */
[----:B------:R-:W-:Y:S01]  /*343a0*/  ISETP.LT.AND P3, PT, R90, UR4, !P0 ;  /* 0x000000045a007c0c */ /* 0x000fe2000c761270 */
[----:B------:R-:W0:Y:S01]  /*343b0*/  LDCU UR4, c[0x0][0x39c] ;  /* 0x00007380ff0477ac */ /* 0x000e220008000800 */
[----:B---3--:R-:W-:Y:S01]  /*343c0*/  ISETP.LT.AND P5, PT, R89, UR6, !P0 ;  /* 0x0000000659007c0c */ /* 0x008fe2000c7a1270 */
[----:B------:R-:W1:Y:S01]  /*343d0*/  LDCU UR6, c[0x0][0x39c] ;  /* 0x00007380ff0677ac */ /* 0x000e620008000800 */
[----:B----4-:R-:W-:Y:S01]  /*343e0*/  ISETP.LT.AND P4, PT, R88, UR5, !P0 ;  /* 0x0000000558007c0c */ /* 0x010fe2000c781270 */
[----:B------:R-:W2:Y:S06]  /*343f0*/  LDCU UR5, c[0x0][0x39c] ;  /* 0x00007380ff0577ac */ /* 0x000eac0008000800 */
[----:B------:R3:W-:Y:S04]  /*34400*/  @P2 STG.E.U16 desc[UR24][R56.64], R58 ;  /* 0x0000003a38002986 */ /* 0x0007e8000c101518 */
[----:B------:R4:W-:Y:S01]  /*34410*/  @P3 STG.E.U16 desc[UR24][R60.64], R62 ;  /* 0x0000003e3c003986 */ /* 0x0009e2000c101518 */
[----:B---3--:R-:W-:-:S04]  /*34420*/  LEA R56, P6, R0, R2, 0x1 ;  /* 0x0000000200387211 */ /* 0x008fc800078c08ff */
[-C--:B------:R-:W-:Y:S01]  /*34430*/  LEA.HI.X.SX32 R57, R0, R3.reuse, 0x1, P6 ;  /* 0x0000000300397211 */ /* 0x080fe200030f0eff */
[----:B------:R-:W-:Y:S01]  /*34440*/  IMAD R58, R93, 0x2, R0 ;  /* 0x000000025d3a7824 */ /* 0x000fe200078e0200 */
[----:B0-----:R-:W-:Y:S01]  /*34450*/  ISETP.LT.AND P2, PT, R67, UR4, !P0 ;  /* 0x0000000443007c0c */ /* 0x001fe2000c741270 */
[----:B------:R-:W0:Y:S01]  /*34460*/  LDCU UR4, c[0x0][0x39c] ;  /* 0x00007380ff0477ac */ /* 0x000e220008000800 */
[----:B------:R-:W3:Y:S01]  /*34470*/  LDL.LU R67, [R1+0xd5c] ;  /* 0x000d5c0001437983 */ /* 0x000ee20000300800 */
[----:B-1----:R-:W-:Y:S01]  /*34480*/  ISETP.LT.AND P3, PT, R66, UR6, !P0 ;  /* 0x0000000642007c0c */ /* 0x002fe2000c761270 */
[----:B------:R-:W1:Y:S02]  /*34490*/  LDCU UR6, c[0x0][0x39c] ;  /* 0x00007380ff0677ac */ /* 0x000e640008000800 */
[----:B------:R4:W-:Y:S01]  /*344a0*/  @P5 STG.E.U16 desc[UR24][R56.64], R59 ;  /* 0x0000003b38005986 */ /* 0x0009e2000c101518 */
[----:B--2---:R-:W-:Y:S01]  /*344b0*/  ISETP.LT.AND P5, PT, R65, UR5, !P0 ;  /* 0x0000000541007c0c */ /* 0x004fe2000c7a1270 */
[----:B------:R-:W-:Y:S01]  /*344c0*/  IMAD R0, R93, 0x2, R58 ;  /* 0x000000025d007824 */ /* 0x000fe200078e023a */
[C---:B----4-:R-:W-:Y:S01]  /*344d0*/  LEA R60, P6, R58.reuse, R2, 0x1 ;  /* 0x000000023a3c7211 */ /* 0x050fe200078c08ff */
[----:B------:R-:W2:Y:S01]  /*344e0*/  LDL.LU R66, [R1+0xd78] ;  /* 0x000d780001427983 */ /* 0x000ea20000300800 */
[----:B------:R-:W3:Y:S03]  /*344f0*/  LDCU UR5, c[0x0][0x39c] ;  /* 0x00007380ff0577ac */ /* 0x000ee60008000800 */
[----:B------:R-:W4:Y:S01]  /*34500*/  LDL.LU R65, [R1+0xd94] ;  /* 0x000d940001417983 */ /* 0x000f220000300800 */
[----:B------:R-:W-:-:S02]  /*34510*/  LEA.HI.X.SX32 R61, R58, R3, 0x1, P6 ;  /* 0x000000033a3d7211 */ /* 0x000fc400030f0eff */
[C---:B------:R-:W-:Y:S02]  /*34520*/  LEA R56, P6, R0.reuse, R2, 0x1 ;  /* 0x0000000200387211 */ /* 0x040fe400078c08ff */
[----:B------:R-:W-:Y:S02]  /*34530*/  PRMT R59, R59, 0x7632, R59 ;  /* 0x000076323b3b7816 */ /* 0x000fe4000000003b */
[----:B------:R-:W-:-:S03]  /*34540*/  LEA.HI.X.SX32 R57, R0, R3, 0x1, P6 ;  /* 0x0000000300397211 */ /* 0x000fc600030f0eff */
[----:B------:R-:W-:Y:S04]  /*34550*/  @P4 STG.E.U16 desc[UR24][R60.64], R59 ;  /* 0x0000003b3c004986 */ /* 0x000fe8000c101518 */
[----:B------:R0:W-:Y:S02]  /*34560*/  @P2 STG.E.U16 desc[UR24][R56.64], R52 ;  /* 0x0000003438002986 */ /* 0x0001e4000c101518 */
[----:B0-----:R-:W-:Y:S01]  /*34570*/  ISETP.LT.AND P4, PT, R64, UR4, !P0 ;  /* 0x0000000440007c0c */ /* 0x001fe2000c781270 */
[----:B------:R-:W-:Y:S01]  /*34580*/  IMAD R0, R93, 0x2, R0 ;  /* 0x000000025d007824 */ /* 0x000fe200078e0200 */
[----:B------:R-:W4:Y:S01]  /*34590*/  LDL.LU R64, [R1+0xdbc] ;  /* 0x000dbc0001407983 */ /* 0x000f220000300800 */
[----:B------:R-:W-:Y:S01]  /*345a0*/  PRMT R52, R52, 0x7632, R52 ;  /* 0x0000763234347816 */ /* 0x000fe20000000034 */
[----:B------:R-:W2:Y:S01]  /*345b0*/  LDCU UR4, c[0x0][0x39c] ;  /* 0x00007380ff0477ac */ /* 0x000ea20008000800 */
[----:B-1----:R-:W-:-:S02]  /*345c0*/  ISETP.LT.AND P2, PT, R63, UR6, !P0 ;  /* 0x000000063f007c0c */ /* 0x002fc4000c741270 */
[----:B------:R-:W4:Y:S01]  /*345d0*/  LDL.LU R63, [R1+0xdcc] ;  /* 0x000dcc00013f7983 */ /* 0x000f220000300800 */
[CC--:B------:R-:W-:Y:S01]  /*345e0*/  LEA R58, P6, R0.reuse, R2.reuse, 0x1 ;  /* 0x00000002003a7211 */ /* 0x0c0fe200078c08ff */
[C---:B------:R-:W-:Y:S01]  /*345f0*/  IMAD R57, R93.reuse, 0x2, R0 ;  /* 0x000000025d397824 */ /* 0x040fe200078e0200 */
[----:B------:R-:W4:Y:S01]  /*34600*/  LDCU UR6, c[0x0][0x39c] ;  /* 0x00007380ff0677ac */ /* 0x000f220008000800 */
[----:B------:R-:W4:Y:S01]  /*34610*/  LDL.LU R62, [R1+0xd2c] ;  /* 0x000d2c00013e7983 */ /* 0x000f220000300800 */
[-C--:B------:R-:W-:Y:S01]  /*34620*/  LEA.HI.X.SX32 R59, R0, R3.reuse, 0x1, P6 ;  /* 0x00000003003b7211 */ /* 0x080fe200030f0eff */
[----:B------:R-:W-:Y:S01]  /*34630*/  IMAD R0, R93, 0x2, R57 ;  /* 0x000000025d007824 */ /* 0x000fe200078e0239 */
[C---:B------:R-:W-:Y:S01]  /*34640*/  LEA R56, P6, R57.reuse, R2, 0x1 ;  /* 0x0000000239387211 */ /* 0x040fe200078c08ff */
[----:B------:R-:W4:Y:S04]  /*34650*/  LDL.LU R61, [R1+0xd60] ;  /* 0x000d6000013d7983 */ /* 0x000f280000300800 */
[----:B------:R-:W4:Y:S01]  /*34660*/  LDL.LU R60, [R1+0xd7c] ;  /* 0x000d7c00013c7983 */ /* 0x000f220000300800 */
[----:B------:R-:W-:-:S03]  /*34670*/  LEA.HI.X.SX32 R57, R57, R3, 0x1, P6 ;  /* 0x0000000339397211 */ /* 0x000fc600030f0eff */
[----:B------:R0:W-:Y:S02]  /*34680*/  @P3 STG.E.U16 desc[UR24][R58.64], R52 ;  /* 0x000000343a003986 */ /* 0x0001e4000c101518 */
[----:B0-----:R-:W-:Y:S01]  /*34690*/  LEA R58, P6, R0, R2, 0x1 ;  /* 0x00000002003a7211 */ /* 0x001fe200078c08ff */
[----:B------:R-:W-:-:S03]  /*346a0*/  IMAD R52, R93, 0x2, R0 ;  /* 0x000000025d347824 */ /* 0x000fc600078e0200 */
[----:B------:R-:W-:Y:S02]  /*346b0*/  LEA.HI.X.SX32 R59, R0, R3, 0x1, P6 ;  /* 0x00000003003b7211 */ /* 0x000fe400030f0eff */
[----:B------:R-:W-:Y:S01]  /*346c0*/  PRMT R0, R53, 0x7632, R0 ;  /* 0x0000763235007816 */ /* 0x000fe20000000000 */
[----:B------:R-:W-:Y:S04]  /*346d0*/  @P5 STG.E.U16 desc[UR24][R56.64], R53 ;  /* 0x0000003538005986 */ /* 0x000fe8000c101518 */
[----:B------:R0:W-:Y:S04]  /*346e0*/  @P4 STG.E.U16 desc[UR24][R58.64], R0 ;  /* 0x000000003a004986 */ /* 0x0001e8000c101518 */
[----:B0-----:R-:W4:Y:S01]  /*346f0*/  LDL.LU R59, [R1+0xd98] ;  /* 0x000d9800013b7983 */ /* 0x001f220000300800 */
[----:B------:R-:W-:Y:S01]  /*34700*/  LEA R56, P6, R52, R2, 0x1 ;  /* 0x0000000234387211 */ /* 0x000fe200078c08ff */
[----:B------:R-:W-:-:S03]  /*34710*/  IMAD R0, R93, 0x2, R52 ;  /* 0x000000025d007824 */ /* 0x000fc600078e0234 */
[----:B------:R-:W-:Y:S01]  /*34720*/  LEA.HI.X.SX32 R57, R52, R3, 0x1, P6 ;  /* 0x0000000334397211 */ /* 0x000fe200030f0eff */
[----:B------:R-:W-:Y:S01]  /*34730*/  IMAD R58, R93, 0x2, R0 ;  /* 0x000000025d3a7824 */ /* 0x000fe200078e0200 */
[----:B------:R-:W-:-:S03]  /*34740*/  LEA R52, P6, R0, R2, 0x1 ;  /* 0x0000000200347211 */ /* 0x000fc600078c08ff */
[----:B------:R0:W-:Y:S01]  /*34750*/  @P2 STG.E.U16 desc[UR24][R56.64], R54 ;  /* 0x0000003638002986 */ /* 0x0001e2000c101518 */
[-C--:B------:R-:W-:Y:S02]  /*34760*/  LEA.HI.X.SX32 R53, R0, R3.reuse, 0x1, P6 ;  /* 0x0000000300357211 */ /* 0x080fe400030f0eff */
[----:B0-----:R-:W-:Y:S02]  /*34770*/  LEA R56, P6, R58, R2, 0x1 ;  /* 0x000000023a387211 */ /* 0x001fe400078c08ff */
[----:B------:R-:W-:Y:S02]  /*34780*/  PRMT R54, R54, 0x7632, R54 ;  /* 0x0000763236367816 */ /* 0x000fe40000000036 */
[----:B------:R-:W-:Y:S02]  /*34790*/  LEA.HI.X.SX32 R57, R58, R3, 0x1, P6 ;  /* 0x000000033a397211 */ /* 0x000fe400030f0eff */
[----:B---3--:R-:W-:Y:S01]  /*347a0*/  ISETP.LT.AND P3, PT, R67, UR5, !P0 ;  /* 0x0000000543007c0c */ /* 0x008fe2000c761270 */
[----:B------:R-:W0:Y:S01]  /*347b0*/  LDCU UR5, c[0x0][0x39c] ;  /* 0x00007380ff0577ac */ /* 0x000e220008000800 */
[----:B--2---:R-:W-:Y:S01]  /*347c0*/  ISETP.LT.AND P5, PT, R66, UR4, !P0 ;  /* 0x0000000442007c0c */ /* 0x004fe2000c7a1270 */
[----:B------:R-:W1:Y:S01]  /*347d0*/  LDCU UR4, c[0x0][0x39c] ;  /* 0x00007380ff0477ac */ /* 0x000e620008000800 */
[----:B----4-:R-:W-:Y:S01]  /*347e0*/  ISETP.LT.AND P4, PT, R65, UR6, !P0 ;  /* 0x0000000641007c0c */ /* 0x010fe2000c781270 */
[----:B------:R-:W2:Y:S08]  /*347f0*/  LDCU UR6, c[0x0][0x39c] ;  /* 0x00007380ff0677ac */ /* 0x000eb00008000800 */
[----:B------:R3:W-:Y:S04]  /*34800*/  @P3 STG.E.U16 desc[UR24][R52.64], R54 ;  /* 0x0000003634003986 */ /* 0x0007e8000c101518 */
[----:B------:R4:W-:Y:S01]  /*34810*/  @P5 STG.E.U16 desc[UR24][R56.64], R55 ;  /* 0x0000003738005986 */ /* 0x0009e2000c101518 */
[----:B-1----:R-:W-:Y:S01]  /*34820*/  ISETP.LT.AND P3, PT, R63, UR4, !P0 ;  /* 0x000000043f007c0c */ /* 0x002fe2000c761270 */
[----:B------:R-:W-:-:S02]  /*34830*/  IMAD R58, R93, 0x2, R58 ;  /* 0x000000025d3a7824 */ /* 0x000fc400078e023a */
[----:B------:R-:W4:Y:S01]  /*34840*/  LDL.LU R63, [R1+0xdc8] ;  /* 0x000dc800013f7983 */ /* 0x000f220000300800 */
[----:B0-----:R-:W-:Y:S01]  /*34850*/  ISETP.LT.AND P2, PT, R64, UR5, !P0 ;  /* 0x0000000540007c0c */ /* 0x001fe2000c741270 */
[----:B------:R-:W0:Y:S01]  /*34860*/  LDCU UR5, c[0x0][0x39c] ;  /* 0x00007380ff0577ac */ /* 0x000e220008000800 */
[----:B--2---:R-:W-:Y:S02]  /*34870*/  ISETP.LT.AND P5, PT, R62, UR6, !P0 ;  /* 0x000000063e007c0c */ /* 0x004fe4000c7a1270 */
[----:B------:R-:W2:Y:S01]  /*34880*/  LDL.LU R62, [R1+0xd20] ;  /* 0x000d2000013e7983 */ /* 0x000ea20000300800 */
[----:B------:R-:W1:Y:S01]  /*34890*/  LDCU UR4, c[0x0][0x39c] ;  /* 0x00007380ff0477ac */ /* 0x000e620008000800 */
[C---:B---3--:R-:W-:Y:S01]  /*348a0*/  LEA R52, P6, R58.reuse, R2, 0x1 ;  /* 0x000000023a347211 */ /* 0x048fe200078c08ff */
[----:B----4-:R-:W-:Y:S01]  /*348b0*/  IMAD R56, R93, 0x2, R58 ;  /* 0x000000025d387824 */ /* 0x010fe200078e023a */
[----:B------:R-:W-:Y:S01]  /*348c0*/  PRMT R55, R55, 0x7632, R55 ;  /* 0x0000763237377816 */ /* 0x000fe20000000037 */
[----:B------:R-:W3:Y:S01]  /*348d0*/  LDCU UR6, c[0x0][0x39c] ;  /* 0x00007380ff0677ac */ /* 0x000ee20008000800 */
[----:B------:R-:W-:-:S02]  /*348e0*/  LEA.HI.X.SX32 R53, R58, R3, 0x1, P6 ;  /* 0x000000033a357211 */ /* 0x000fc400030f0eff */
[----:B------:R-:W-:-:S03]  /*348f0*/  LEA R54, P6, R56, R2, 0x1 ;  /* 0x0000000238367211 */ /* 0x000fc600078c08ff */
[----:B------:R4:W-:Y:S01]  /*34900*/  @P4 STG.E.U16 desc[UR24][R52.64], R55 ;  /* 0x0000003734004986 */ /* 0x0009e2000c101518 */
[----:B------:R-:W-:Y:S01]  /*34910*/  IMAD R0, R93, 0x2, R56 ;  /* 0x000000025d007824 */ /* 0x000fe200078e0238 */
[----:B0-----:R-:W-:Y:S01]  /*34920*/  ISETP.LT.AND P4, PT, R61, UR5, !P0 ;  /* 0x000000053d007c0c */ /* 0x001fe2000c781270 */
[----:B------:R-:W0:Y:S01]  /*34930*/  LDCU UR5, c[0x0][0x39c] ;  /* 0x00007380ff0577ac */ /* 0x000e220008000800 */
[----:B------:R-:W2:Y:S01]  /*34940*/  LDL.LU R61, [R1+0xd3c] ;  /* 0x000d3c00013d7983 */ /* 0x000ea20000300800 */
[----:B----4-:R-:W-:-:S05]  /*34950*/  LEA.HI.X.SX32 R55, R56, R3, 0x1, P6 ;  /* 0x0000000338377211 */ /* 0x010fca00030f0eff */
[----:B------:R4:W-:Y:S01]  /*34960*/  @P2 STG.E.U16 desc[UR24][R54.64], R48 ;  /* 0x0000003036002986 */ /* 0x0009e2000c101518 */
[----:B-1----:R-:W-:Y:S01]  /*34970*/  ISETP.LT.AND P2, PT, R60, UR4, !P0 ;  /* 0x000000043c007c0c */ /* 0x002fe2000c741270 */
[--C-:B------:R-:W-:Y:S01]  /*34980*/  IMAD R52, R93, 0x2, R0.reuse ;  /* 0x000000025d347824 */ /* 0x100fe200078e0200 */
[CC--:B------:R-:W-:Y:S01]  /*34990*/  LEA R56, P6, R0.reuse, R2.reuse, 0x1 ;  /* 0x0000000200387211 */ /* 0x0c0fe200078c08ff */
[----:B------:R-:W2:Y:S01]  /*349a0*/  LDL.LU R60, [R1+0xd64] ;  /* 0x000d6400013c7983 */ /* 0x000ea20000300800 */
[----:B------:R-:W2:Y:S02]  /*349b0*/  LDCU UR4, c[0x0][0x39c] ;  /* 0x00007380ff0477ac */ /* 0x000ea40008000800 */
[----:B------:R-:W-:Y:S02]  /*349c0*/  LEA.HI.X.SX32 R57, R0, R3, 0x1, P6 ;  /* 0x0000000300397211 */ /* 0x000fe400030f0eff */
[----:B------:R-:W-:Y:S02]  /*349d0*/  PRMT R0, R48, 0x7632, R0 ;  /* 0x0000763230007816 */ /* 0x000fe40000000000 */
[----:B----4-:R-:W-:-:S03]  /*349e0*/  LEA R54, P6, R52, R2, 0x1 ;  /* 0x0000000234367211 */ /* 0x010fc600078c08ff */
[----:B------:R1:W-:Y:S01]  /*349f0*/  @P3 STG.E.U16 desc[UR24][R56.64], R0 ;  /* 0x0000000038003986 */ /* 0x0003e2000c101518 */
[----:B------:R-:W-:Y:S01]  /*34a00*/  IMAD R48, R93, 0x2, R52 ;  /* 0x000000025d307824 */ /* 0x000fe200078e0234 */
[----:B---3--:R-:W-:Y:S01]  /*34a10*/  ISETP.LT.AND P3, PT, R59, UR6, !P0 ;  /* 0x000000063b007c0c */ /* 0x008fe2000c761270 */
[----:B------:R-:W3:Y:S01]  /*34a20*/  LDCU UR6, c[0x0][0x39c] ;  /* 0x00007380ff0677ac */ /* 0x000ee20008000800 */
[----:B------:R-:W4:Y:S01]  /*34a30*/  LDL.LU R59, [R1+0xd88] ;  /* 0x000d8800013b7983 */ /* 0x000f220000300800 */
[----:B------:R-:W-:-:S03]  /*34a40*/  LEA.HI.X.SX32 R55, R52, R3, 0x1, P6 ;  /* 0x0000000334377211 */ /* 0x000fc600030f0eff */
[----:B------:R-:W4:Y:S01]  /*34a50*/  LDL.LU R58, [R1+0xd9c] ;  /* 0x000d9c00013a7983 */ /* 0x000f220000300800 */
[----:B------:R-:W-:-:S03]  /*34a60*/  LEA R52, P6, R48, R2, 0x1 ;  /* 0x0000000230347211 */ /* 0x000fc600078c08ff */
[----:B-1----:R-:W4:Y:S01]  /*34a70*/  LDL.LU R56, [R1+0xd1c] ;  /* 0x000d1c0001387983 */ /* 0x002f220000300800 */
[----:B------:R-:W-:Y:S01]  /*34a80*/  IMAD R0, R93, 0x2, R48 ;  /* 0x000000025d007824 */ /* 0x000fe200078e0230 */
[----:B------:R-:W-:Y:S02]  /*34a90*/  LEA.HI.X.SX32 R53, R48, R3, 0x1, P6 ;  /* 0x0000000330357211 */ /* 0x000fe400030f0eff */
[----:B------:R1:W-:Y:S02]  /*34aa0*/  @P5 STG.E.U16 desc[UR24][R54.64], R49 ;  /* 0x0000003136005986 */ /* 0x0003e4000c101518 */
[----:B------:R-:W-:Y:S02]  /*34ab0*/  LEA R48, P6, R0, R2, 0x1 ;  /* 0x0000000200307211 */ /* 0x000fe400078c08ff */
[----:B------:R-:W4:Y:S01]  /*34ac0*/  LDL.LU R57, [R1+0xd28] ;  /* 0x000d280001397983 */ /* 0x000f220000300800 */
[----:B-1----:R-:W-:-:S05]  /*34ad0*/  PRMT R54, R49, 0x7632, R54 ;  /* 0x0000763231367816 */ /* 0x002fca0000000036 */
[----:B------:R1:W-:Y:S01]  /*34ae0*/  @P4 STG.E.U16 desc[UR24][R52.64], R54 ;  /* 0x0000003634004986 */ /* 0x0003e2000c101518 */
[-C--:B------:R-:W-:Y:S01]  /*34af0*/  LEA.HI.X.SX32 R49, R0, R3.reuse, 0x1, P6 ;  /* 0x0000000300317211 */ /* 0x080fe200030f0eff */
[C---:B-1----:R-:W-:Y:S02]  /*34b00*/  IMAD R53, R93.reuse, 0x2, R0 ;  /* 0x000000025d357824 */ /* 0x042fe400078e0200 */
[----:B------:R-:W4:Y:S02]  /*34b10*/  LDL.LU R54, [R1+0xd48] ;  /* 0x000d480001367983 */ /* 0x000f240000300800 */
[----:B------:R-:W-:Y:S01]  /*34b20*/  IMAD R0, R93, 0x2, R53 ;  /* 0x000000025d007824 */ /* 0x000fe200078e0235 */
[CC--:B------:R-:W-:Y:S01]  /*34b30*/  LEA R52, P6, R53.reuse, R2.reuse, 0x1 ;  /* 0x0000000235347211 */ /* 0x0c0fe200078c08ff */
[----:B------:R1:W-:Y:S03]  /*34b40*/  @P2 STG.E.U16 desc[UR24][R48.64], R50 ;  /* 0x0000003230002986 */ /* 0x0003e6000c101518 */
[----:B------:R-:W-:Y:S01]  /*34b50*/  LEA.HI.X.SX32 R53, R53, R3, 0x1, P6 ;  /* 0x0000000335357211 */ /* 0x000fe200030f0eff */
[----:B------:R-:W4:Y:S01]  /*34b60*/  LDL.LU R55, [R1+0xd68] ;  /* 0x000d680001377983 */ /* 0x000f220000300800 */
[----:B-1----:R-:W-:Y:S01]  /*34b70*/  PRMT R49, R50, 0x7632, R49 ;  /* 0x0000763232317816 */ /* 0x002fe20000000031 */
[----:B------:R-:W-:Y:S01]  /*34b80*/  IMAD R50, R93, 0x2, R0 ;  /* 0x000000025d327824 */ /* 0x000fe200078e0200 */
[----:B------:R-:W-:-:S03]  /*34b90*/  LEA R48, P6, R0, R2, 0x1 ;  /* 0x0000000200307211 */ /* 0x000fc600078c08ff */
[----:B------:R1:W-:Y:S02]  /*34ba0*/  @P3 STG.E.U16 desc[UR24][R52.64], R49 ;  /* 0x0000003134003986 */ /* 0x0003e4000c101518 */
[----:B-1----:R-:W-:Y:S02]  /*34bb0*/  LEA.HI.X.SX32 R49, R0, R3, 0x1, P6 ;  /* 0x0000000300317211 */ /* 0x002fe400030f0eff */
[----:B------:R-:W-:Y:S01]  /*34bc0*/  LEA R52, P6, R50, R2, 0x1 ;  /* 0x0000000232347211 */ /* 0x000fe200078c08ff */
[----:B------:R-:W-:-:S03]  /*34bd0*/  IMAD R0, R93, 0x2, R50 ;  /* 0x000000025d007824 */ /* 0x000fc600078e0232 */
[----:B------:R-:W-:Y:S02]  /*34be0*/  LEA.HI.X.SX32 R53, R50, R3, 0x1, P6 ;  /* 0x0000000332357211 */ /* 0x000fe400030f0eff */
[----:B------:R-:W-:Y:S02]  /*34bf0*/  PRMT R50, R51, 0x7632, R50 ;  /* 0x0000763233327816 */ /* 0x000fe40000000032 */
[----:B0-----:R-:W-:Y:S01]  /*34c00*/  ISETP.LT.AND P5, PT, R63, UR5, !P0 ;  /* 0x000000053f007c0c */ /* 0x001fe2000c7a1270 */
[----:B------:R-:W0:Y:S01]  /*34c10*/  LDCU UR5, c[0x0][0x39c] ;  /* 0x00007380ff0577ac */ /* 0x000e220008000800 */
[----:B--2---:R-:W-:Y:S01]  /*34c20*/  ISETP.LT.AND P4, PT, R62, UR4, !P0 ;  /* 0x000000043e007c0c */ /* 0x004fe2000c781270 */
[----:B------:R-:W4:Y:S10]  /*34c30*/  LDCU UR4, c[0x0][0x39c] ;  /* 0x00007380ff0477ac */ /* 0x000f340008000800 */
[----:B------:R-:W-:Y:S04]  /*34c40*/  @P5 STG.E.U16 desc[UR24][R48.64], R51 ;  /* 0x0000003330005986 */ /* 0x000fe8000c101518 */
[----:B------:R1:W-:Y:S04]  /*34c50*/  @P4 STG.E.U16 desc[UR24][R52.64], R50 ;  /* 0x0000003234004986 */ /* 0x0003e8000c101518 */
[----:B-1----:R-:W2:Y:S01]  /*34c60*/  LDL.LU R52, [R1+0xd90] ;  /* 0x000d900001347983 */ /* 0x002ea20000300800 */
[----:B---3--:R-:W-:Y:S01]  /*34c70*/  ISETP.LT.AND P2, PT, R61, UR6, !P0 ;  /* 0x000000063d007c0c */ /* 0x008fe2000c741270 */
[----:B------:R-:W1:Y:S01]  /*34c80*/  LDCU UR6, c[0x0][0x39c] ;  /* 0x00007380ff0677ac */ /* 0x000e620008000800 */
[----:B0-----:R-:W-:Y:S01]  /*34c90*/  ISETP.LT.AND P3, PT, R60, UR5, !P0 ;  /* 0x000000053c007c0c */ /* 0x001fe2000c761270 */
[----:B------:R-:W0:Y:S01]  /*34ca0*/  LDCU UR5, c[0x0][0x39c] ;  /* 0x00007380ff0577ac */ /* 0x000e220008000800 */
[----:B------:R-:W-:Y:S01]  /*34cb0*/  LEA R48, P6, R0, R2, 0x1 ;  /* 0x0000000200307211 */ /* 0x000fe200078c08ff */
[----:B------:R-:W-:-:S03]  /*34cc0*/  IMAD R51, R93, 0x2, R0 ;  /* 0x000000025d337824 */ /* 0x000fc600078e0200 */
[----:B------:R-:W-:Y:S01]  /*34cd0*/  LEA.HI.X.SX32 R49, R0, R3, 0x1, P6 ;  /* 0x0000000300317211 */ /* 0x000fe200030f0eff */
[----:B------:R-:W-:Y:S01]  /*34ce0*/  IMAD R0, R93, 0x2, R51 ;  /* 0x000000025d007824 */ /* 0x000fe200078e0233 */
[----:B------:R-:W-:-:S03]  /*34cf0*/  LEA R50, P6, R51, R2, 0x1 ;  /* 0x0000000233327211 */ /* 0x000fc600078c08ff */
[----:B------:R3:W-:Y:S01]  /*34d00*/  @P2 STG.E.U16 desc[UR24][R48.64], R44 ;  /* 0x0000002c30002986 */ /* 0x0007e2000c101518 */
[----:B----4-:R-:W-:Y:S01]  /*34d10*/  ISETP.LT.AND P5, PT, R59, UR4, !P0 ;  /* 0x000000043b007c0c */ /* 0x010fe2000c7a1270 */
[----:B------:R-:W4:Y:S01]  /*34d20*/  LDCU UR4, c[0x0][0x39c] ;  /* 0x00007380ff0477ac */ /* 0x000f220008000800 */
[----:B------:R-:W-:Y:S02]  /*34d30*/  LEA.HI.X.SX32 R51, R51, R3, 0x1, P6 ;  /* 0x0000000333337211 */ /* 0x000fe400030f0eff */
[----:B-1----:R-:W-:Y:S01]  /*34d40*/  ISETP.LT.AND P4, PT, R58, UR6, !P0 ;  /* 0x000000063a007c0c */ /* 0x002fe2000c781270 */
[----:B------:R-:W1:Y:S01]  /*34d50*/  LDCU UR6, c[0x0][0x39c] ;  /* 0x00007380ff0677ac */ /* 0x000e620008000800 */
[----:B0-----:R-:W-:Y:S01]  /*34d60*/  ISETP.LT.AND P2, PT, R56, UR5, !P0 ;  /* 0x0000000538007c0c */ /* 0x001fe2000c741270 */
[----:B------:R-:W0:Y:S01]  /*34d70*/  LDCU UR5, c[0x0][0x39c] ;  /* 0x00007380ff0577ac */ /* 0x000e220008000800 */
[----:B---3--:R-:W-:Y:S01]  /*34d80*/  LEA R48, P6, R0, R2, 0x1 ;  /* 0x0000000200307211 */ /* 0x008fe200078c08ff */
[----:B------:R-:W3:Y:S01]  /*34d90*/  LDL.LU R56, [R1+0xcf8] ;  /* 0x000cf80001387983 */ /* 0x000ee20000300800 */
[----:B------:R-:W-:-:S02]  /*34da0*/  PRMT R44, R44, 0x7632, R44 ;  /* 0x000076322c2c7816 */ /* 0x000fc4000000002c */
[----:B------:R-:W-:Y:S01]  /*34db0*/  LEA.HI.X.SX32 R49, R0, R3, 0x1, P6 ;  /* 0x0000000300317211 */ /* 0x000fe200030f0eff */
[----:B------:R-:W-:Y:S02]  /*34dc0*/  IMAD R0, R93, 0x2, R0 ;  /* 0x000000025d007824 */ /* 0x000fe400078e0200 */
[----:B------:R-:W-:Y:S04]  /*34dd0*/  @P3 STG.E.U16 desc[UR24][R50.64], R44 ;  /* 0x0000002c32003986 */ /* 0x000fe8000c101518 */
[----:B------:R0:W-:Y:S01]  /*34de0*/  @P5 STG.E.U16 desc[UR24][R48.64], R45 ;  /* 0x0000002d30005986 */ /* 0x0001e2000c101518 */
[----:B----4-:R-:W-:Y:S01]  /*34df0*/  ISETP.LT.AND P3, PT, R57, UR4, !P0 ;  /* 0x0000000439007c0c */ /* 0x010fe2000c761270 */
[----:B------:R-:W2:Y:S01]  /*34e00*/  LDCU UR4, c[0x0][0x39c] ;  /* 0x00007380ff0477ac */ /* 0x000ea20008000800 */
[----:B0-----:R-:W-:-:S02]  /*34e10*/  LEA R48, P6, R0, R2, 0x1 ;  /* 0x0000000200307211 */ /* 0x001fc400078c08ff */
[----:B------:R-:W-:Y:S02]  /*34e20*/  PRMT R45, R45, 0x7632, R45 ;  /* 0x000076322d2d7816 */ /* 0x000fe4000000002d */
[----:B------:R-:W-:Y:S01]  /*34e30*/  LEA.HI.X.SX32 R49, R0, R3, 0x1, P6 ;  /* 0x0000000300317211 */ /* 0x000fe200030f0eff */
[----:B------:R-:W-:Y:S01]  /*34e40*/  IMAD R50, R93, 0x2, R0 ;  /* 0x000000025d327824 */ /* 0x000fe200078e0200 */
[----:B-1----:R-:W-:-:S03]  /*34e50*/  ISETP.LT.AND P5, PT, R54, UR6, !P0 ;  /* 0x0000000636007c0c */ /* 0x002fc6000c7a1270 */
[----:B------:R0:W-:Y:S01]  /*34e60*/  @P4 STG.E.U16 desc[UR24][R48.64], R45 ;  /* 0x0000002d30004986 */ /* 0x0001e2000c101518 */
[----:B------:R-:W-:Y:S01]  /*34e70*/  IMAD R0, R93, 0x2, R50 ;  /* 0x000000025d007824 */ /* 0x000fe200078e0232 */
[C---:B------:R-:W-:Y:S01]  /*34e80*/  LEA R44, P6, R50.reuse, R2, 0x1 ;  /* 0x00000002322c7211 */ /* 0x040fe200078c08ff */
[----:B------:R-:W3:Y:S01]  /*34e90*/  LDCU UR6, c[0x0][0x39c] ;  /* 0x00007380ff0677ac */ /* 0x000ee20008000800 */
[----:B------:R-:W4:Y:S01]  /*34ea0*/  LDL.LU R54, [R1+0xd24] ;  /* 0x000d240001367983 */ /* 0x000f220000300800 */
[----:B------:R-:W-:Y:S01]  /*34eb0*/  ISETP.LT.AND P4, PT, R55, UR5, !P0 ;  /* 0x0000000537007c0c */ /* 0x000fe2000c781270 */
[----:B------:R-:W4:Y:S02]  /*34ec0*/  LDCU UR5, c[0x0][0x39c] ;  /* 0x00007380ff0577ac */ /* 0x000f240008000800 */
[----:B------:R-:W4:Y:S04]  /*34ed0*/  LDL.LU R55, [R1+0xd38] ;  /* 0x000d380001377983 */ /* 0x000f280000300800 */
[----:B------:R-:W4:Y:S01]  /*34ee0*/  LDL.LU R53, [R1+0xd54] ;  /* 0x000d540001357983 */ /* 0x000f220000300800 */
[----:B0-----:R-:W-:-:S02]  /*34ef0*/  LEA.HI.X.SX32 R45, R50, R3, 0x1, P6 ;  /* 0x00000003322d7211 */ /* 0x001fc400030f0eff */
[----:B------:R-:W-:Y:S02]  /*34f00*/  LEA R48, P6, R0, R2, 0x1 ;  /* 0x0000000200307211 */ /* 0x000fe400078c08ff */
[----:B------:R-:W-:Y:S02]  /*34f10*/  PRMT R51, R46, 0x7632, R51 ;  /* 0x000076322e337816 */ /* 0x000fe40000000033 */
[----:B------:R-:W-:Y:S01]  /*34f20*/  LEA.HI.X.SX32 R49, R0, R3, 0x1, P6 ;  /* 0x0000000300317211 */ /* 0x000fe200030f0eff */
[----:B------:R-:W-:Y:S04]  /*34f30*/  @P2 STG.E.U16 desc[UR24][R44.64], R46 ;  /* 0x0000002e2c002986 */ /* 0x000fe8000c101518 */
[----:B------:R0:W-:Y:S01]  /*34f40*/  @P3 STG.E.U16 desc[UR24][R48.64], R51 ;  /* 0x0000003330003986 */ /* 0x0001e2000c101518 */
[----:B--2---:R-:W-:Y:S01]  /*34f50*/  ISETP.LT.AND P2, PT, R52, UR4, !P0 ;  /* 0x0000000434007c0c */ /* 0x004fe2000c741270 */
[----:B------:R-:W-:-:S02]  /*34f60*/  IMAD R50, R93, 0x2, R0 ;  /* 0x000000025d327824 */ /* 0x000fc400078e0200 */
[----:B------:R-:W2:Y:S01]  /*34f70*/  LDL.LU R52, [R1+0xd74] ;  /* 0x000d740001347983 */ /* 0x000ea20000300800 */
[----:B------:R-:W1:Y:S03]  /*34f80*/  LDCU UR4, c[0x0][0x39c] ;  /* 0x00007380ff0477ac */ /* 0x000e660008000800 */
[----:B0-----:R-:W2:Y:S01]  /*34f90*/  LDL.LU R51, [R1+0xce4] ;  /* 0x000ce40001337983 */ /* 0x001ea20000300800 */
[----:B------:R-:W-:Y:S01]  /*34fa0*/  LEA R44, P6, R50, R2, 0x1 ;  /* 0x00000002322c7211 */ /* 0x000fe200078c08ff */
[----:B------:R-:W-:-:S03]  /*34fb0*/  IMAD R46, R93, 0x2, R50 ;  /* 0x000000025d2e7824 */ /* 0x000fc600078e0232 */
[----:B------:R-:W-:Y:S01]  /*34fc0*/  LEA.HI.X.SX32 R45, R50, R3, 0x1, P6 ;  /* 0x00000003322d7211 */ /* 0x000fe200030f0eff */
[----:B------:R-:W-:Y:S01]  /*34fd0*/  IMAD R0, R93, 0x2, R46 ;  /* 0x000000025d007824 */ /* 0x000fe200078e022e */
[----:B------:R-:W-:-:S03]  /*34fe0*/  LEA R48, P6, R46, R2, 0x1 ;  /* 0x000000022e307211 */ /* 0x000fc600078c08ff */
[----:B------:R0:W-:Y:S01]  /*34ff0*/  @P5 STG.E.U16 desc[UR24][R44.64], R47 ;  /* 0x0000002f2c005986 */ /* 0x0001e2000c101518 */
[-C--:B------:R-:W-:Y:S02]  /*35000*/  LEA.HI.X.SX32 R49, R46, R3.reuse, 0x1, P6 ;  /* 0x000000032e317211 */ /* 0x080fe400030f0eff */
[----:B---3--:R-:W-:Y:S01]  /*35010*/  ISETP.LT.AND P3, PT, R56, UR6, !P0 ;  /* 0x0000000638007c0c */ /* 0x008fe2000c761270 */
[----:B------:R-:W3:Y:S01]  /*35020*/  LDCU UR6, c[0x0][0x39c] ;  /* 0x00007380ff0677ac */ /* 0x000ee20008000800 */
[C---:B0-----:R-:W-:Y:S02]  /*35030*/  LEA R44, P6, R0.reuse, R2, 0x1 ;  /* 0x00000002002c7211 */ /* 0x041fe400078c08ff */
[----:B------:R-:W-:Y:S02]  /*35040*/  PRMT R47, R47, 0x7632, R47 ;  /* 0x000076322f2f7816 */ /* 0x000fe4000000002f */
[----:B------:R-:W-:Y:S01]  /*35050*/  LEA.HI.X.SX32 R45, R0, R3, 0x1, P6 ;  /* 0x00000003002d7211 */ /* 0x000fe200030f0eff */
[----:B------:R-:W-:-:S02]  /*35060*/  IMAD R0, R93, 0x2, R0 ;  /* 0x000000025d007824 */ /* 0x000fc400078e0200 */
[----:B------:R0:W-:Y:S03]  /*35070*/  @P4 STG.E.U16 desc[UR24][R48.64], R47 ;  /* 0x0000002f30004986 */ /* 0x0001e6000c101518 */
[C---:B------:R-:W-:Y:S01]  /*35080*/  LEA R46, P6, R0.reuse, R2, 0x1 ;  /* 0x00000002002e7211 */ /* 0x040fe200078c08ff */
[----:B------:R1:W-:Y:S03]  /*35090*/  @P2 STG.E.U16 desc[UR24][R44.64], R40 ;  /* 0x000000282c002986 */ /* 0x0003e6000c101518 */
[----:B0-----:R-:W-:Y:S01]  /*350a0*/  LEA.HI.X.SX32 R47, R0, R3, 0x1, P6 ;  /* 0x00000003002f7211 */ /* 0x001fe200030f0eff */
[----:B-1----:R-:W-:Y:S01]  /*350b0*/  IMAD R45, R93, 0x2, R0 ;  /* 0x000000025d2d7824 */ /* 0x002fe200078e0200 */
[----:B------:R-:W-:Y:S02]  /*350c0*/  PRMT R40, R40, 0x7632, R40 ;  /* 0x0000763228287816 */ /* 0x000fe40000000028 */
[----:B----4-:R-:W-:Y:S01]  /*350d0*/  ISETP.LT.AND P5, PT, R54, UR5, !P0 ;  /* 0x0000000536007c0c */ /* 0x010fe2000c7a1270 */
[----:B------:R-:W2:Y:S01]  /*350e0*/  LDCU UR5, c[0x0][0x39c] ;  /* 0x00007380ff0577ac */ /* 0x000ea20008000800 */
[----:B------:R-:W4:Y:S01]  /*350f0*/  LDL.LU R54, [R1+0xd00] ;  /* 0x000d000001367983 */ /* 0x000f220000300800 */
[----:B------:R-:W-:-:S03]  /*35100*/  ISETP.LT.AND P4, PT, R55, UR4, !P0 ;  /* 0x0000000437007c0c */ /* 0x000fc6000c781270 */
[----:B------:R-:W4:Y:S01]  /*35110*/  LDL.LU R50, [R1+0xd34] ;  /* 0x000d340001327983 */ /* 0x000f220000300800 */
[----:B------:R-:W0:Y:S01]  /*35120*/  LDCU UR4, c[0x0][0x39c] ;  /* 0x00007380ff0477ac */ /* 0x000e220008000800 */
[----:B---3--:R-:W-:Y:S02]  /*35130*/  ISETP.LT.AND P2, PT, R53, UR6, !P0 ;  /* 0x0000000635007c0c */ /* 0x008fe4000c741270 */
[----:B------:R-:W3:Y:S01]  /*35140*/  LDL.LU R53, [R1+0xd44] ;  /* 0x000d440001357983 */ /* 0x000ee20000300800 */
[----:B------:R-:W-:Y:S01]  /*35150*/  IMAD R0, R93, 0x2, R45 ;  /* 0x000000025d007824 */ /* 0x000fe200078e022d */
[C---:B------:R-:W-:Y:S01]  /*35160*/  LEA R44, P6, R45.reuse, R2, 0x1 ;  /* 0x000000022d2c7211 */ /* 0x040fe200078c08ff */
[----:B------:R-:W4:Y:S01]  /*35170*/  LDCU UR6, c[0x0][0x39c] ;  /* 0x00007380ff0677ac */ /* 0x000f220008000800 */
[----:B------:R1:W-:Y:S02]  /*35180*/  @P3 STG.E.U16 desc[UR24][R46.64], R40 ;  /* 0x000000282e003986 */ /* 0x0003e4000c101518 */
[----:B------:R-:W-:-:S02]  /*35190*/  LEA.HI.X.SX32 R45, R45, R3, 0x1, P6 ;  /* 0x000000032d2d7211 */ /* 0x000fc400030f0eff */
[----:B------:R-:W-:Y:S02]  /*351a0*/  PRMT R48, R41, 0x7632, R48 ;  /* 0x0000763229307816 */ /* 0x000fe40000000030 */
[C---:B-1----:R-:W-:Y:S01]  /*351b0*/  LEA R46, P6, R0.reuse, R2, 0x1 ;  /* 0x00000002002e7211 */ /* 0x042fe200078c08ff */
[----:B------:R-:W-:Y:S03]  /*351c0*/  @P5 STG.E.U16 desc[UR24][R44.64], R41 ;  /* 0x000000292c005986 */ /* 0x000fe6000c101518 */
[----:B------:R-:W-:-:S05]  /*351d0*/  LEA.HI.X.SX32 R47, R0, R3, 0x1, P6 ;  /* 0x00000003002f7211 */ /* 0x000fca00030f0eff */
[----:B------:R1:W-:Y:S01]  /*351e0*/  @P4 STG.E.U16 desc[UR24][R46.64], R48 ;  /* 0x000000302e004986 */ /* 0x0003e2000c101518 */
[----:B--2---:R-:W-:Y:S01]  /*351f0*/  ISETP.LT.AND P3, PT, R52, UR5, !P0 ;  /* 0x0000000534007c0c */ /* 0x004fe2000c761270 */
[----:B------:R-:W-:Y:S02]  /*35200*/  IMAD R49, R93, 0x2, R0 ;  /* 0x000000025d317824 */ /* 0x000fe400078e0200 */
[----:B------:R-:W2:Y:S01]  /*35210*/  LDL.LU R52, [R1+0xd58] ;  /* 0x000d580001347983 */ /* 0x000ea20000300800 */
[----:B------:R-:W4:Y:S01]  /*35220*/  LDCU UR5, c[0x0][0x39c] ;  /* 0x00007380ff0577ac */ /* 0x000f220008000800 */
[----:B0-----:R-:W-:Y:S02]  /*35230*/  ISETP.LT.AND P5, PT, R51, UR4, !P0 ;  /* 0x0000000433007c0c */ /* 0x001fe4000c7a1270 */
[----:B------:R-:W2:Y:S01]  /*35240*/  LDL.LU R51, [R1+0xcb8] ;  /* 0x000cb80001337983 */ /* 0x000ea20000300800 */
[----:B------:R-:W3:Y:S03]  /*35250*/  LDCU UR4, c[0x0][0x39c] ;  /* 0x00007380ff0477ac */ /* 0x000ee60008000800 */
[----:B-1----:R-:W2:Y:S01]  /*35260*/  LDL.LU R46, [R1+0xcf0] ;  /* 0x000cf000012e7983 */ /* 0x002ea20000300800 */
[----:B------:R-:W-:Y:S01]  /*35270*/  LEA R40, P6, R49, R2, 0x1 ;  /* 0x0000000231287211 */ /* 0x000fe200078c08ff */
[----:B------:R-:W-:-:S03]  /*35280*/  IMAD R45, R93, 0x2, R49 ;  /* 0x000000025d2d7824 */ /* 0x000fc600078e0231 */
[----:B------:R-:W-:Y:S01]  /*35290*/  LEA.HI.X.SX32 R41, R49, R3, 0x1, P6 ;  /* 0x0000000331297211 */ /* 0x000fe200030f0eff */
[----:B------:R-:W-:Y:S01]  /*352a0*/  IMAD R0, R93, 0x2, R45 ;  /* 0x000000025d007824 */ /* 0x000fe200078e022d */
[----:B------:R-:W-:-:S03]  /*352b0*/  LEA R44, P6, R45, R2, 0x1 ;  /* 0x000000022d2c7211 */ /* 0x000fc600078c08ff */
[----:B------:R0:W-:Y:S01]  /*352c0*/  @P2 STG.E.U16 desc[UR24][R40.64], R42 ;  /* 0x0000002a28002986 */ /* 0x0001e2000c101518 */
[-C--:B------:R-:W-:Y:S02]  /*352d0*/  LEA.HI.X.SX32 R45, R45, R3.reuse, 0x1, P6 ;  /* 0x000000032d2d7211 */ /* 0x080fe400030f0eff */
[-C--:B0-----:R-:W-:Y:S02]  /*352e0*/  LEA R40, P6, R0, R2.reuse, 0x1 ;  /* 0x0000000200287211 */ /* 0x081fe400078c08ff */
[----:B------:R-:W-:Y:S02]  /*352f0*/  PRMT R42, R42, 0x7632, R42 ;  /* 0x000076322a2a7816 */ /* 0x000fe4000000002a */
[----:B------:R-:W-:Y:S01]  /*35300*/  LEA.HI.X.SX32 R41, R0, R3, 0x1, P6 ;  /* 0x0000000300297211 */ /* 0x000fe200030f0eff */
[C---:B------:R-:W-:Y:S02]  /*35310*/  IMAD R0, R93.reuse, 0x2, R0 ;  /* 0x000000025d007824 */ /* 0x040fe400078e0200 */
[----:B------:R0:W-:Y:S04]  /*35320*/  @P3 STG.E.U16 desc[UR24][R44.64], R42 ;  /* 0x0000002a2c003986 */ /* 0x0001e8000c101518 */
[----:B------:R1:W-:Y:S01]  /*35330*/  @P5 STG.E.U16 desc[UR24][R40.64], R43 ;  /* 0x0000002b28005986 */ /* 0x0003e2000c101518 */
[----:B0-----:R-:W-:Y:S01]  /*35340*/  IMAD R44, R93, 0x2, R0 ;  /* 0x000000025d2c7824 */ /* 0x001fe200078e0200 */
[----:B-1----:R-:W-:-:S02]  /*35350*/  LEA R40, P6, R0, R2, 0x1 ;  /* 0x0000000200287211 */ /* 0x002fc400078c08ff */
[----:B------:R-:W-:Y:S02]  /*35360*/  PRMT R43, R43, 0x7632, R43 ;  /* 0x000076322b2b7816 */ /* 0x000fe4000000002b */
[----:B------:R-:W-:Y:S02]  /*35370*/  LEA.HI.X.SX32 R41, R0, R3, 0x1, P6 ;  /* 0x0000000300297211 */ /* 0x000fe400030f0eff */
[----:B----4-:R-:W-:Y:S01]  /*35380*/  ISETP.LT.AND P4, PT, R54, UR6, !P0 ;  /* 0x0000000636007c0c */ /* 0x010fe2000c781270 */
[----:B------:R-:W0:Y:S01]  /*35390*/  LDCU UR6, c[0x0][0x39c] ;  /* 0x00007380ff0677ac */ /* 0x000e220008000800 */
[----:B------:R-:W-:Y:S01]  /*353a0*/  ISETP.LT.AND P2, PT, R50, UR5, !P0 ;  /* 0x0000000532007c0c */ /* 0x000fe2000c741270 */
[----:B------:R-:W1:Y:S01]  /*353b0*/  LDCU UR5, c[0x0][0x39c] ;  /* 0x00007380ff0577ac */ /* 0x000e620008000800 */
[----:B------:R-:W4:Y:S01]  /*353c0*/  LDL.LU R50, [R1+0xd0c] ;  /* 0x000d0c0001327983 */ /* 0x000f220000300800 */
[----:B---3--:R-:W-:-:S03]  /*353d0*/  ISETP.LT.AND P3, PT, R53, UR4, !P0 ;  /* 0x0000000435007c0c */ /* 0x008fc6000c761270 */
[----:B------:R-:W3:Y:S01]  /*353e0*/  LDL.LU R49, [R1+0xd40] ;  /* 0x000d400001317983 */ /* 0x000ee20000300800 */
[----:B------:R-:W2:Y:S01]  /*353f0*/  LDCU UR4, c[0x0][0x39c] ;  /* 0x00007380ff0477ac */ /* 0x000ea20008000800 */
[----:B------:R-:W-:-:S03]  /*35400*/  LEA R42, P6, R44, R2, 0x1 ;  /* 0x000000022c2a7211 */ /* 0x000fc600078c08ff */
[----:B------:R0:W-:Y:S04]  /*35410*/  @P4 STG.E.U16 desc[UR24][R40.64], R43 ;  /* 0x0000002b28004986 */ /* 0x0001e8000c101518 */
[----:B------:R-:W3:Y:S04]  /*35420*/  LDL.LU R48, [R1+0xd50] ;  /* 0x000d500001307983 */ /* 0x000ee80000300800 */
[----:B------:R-:W3:Y:S01]  /*35430*/  LDL.LU R47, [R1+0xc94] ;  /* 0x000c9400012f7983 */ /* 0x000ee20000300800 */
[----:B0-----:R-:W-:-:S05]  /*35440*/  LEA.HI.X.SX32 R43, R44, R3, 0x1, P6 ;  /* 0x000000032c2b7211 */ /* 0x001fca00030f0eff */
[----:B------:R0:W-:Y:S01]  /*35450*/  @P2 STG.E.U16 desc[UR24][R42.64], R36 ;  /* 0x000000242a002986 */ /* 0x0001e2000c101518 */
[----:B--2---:R-:W-:Y:S01]  /*35460*/  ISETP.LT.AND P2, PT, R46, UR4, !P0 ;  /* 0x000000042e007c0c */ /* 0x004fe2000c741270 */
[----:B------:R-:W-:Y:S02]  /*35470*/  IMAD R0, R93, 0x2, R44 ;  /* 0x000000025d007824 */ /* 0x000fe400078e022c */
[----:B------:R-:W2:Y:S01]  /*35480*/  LDL.LU R46, [R1+0xcc4] ;  /* 0x000cc400012e7983 */ /* 0x000ea20000300800 */
[----:B------:R-:W-:Y:S01]  /*35490*/  ISETP.LT.AND P5, PT, R52, UR6, !P0 ;  /* 0x0000000634007c0c */ /* 0x000fe2000c7a1270 */
[----:B------:R-:W4:Y:S01]  /*354a0*/  LDCU UR6, c[0x0][0x39c] ;  /* 0x00007380ff0677ac */ /* 0x000f220008000800 */
[----:B-1----:R-:W-:Y:S01]  /*354b0*/  ISETP.LT.AND P4, PT, R51, UR5, !P0 ;  /* 0x0000000533007c0c */ /* 0x002fe2000c781270 */
[----:B------:R-:W-:Y:S01]  /*354c0*/  IMAD R45, R93, 0x2, R0 ;  /* 0x000000025d2d7824 */ /* 0x000fe200078e0200 */
[----:B------:R-:W3:Y:S01]  /*354d0*/  LDCU UR5, c[0x0][0x39c] ;  /* 0x00007380ff0577ac */ /* 0x000ee20008000800 */
[----:B------:R-:W-:-:S02]  /*354e0*/  LEA R40, P6, R0, R2, 0x1 ;  /* 0x0000000200287211 */ /* 0x000fc400078c08ff */
[----:B------:R-:W-:Y:S01]  /*354f0*/  PRMT R44, R36, 0x7632, R44 ;  /* 0x00007632242c7816 */ /* 0x000fe2000000002c */
[----:B0-----:R-:W-:Y:S01]  /*35500*/  IMAD R36, R93, 0x2, R45 ;  /* 0x000000025d247824 */ /* 0x001fe200078e022d */
[-C--:B------:R-:W-:Y:S01]  /*35510*/  LEA.HI.X.SX32 R41, R0, R3.reuse, 0x1, P6 ;  /* 0x0000000300297211 */ /* 0x080fe200030f0eff */
[----:B------:R-:W0:Y:S01]  /*35520*/  LDCU UR4, c[0x0][0x39c] ;  /* 0x00007380ff0477ac */ /* 0x000e220008000800 */
[----:B------:R-:W-:Y:S01]  /*35530*/  LEA R42, P6, R45, R2, 0x1 ;  /* 0x000000022d2a7211 */ /* 0x000fe200078c08ff */
[----:B------:R-:W-:Y:S02]  /*35540*/  IMAD R0, R93, 0x2, R36 ;  /* 0x000000025d007824 */ /* 0x000fe400078e0224 */
[----:B------:R1:W-:Y:S01]  /*35550*/  @P3 STG.E.U16 desc[UR24][R40.64], R44 ;  /* 0x0000002c28003986 */ /* 0x0003e2000c101518 */
[----:B------:R-:W-:-:S03]  /*35560*/  LEA.HI.X.SX32 R43, R45, R3, 0x1, P6 ;  /* 0x000000032d2b7211 */ /* 0x000fc600030f0eff */
[----:B------:R-:W2:Y:S01]  /*35570*/  LDL.LU R45, [R1+0xcf4] ;  /* 0x000cf400012d7983 */ /* 0x000ea20000300800 */
[----:B-1----:R-:W-:-:S03]  /*35580*/  LEA R40, P6, R36, R2, 0x1 ;  /* 0x0000000224287211 */ /* 0x002fc600078c08ff */
[----:B------:R1:W-:Y:S01]  /*35590*/  @P5 STG.E.U16 desc[UR24][R42.64], R37 ;  /* 0x000000252a005986 */ /* 0x0003e2000c101518 */
[-C--:B------:R-:W-:Y:S02]  /*355a0*/  LEA.HI.X.SX32 R41, R36, R3.reuse, 0x1, P6 ;  /* 0x0000000324297211 */ /* 0x080fe400030f0eff */
[CC--:B------:R-:W-:Y:S01]  /*355b0*/  LEA R36, P6, R0.reuse, R2.reuse, 0x1 ;  /* 0x0000000200247211 */ /* 0x0c0fe200078c08ff */
[----:B-1----:R-:W2:Y:S01]  /*355c0*/  LDL.LU R43, [R1+0xd14] ;  /* 0x000d1400012b7983 */ /* 0x002ea20000300800 */
[----:B------:R-:W-:Y:S02]  /*355d0*/  PRMT R42, R37, 0x7632, R42 ;  /* 0x00007632252a7816 */ /* 0x000fe4000000002a */
[-C--:B------:R-:W-:Y:S01]  /*355e0*/  LEA.HI.X.SX32 R37, R0, R3.reuse, 0x1, P6 ;  /* 0x0000000300257211 */ /* 0x080fe200030f0eff */
[----:B------:R-:W-:Y:S02]  /*355f0*/  IMAD R0, R93, 0x2, R0 ;  /* 0x000000025d007824 */ /* 0x000fe400078e0200 */
[----:B------:R1:W-:Y:S01]  /*35600*/  @P4 STG.E.U16 desc[UR24][R40.64], R42 ;  /* 0x0000002a28004986 */ /* 0x0003e2000c101518 */
[----:B----4-:R-:W-:Y:S01]  /*35610*/  ISETP.LT.AND P3, PT, R50, UR6, !P0 ;  /* 0x0000000632007c0c */ /* 0x010fe2000c761270 */
[----:B------:R-:W4:Y:S01]  /*35620*/  LDCU UR6, c[0x0][0x39c] ;  /* 0x00007380ff0677ac */ /* 0x000f220008000800 */
[----:B---3--:R-:W-:Y:S01]  /*35630*/  ISETP.LT.AND P5, PT, R49, UR5, !P0 ;  /* 0x0000000531007c0c */ /* 0x008fe2000c7a1270 */
[----:B------:R-:W2:Y:S01]  /*35640*/  LDCU UR5, c[0x0][0x39c] ;  /* 0x00007380ff0577ac */ /* 0x000ea20008000800 */
[C---:B-1----:R-:W-:Y:S01]  /*35650*/  LEA R40, P6, R0.reuse, R2, 0x1 ;  /* 0x0000000200287211 */ /* 0x042fe200078c08ff */
[----:B------:R1:W-:Y:S03]  /*35660*/  @P2 STG.E.U16 desc[UR24][R36.64], R38 ;  /* 0x0000002624002986 */ /* 0x0003e6000c101518 */
[----:B------:R-:W-:-:S02]  /*35670*/  LEA.HI.X.SX32 R41, R0, R3, 0x1, P6 ;  /* 0x0000000300297211 */ /* 0x000fc400030f0eff */
[----:B0-----:R-:W-:Y:S01]  /*35680*/  ISETP.LT.AND P4, PT, R48, UR4, !P0 ;  /* 0x0000000430007c0c */ /* 0x001fe2000c781270 */
[----:B------:R-:W0:Y:S01]  /*35690*/  LDCU UR4, c[0x0][0x39c] ;  /* 0x00007380ff0477ac */ /* 0x000e220008000800 */
[----:B-1----:R-:W-:Y:S02]  /*356a0*/  PRMT R38, R38, 0x7632, R38 ;  /* 0x0000763226267816 */ /* 0x002fe40000000026 */
[----:B----4-:R-:W-:Y:S01]  /*356b0*/  ISETP.LT.AND P2, PT, R47, UR6, !P0 ;  /* 0x000000062f007c0c */ /* 0x010fe2000c741270 */
[C---:B------:R-:W-:Y:S01]  /*356c0*/  IMAD R37, R93.reuse, 0x2, R0 ;  /* 0x000000025d257824 */ /* 0x040fe200078e0200 */
[----:B------:R-:W3:Y:S01]  /*356d0*/  LDL.LU R47, [R1+0xd4c] ;  /* 0x000d4c00012f7983 */ /* 0x000ee20000300800 */
[----:B------:R-:W1:Y:S03]  /*356e0*/  LDCU UR6, c[0x0][0x39c] ;  /* 0x00007380ff0677ac */ /* 0x000e660008000800 */
[----:B------:R4:W-:Y:S04]  /*356f0*/  @P3 STG.E.U16 desc[UR24][R40.64], R38 ;  /* 0x0000002628003986 */ /* 0x0009e8000c101518 */
[----:B------:R-:W3:Y:S01]  /*35700*/  LDL.LU R48, [R1+0xc84] ;  /* 0x000c840001307983 */ /* 0x000ee20000300800 */
[----:B--2---:R-:W-:Y:S01]  /*35710*/  ISETP.LT.AND P3, PT, R46, UR5, !P0 ;  /* 0x000000052e007c0c */ /* 0x004fe2000c761270 */
[----:B------:R-:W-:-:S02]  /*35720*/  IMAD R0, R93, 0x2, R37 ;  /* 0x000000025d007824 */ /* 0x000fc400078e0225 */
[----:B------:R-:W2:Y:S01]  /*35730*/  LDL.LU R46, [R1+0xca0] ;  /* 0x000ca000012e7983 */ /* 0x000ea20000300800 */
[CC--:B------:R-:W-:Y:S01]  /*35740*/  LEA R36, P6, R37.reuse, R2.reuse, 0x1 ;  /* 0x0000000225247211 */ /* 0x0c0fe200078c08ff */
[----:B------:R-:W3:Y:S03]  /*35750*/  LDCU UR5, c[0x0][0x39c] ;  /* 0x00007380ff0577ac */ /* 0x000ee60008000800 */
[-C--:B------:R-:W-:Y:S02]  /*35760*/  LEA.HI.X.SX32 R37, R37, R3.reuse, 0x1, P6 ;  /* 0x0000000325257211 */ /* 0x080fe400030f0eff */
[CC--:B----4-:R-:W-:Y:S01]  /*35770*/  LEA R40, P6, R0.reuse, R2.reuse, 0x1 ;  /* 0x0000000200287211 */ /* 0x0d0fe200078c08ff */
[----:B------:R-:W-:Y:S01]  /*35780*/  IMAD R42, R93, 0x2, R0 ;  /* 0x000000025d2a7824 */ /* 0x000fe200078e0200 */
[----:B------:R-:W-:Y:S02]  /*35790*/  PRMT R38, R39, 0x7632, R38 ;  /* 0x0000763227267816 */ /* 0x000fe40000000026 */
[----:B------:R-:W-:Y:S01]  /*357a0*/  LEA.HI.X.SX32 R41, R0, R3, 0x1, P6 ;  /* 0x0000000300297211 */ /* 0x000fe200030f0eff */
[----:B------:R4:W-:Y:S04]  /*357b0*/  @P5 STG.E.U16 desc[UR24][R36.64], R39 ;  /* 0x0000002724005986 */ /* 0x0009e8000c101518 */
[----:B------:R1:W-:Y:S01]  /*357c0*/  @P4 STG.E.U16 desc[UR24][R40.64], R38 ;  /* 0x0000002628004986 */ /* 0x0003e2000c101518 */
[----:B0-----:R-:W-:Y:S01]  /*357d0*/  ISETP.LT.AND P5, PT, R45, UR4, !P0 ;  /* 0x000000042d007c0c */ /* 0x001fe2000c7a1270 */
[----:B------:R-:W0:Y:S02]  /*357e0*/  LDCU UR4, c[0x0][0x39c] ;  /* 0x00007380ff0477ac */ /* 0x000e240008000800 */
[----:B------:R-:W2:Y:S01]  /*357f0*/  LDL.LU R45, [R1+0xcd0] ;  /* 0x000cd000012d7983 */ /* 0x000ea20000300800 */
[----:B----4-:R-:W-:Y:S01]  /*35800*/  LEA R36, P6, R42, R2, 0x1 ;  /* 0x000000022a247211 */ /* 0x010fe200078c08ff */
[----:B------:R-:W-:-:S03]  /*35810*/  IMAD R39, R93, 0x2, R42 ;  /* 0x000000025d277824 */ /* 0x000fc600078e022a */
[-C--:B------:R-:W-:Y:S01]  /*35820*/  LEA.HI.X.SX32 R37, R42, R3.reuse, 0x1, P6 ;  /* 0x000000032a257211 */ /* 0x080fe200030f0eff */
[----:B------:R-:W-:Y:S01]  /*35830*/  IMAD R0, R93, 0x2, R39 ;  /* 0x000000025d007824 */ /* 0x000fe200078e0227 */
[----:B-1----:R-:W-:Y:S02]  /*35840*/  LEA R38, P6, R39, R2, 0x1 ;  /* 0x0000000227267211 */ /* 0x002fe400078c08ff */
[----:B------:R-:W-:Y:S01]  /*35850*/  ISETP.LT.AND P4, PT, R43, UR6, !P0 ;  /* 0x000000062b007c0c */ /* 0x000fe2000c781270 */
[----:B------:R-:W2:Y:S01]  /*35860*/  LDCU UR6, c[0x0][0x39c] ;  /* 0x00007380ff0677ac */ /* 0x000ea20008000800 */
[----:B------:R-:W4:Y:S01]  /*35870*/  LDL.LU R43, [R1+0xcfc] ;  /* 0x000cfc00012b7983 */ /* 0x000f220000300800 */
[----:B------:R-:W-:-:S03]  /*35880*/  LEA.HI.X.SX32 R39, R39, R3, 0x1, P6 ;  /* 0x0000000327277211 */ /* 0x000fc600030f0eff */
[----:B------:R1:W-:Y:S02]  /*35890*/  @P2 STG.E.U16 desc[UR24][R36.64], R68 ;  /* 0x0000004424002986 */ /* 0x0003e4000c101518 */
[----:B-1----:R-:W-:Y:S02]  /*358a0*/  LEA R36, P6, R0, R2, 0x1 ;  /* 0x0000000200247211 */ /* 0x002fe400078c08ff */
[----:B------:R-:W-:Y:S02]  /*358b0*/  PRMT R68, R68, 0x7632, R68 ;  /* 0x0000763244447816 */ /* 0x000fe40000000044 */
[----:B------:R-:W-:-:S03]  /*358c0*/  LEA.HI.X.SX32 R37, R0, R3, 0x1, P6 ;  /* 0x0000000300257211 */ /* 0x000fc600030f0eff */
[----:B------:R-:W-:Y:S04]  /*358d0*/  @P3 STG.E.U16 desc[UR24][R38.64], R68 ;  /* 0x0000004426003986 */ /* 0x000fe8000c101518 */
[----:B------:R1:W-:Y:S01]  /*358e0*/  @P5 STG.E.U16 desc[UR24][R36.64], R69 ;  /* 0x0000004524005986 */ /* 0x0003e2000c101518 */
[----:B---3--:R-:W-:Y:S01]  /*358f0*/  ISETP.LT.AND P2, PT, R47, UR5, !P0 ;  /* 0x000000052f007c0c */ /* 0x008fe2000c741270 */
[----:B------:R-:W-:Y:S02]  /*35900*/  IMAD R0, R93, 0x2, R0 ;  /* 0x000000025d007824 */ /* 0x000fe400078e0200 */
[----:B------:R-:W3:Y:S01]  /*35910*/  LDL.LU R47, [R1+0xd18] ;  /* 0x000d1800012f7983 */ /* 0x000ee20000300800 */
[----:B------:R-:W0:Y:S03]  /*35920*/  LDCU UR5, c[0x0][0x39c] ;  /* 0x00007380ff0577ac */ /* 0x000e260008000800 */
[----:B------:R-:W3:Y:S01]  /*35930*/  LDL.LU R42, [R1+0xc80] ;  /* 0x000c8000012a7983 */ /* 0x000ee20000300800 */
[----:B--2---:R-:W-:-:S02]  /*35940*/  ISETP.LT.AND P5, PT, R46, UR6, !P0 ;  /* 0x000000062e007c0c */ /* 0x004fc4000c7a1270 */
[----:B0-----:R-:W-:Y:S01]  /*35950*/  ISETP.LT.AND P3, PT, R48, UR4, !P0 ;  /* 0x0000000430007c0c */ /* 0x001fe2000c761270 */
[----:B------:R-:W2:Y:S01]  /*35960*/  LDL.LU R46, [R1+0xc90] ;  /* 0x000c9000012e7983 */ /* 0x000ea20000300800 */
[----:B------:R-:W4:Y:S01]  /*35970*/  LDCU UR4, c[0x0][0x39c] ;  /* 0x00007380ff0477ac */ /* 0x000f220008000800 */
[CC--:B-1----:R-:W-:Y:S01]  /*35980*/  LEA R36, P6, R0.reuse, R2.reuse, 0x1 ;  /* 0x0000000200247211 */ /* 0x0c2fe200078c08ff */
[----:B------:R-:W-:Y:S01]  /*35990*/  IMAD R39, R93, 0x2, R0 ;  /* 0x000000025d277824 */ /* 0x000fe200078e0200 */
[----:B------:R-:W-:Y:S01]  /*359a0*/  PRMT R69, R69, 0x7632, R69 ;  /* 0x0000763245457816 */ /* 0x000fe20000000045 */
[----:B------:R-:W0:Y:S01]  /*359b0*/  LDCU UR6, c[0x0][0x39c] ;  /* 0x00007380ff0677ac */ /* 0x000e220008000800 */
[----:B------:R-:W-:Y:S01]  /*359c0*/  LEA.HI.X.SX32 R37, R0, R3, 0x1, P6 ;  /* 0x0000000300257211 */ /* 0x000fe200030f0eff */
[----:B------:R-:W-:Y:S01]  /*359d0*/  IMAD R0, R93, 0x2, R39 ;  /* 0x000000025d007824 */ /* 0x000fe200078e0227 */
[----:B------:R-:W-:-:S03]  /*359e0*/  LEA R38, P6, R39, R2, 0x1 ;  /* 0x0000000227267211 */ /* 0x000fc600078c08ff */
[----:B------:R1:W-:Y:S01]  /*359f0*/  @P4 STG.E.U16 desc[UR24][R36.64], R69 ;  /* 0x0000004524004986 */ /* 0x0003e2000c101518 */
[----:B------:R-:W-:Y:S01]  /*35a00*/  LEA.HI.X.SX32 R39, R39, R3, 0x1, P6 ;  /* 0x0000000327277211 */ /* 0x000fe200030f0eff */
[----:B------:R-:W-:Y:S01]  /*35a10*/  IMAD R41, R93, 0x2, R0 ;  /* 0x000000025d297824 */ /* 0x000fe200078e0200 */
[----:B------:R-:W-:Y:S02]  /*35a20*/  PRMT R40, R70, 0x7632, R40 ;  /* 0x0000763246287816 */ /* 0x000fe40000000028 */
[----:B------:R-:W-:Y:S01]  /*35a30*/  ISETP.LT.AND P4, PT, R45, UR5, !P0 ;  /* 0x000000052d007c0c */ /* 0x000fe2000c781270 */
[----:B------:R0:W-:Y:S01]  /*35a40*/  @P2 STG.E.U16 desc[UR24][R38.64], R70 ;  /* 0x0000004626002986 */ /* 0x0001e2000c101518 */
[----:B------:R-:W3:Y:S03]  /*35a50*/  LDCU UR5, c[0x0][0x39c] ;  /* 0x00007380ff0577ac */ /* 0x000ee60008000800 */
[----:B------:R-:W2:Y:S01]  /*35a60*/  LDL.LU R45, [R1+0xcb0] ;  /* 0x000cb000012d7983 */ /* 0x000ea20000300800 */
[----:B-1----:R-:W-:-:S04]  /*35a70*/  LEA R36, P6, R0, R2, 0x1 ;  /* 0x0000000200247211 */ /* 0x002fc800078c08ff */
[----:B------:R-:W-:Y:S02]  /*35a80*/  LEA.HI.X.SX32 R37, R0, R3, 0x1, P6 ;  /* 0x0000000300257211 */ /* 0x000fe400030f0eff */
[----:B0-----:R-:W-:-:S03]  /*35a90*/  LEA R38, P6, R41, R2, 0x1 ;  /* 0x0000000229267211 */ /* 0x001fc600078c08ff */
[----:B------:R0:W-:Y:S01]  /*35aa0*/  @P3 STG.E.U16 desc[UR24][R36.64], R40 ;  /* 0x0000002824003986 */ /* 0x0001e2000c101518 */
[----:B----4-:R-:W-:Y:S01]  /*35ab0*/  ISETP.LT.AND P2, PT, R43, UR4, !P0 ;  /* 0x000000042b007c0c */ /* 0x010fe2000c741270 */
[----:B------:R-:W2:Y:S01]  /*35ac0*/  LDCU UR4, c[0x0][0x39c] ;  /* 0x00007380ff0477ac */ /* 0x000ea20008000800 */
[----:B------:R-:W-:Y:S01]  /*35ad0*/  LEA.HI.X.SX32 R39, R41, R3, 0x1, P6 ;  /* 0x0000000329277211 */ /* 0x000fe200030f0eff */
[----:B------:R-:W4:Y:S01]  /*35ae0*/  LDL.LU R43, [R1+0xce0] ;  /* 0x000ce000012b7983 */ /* 0x000f220000300800 */
[----:B0-----:R-:W-:-:S03]  /*35af0*/  IMAD R37, R93, 0x2, R41 ;  /* 0x000000025d257824 */ /* 0x001fc600078e0229 */
[----:B------:R0:W-:Y:S02]  /*35b00*/  @P5 STG.E.U16 desc[UR24][R38.64], R71 ;  /* 0x0000004726005986 */ /* 0x0001e4000c101518 */
[----:B------:R-:W-:Y:S01]  /*35b10*/  LEA R36, P6, R37, R2, 0x1 ;  /* 0x0000000225247211 */ /* 0x000fe200078c08ff */
[----:B------:R-:W-:-:S03]  /*35b20*/  IMAD R0, R93, 0x2, R37 ;  /* 0x000000025d007824 */ /* 0x000fc600078e0225 */
[----:B------:R-:W-:Y:S02]  /*35b30*/  LEA.HI.X.SX32 R37, R37, R3, 0x1, P6 ;  /* 0x0000000325257211 */ /* 0x000fe400030f0eff */
[----:B0-----:R-:W-:-:S05]  /*35b40*/  PRMT R71, R71, 0x7632, R71 ;  /* 0x0000763247477816 */ /* 0x001fca0000000047 */
[----:B------:R0:W-:Y:S01]  /*35b50*/  @P4 STG.E.U16 desc[UR24][R36.64], R71 ;  /* 0x0000004724004986 */ /* 0x0001e2000c101518 */
[----:B---3--:R-:W-:Y:S02]  /*35b60*/  ISETP.LT.AND P5, PT, R42, UR5, !P0 ;  /* 0x000000052a007c0c */ /* 0x008fe4000c7a1270 */
[----:B------:R-:W-:Y:S01]  /*35b70*/  ISETP.LT.AND P3, PT, R47, UR6, !P0 ;  /* 0x000000062f007c0c */ /* 0x000fe2000c761270 */
[----:B------:R-:W3:Y:S01]  /*35b80*/  LDL.LU R42, [R1+0xd08] ;  /* 0x000d0800012a7983 */ /* 0x000ee20000300800 */
[----:B------:R-:W1:Y:S01]  /*35b90*/  LDCU UR6, c[0x0][0x39c] ;  /* 0x00007380ff0677ac */ /* 0x000e620008000800 */
[----:B------:R-:W-:Y:S01]  /*35ba0*/  LEA R38, P6, R0, R2, 0x1 ;  /* 0x0000000200267211 */ /* 0x000fe200078c08ff */
[C---:B0-----:R-:W-:Y:S01]  /*35bb0*/  IMAD R36, R93.reuse, 0x2, R0 ;  /* 0x000000025d247824 */ /* 0x041fe200078e0200 */
[----:B------:R-:W0:Y:S01]  /*35bc0*/  S2R R91, SR_TID.X ;  /* 0x00000000005b7919 */ /* 0x000e220000002100 */
[----:B------:R-:W4:Y:S01]  /*35bd0*/  LDCU UR5, c[0x0][0x39c] ;  /* 0x00007380ff0577ac */ /* 0x000f220008000800 */
[----:B--2---:R-:W-:Y:S01]  /*35be0*/  ISETP.LT.AND P4, PT, R46, UR4, !P0 ;  /* 0x000000042e007c0c */ /* 0x004fe2000c781270 */
[----:B------:R-:W3:Y:S01]  /*35bf0*/  LDCU UR4, c[0x0][0x39c] ;  /* 0x00007380ff0477ac */ /* 0x000ee20008000800 */
[----:B------:R-:W2:Y:S01]  /*35c00*/  LDL.LU R46, [R1+0xc70] ;  /* 0x000c7000012e7983 */ /* 0x000ea20000300800 */
[----:B------:R-:W-:Y:S01]  /*35c10*/  LEA.HI.X.SX32 R39, R0, R3, 0x1, P6 ;  /* 0x0000000300277211 */ /* 0x000fe200030f0eff */
[----:B------:R-:W-:-:S02]  /*35c20*/  IMAD R0, R93, 0x2, R36 ;  /* 0x000000025d007824 */ /* 0x000fc400078e0224 */
[----:B------:R-:W3:Y:S04]  /*35c30*/  LDL.LU R49, [R1+0xcb4] ;  /* 0x000cb40001317983 */ /* 0x000ee80000300800 */
[----:B------:R0:W-:Y:S01]  /*35c40*/  @P2 STG.E.U16 desc[UR24][R38.64], R76 ;  /* 0x0000004c26002986 */ /* 0x0001e2000c101518 */
[----:B------:R-:W-:-:S03]  /*35c50*/  IMAD R41, R93, 0x2, R0 ;  /* 0x000000025d297824 */ /* 0x000fc600078e0200 */
[----:B------:R-:W3:Y:S04]  /*35c60*/  LDL.LU R48, [R1+0xcc0] ;  /* 0x000cc00001307983 */ /* 0x000ee80000300800 */
[----:B------:R-:W3:Y:S01]  /*35c70*/  LDL.LU R47, [R1+0xcdc] ;  /* 0x000cdc00012f7983 */ /* 0x000ee20000300800 */
[CC--:B0-----:R-:W-:Y:S02]  /*35c80*/  LEA R38, P6, R36.reuse, R2.reuse, 0x1 ;  /* 0x0000000224267211 */ /* 0x0c1fe400078c08ff */
[----:B-1----:R-:W-:Y:S01]  /*35c90*/  ISETP.LT.AND P2, PT, R45, UR6, !P0 ;  /* 0x000000062d007c0c */ /* 0x002fe2000c741270 */
[----:B------:R-:W2:Y:S01]  /*35ca0*/  LDCU UR6, c[0x0][0x39c] ;  /* 0x00007380ff0677ac */ /* 0x000ea20008000800 */
[----:B------:R-:W-:Y:S01]  /*35cb0*/  LEA.HI.X.SX32 R39, R36, R3, 0x1, P6 ;  /* 0x0000000324277211 */ /* 0x000fe200030f0eff */
[----:B------:R-:W3:Y:S01]  /*35cc0*/  LDL.LU R45, [R1+0xd10] ;  /* 0x000d1000012d7983 */ /* 0x000ee20000300800 */
[----:B------:R-:W-:-:S02]  /*35cd0*/  LEA R36, P6, R0, R2, 0x1 ;  /* 0x0000000200247211 */ /* 0x000fc400078c08ff */
[----:B------:R-:W-:Y:S02]  /*35ce0*/  PRMT R76, R76, 0x7632, R76 ;  /* 0x000076324c4c7816 */ /* 0x000fe4000000004c */
[-C--:B------:R-:W-:Y:S02]  /*35cf0*/  LEA.HI.X.SX32 R37, R0, R3.reuse, 0x1, P6 ;  /* 0x0000000300257211 */ /* 0x080fe400030f0eff */
[----:B------:R-:W-:Y:S01]  /*35d00*/  LEA R40, P6, R41, R2, 0x1 ;  /* 0x0000000229287211 */ /* 0x000fe200078c08ff */
[----:B------:R-:W-:Y:S01]  /*35d10*/  @P3 STG.E.U16 desc[UR24][R38.64], R76 ;  /* 0x0000004c26003986 */ /* 0x000fe2000c101518 */
[----:B------:R-:W-:Y:S02]  /*35d20*/  IMAD R0, R93, 0x2, R41 ;  /* 0x000000025d007824 */ /* 0x000fe400078e0229 */
[----:B------:R-:W-:Y:S01]  /*35d30*/  LEA.HI.X.SX32 R41, R41, R3, 0x1, P6 ;  /* 0x0000000329297211 */ /* 0x000fe200030f0eff */
[----:B------:R0:W-:Y:S02]  /*35d40*/  @P5 STG.E.U16 desc[UR24][R36.64], R77 ;  /* 0x0000004d24005986 */ /* 0x0001e4000c101518 */
[----:B0-----:R-:W-:-:S05]  /*35d50*/  PRMT R77, R77, 0x7632, R77 ;  /* 0x000076324d4d7816 */ /* 0x001fca000000004d */
[----:B------:R0:W-:Y:S01]  /*35d60*/  @P4 STG.E.U16 desc[UR24][R40.64], R77 ;  /* 0x0000004d28004986 */ /* 0x0001e2000c101518 */
[----:B--2---:R-:W-:Y:S01]  /*35d70*/  ISETP.LT.AND P4, PT, R46, UR6, !P0 ;  /* 0x000000062e007c0c */ /* 0x004fe2000c781270 */
[----:B------:R-:W-:Y:S02]  /*35d80*/  IMAD.SHL.U32 R91, R91, 0x10, RZ ;  /* 0x000000105b5b7824 */ /* 0x000fe400078e00ff */
[----:B------:R-:W2:Y:S01]  /*35d90*/  LDL.LU R46, [R1+0xc58] ;  /* 0x000c5800012e7983 */ /* 0x000ea20000300800 */
[----:B----4-:R-:W-:Y:S01]  /*35da0*/  ISETP.LT.AND P3, PT, R43, UR5, !P0 ;  /* 0x000000052b007c0c */ /* 0x010fe2000c761270 */
[----:B------:R-:W1:Y:S01]  /*35db0*/  LDCU UR5, c[0x0][0x39c] ;  /* 0x00007380ff0577ac */ /* 0x000e620008000800 */
[----:B------:R-:W-:Y:S02]  /*35dc0*/  LOP3.LUT R91, R91, 0x7f0, RZ, 0xc0, !PT ;  /* 0x000007f05b5b7812 */ /* 0x000fe400078ec0ff */
[----:B---3--:R-:W-:Y:S01]  /*35dd0*/  ISETP.LT.AND P5, PT, R42, UR4, !P0 ;  /* 0x000000042a007c0c */ /* 0x008fe2000c7a1270 */
[----:B------:R-:W3:Y:S01]  /*35de0*/  LDCU UR4, c[0x0][0x39c] ;  /* 0x00007380ff0477ac */ /* 0x000ee20008000800 */
[C---:B0-----:R-:W-:Y:S01]  /*35df0*/  IMAD R41, R93.reuse, 0x2, R0 ;  /* 0x000000025d297824 */ /* 0x041fe200078e0200 */
[----:B------:R-:W0:Y:S01]  /*35e00*/  LDS.128 R36, [R91+UR10] ;  /* 0x0000000a5b247984 */ /* 0x000e220008000c00 */
[CC--:B------:R-:W-:Y:S01]  /*35e10*/  LEA R42, P6, R0.reuse, R2.reuse, 0x1 ;  /* 0x00000002002a7211 */ /* 0x0c0fe200078c08ff */
[----:B------:R-:W4:Y:S02]  /*35e20*/  LDCU UR6, c[0x0][0x39c] ;  /* 0x00007380ff0677ac */ /* 0x000f240008000800 */
[----:B------:R-:W2:Y:S01]  /*35e30*/  LDL.LU R50, [R1+0xc7c] ;  /* 0x000c7c0001327983 */ /* 0x000ea20000300800 */
[----:B------:R-:W-:Y:S01]  /*35e40*/  LEA.HI.X.SX32 R43, R0, R3, 0x1, P6 ;  /* 0x00000003002b7211 */ /* 0x000fe200030f0eff */
[----:B------:R-:W-:Y:S01]  /*35e50*/  IMAD R0, R93, 0x2, R41 ;  /* 0x000000025d007824 */ /* 0x000fe200078e0229 */
[----:B------:R-:W-:-:S03]  /*35e60*/  LEA R40, P6, R41, R2, 0x1 ;  /* 0x0000000229287211 */ /* 0x000fc600078c08ff */
[----:B------:R3:W-:Y:S01]  /*35e70*/  @P2 STG.E.U16 desc[UR24][R42.64], R78 ;  /* 0x0000004e2a002986 */ /* 0x0007e2000c101518 */
[-C--:B------:R-:W-:Y:S02]  /*35e80*/  LEA.HI.X.SX32 R41, R41, R3.reuse, 0x1, P6 ;  /* 0x0000000329297211 */ /* 0x080fe400030f0eff */
[----:B-1----:R-:W-:Y:S01]  /*35e90*/  ISETP.LT.AND P2, PT, R49, UR5, !P0 ;  /* 0x0000000531007c0c */ /* 0x002fe2000c741270 */
[----:B------:R-:W1:Y:S01]  /*35ea0*/  LDCU UR5, c[0x0][0x39c] ;  /* 0x00007380ff0577ac */ /* 0x000e620008000800 */
[----:B------:R-:W2:Y:S01]  /*35eb0*/  LDL.LU R49, [R1+0xcbc] ;  /* 0x000cbc0001317983 */ /* 0x000ea20000300800 */
[----:B---3--:R-:W-:Y:S02]  /*35ec0*/  LEA R42, P6, R0, R2, 0x1 ;  /* 0x00000002002a7211 */ /* 0x008fe400078c08ff */
[----:B------:R-:W-:Y:S02]  /*35ed0*/  PRMT R78, R78, 0x7632, R78 ;  /* 0x000076324e4e7816 */ /* 0x000fe4000000004e */
[----:B------:R-:W-:Y:S01]  /*35ee0*/  LEA.HI.X.SX32 R43, R0, R3, 0x1, P6 ;  /* 0x00000003002b7211 */ /* 0x000fe200030f0eff */
[----:B------:R-:W-:-:S02]  /*35ef0*/  IMAD R0, R93, 0x2, R0 ;  /* 0x000000025d007824 */ /* 0x000fc400078e0200 */
[----:B------:R3:W-:Y:S01]  /*35f00*/  @P3 STG.E.U16 desc[UR24][R40.64], R78 ;  /* 0x0000004e28003986 */ /* 0x0007e2000c101518 */
[----:B------:R-:W-:Y:S01]  /*35f10*/  ISETP.LT.AND P3, PT, R48, UR4, !P0 ;  /* 0x0000000430007c0c */ /* 0x000fe2000c761270 */
[----:B------:R-:W2:Y:S02]  /*35f20*/  LDCU UR4, c[0x0][0x39c] ;  /* 0x00007380ff0477ac */ /* 0x000ea40008000800 */
[----:B------:R0:W-:Y:S01]  /*35f30*/  @P5 STG.E.U16 desc[UR24][R42.64], R79 ;  /* 0x0000004f2a005986 */ /* 0x0001e2000c101518 */
[----:B----4-:R-:W-:Y:S01]  /*35f40*/  ISETP.LT.AND P5, PT, R47, UR6, !P0 ;  /* 0x000000062f007c0c */ /* 0x010fe2000c7a1270 */
[----:B------:R-:W4:Y:S02]  /*35f50*/  LDCU UR6, c[0x0][0x39c] ;  /* 0x00007380ff0677ac */ /* 0x000f240008000800 */
[----:B------:R-:W4:Y:S01]  /*35f60*/  LDL.LU R47, [R1+0xccc] ;  /* 0x000ccc00012f7983 */ /* 0x000f220000300800 */
[----:B---3--:R-:W-:-:S03]  /*35f70*/  LEA R40, P6, R0, R2, 0x1 ;  /* 0x0000000200287211 */ /* 0x008fc600078c08ff */
[----:B------:R-:W3:Y:S01]  /*35f80*/  LDL.LU R48, [R1+0xcec] ;  /* 0x000cec0001307983 */ /* 0x000ee20000300800 */
[----:B0-----:R-:W-:Y:S01]  /*35f90*/  IMAD R43, R93, 0x2, R0 ;  /* 0x000000025d2b7824 */ /* 0x001fe200078e0200 */
[----:B------:R-:W-:-:S04]  /*35fa0*/  LEA.HI.X.SX32 R41, R0, R3, 0x1, P6 ;  /* 0x0000000300297211 */ /* 0x000fc800030f0eff */
[----:B------:R-:W-:Y:S01]  /*35fb0*/  LEA R42, P6, R43, R2, 0x1 ;  /* 0x000000022b2a7211 */ /* 0x000fe200078c08ff */
[----:B------:R-:W-:Y:S01]  /*35fc0*/  IMAD R0, R93, 0x2, R43 ;  /* 0x000000025d007824 */ /* 0x000fe200078e022b */
[----:B------:R-:W-:Y:S02]  /*35fd0*/  PRMT R79, R79, 0x7632, R79 ;  /* 0x000076324f4f7816 */ /* 0x000fe4000000004f */
[----:B------:R-:W-:-:S03]  /*35fe0*/  LEA.HI.X.SX32 R43, R43, R3, 0x1, P6 ;  /* 0x000000032b2b7211 */ /* 0x000fc600030f0eff */
[----:B------:R0:W-:Y:S04]  /*35ff0*/  @P4 STG.E.U16 desc[UR24][R40.64], R79 ;  /* 0x0000004f28004986 */ /* 0x0001e8000c101518 */
[----:B------:R0:W-:Y:S01]  /*36000*/  @P2 STG.E.U16 desc[UR24][R42.64], R36 ;  /* 0x000000242a002986 */ /* 0x0001e2000c101518 */
[----:B-1----:R-:W-:Y:S01]  /*36010*/  ISETP.LT.AND P4, PT, R45, UR5, !P0 ;  /* 0x000000052d007c0c */ /* 0x002fe2000c781270 */
[----:B------:R-:W-:Y:S01]  /*36020*/  IMAD R45, R93, 0x2, R0 ;  /* 0x000000025d2d7824 */ /* 0x000fe200078e0200 */
[----:B------:R-:W-:Y:S01]  /*36030*/  PRMT R44, R36, 0x7632, R44 ;  /* 0x00007632242c7816 */ /* 0x000fe2000000002c */
[----:B------:R-:W1:Y:S01]  /*36040*/  LDCU UR5, c[0x0][0x39c] ;  /* 0x00007380ff0577ac */ /* 0x000e620008000800 */
[----:B0-----:R-:W-:-:S04]  /*36050*/  LEA R40, P6, R0, R2, 0x1 ;  /* 0x0000000200287211 */ /* 0x001fc800078c08ff */
[----:B------:R-:W-:Y:S02]  /*36060*/  LEA.HI.X.SX32 R41, R0, R3, 0x1, P6 ;  /* 0x0000000300297211 */ /* 0x000fe400030f0eff */
[----:B------:R-:W-:Y:S01]  /*36070*/  LEA R42, P6, R45, R2, 0x1 ;  /* 0x000000022d2a7211 */ /* 0x000fe200078c08ff */
[----:B------:R-:W-:-:S03]  /*36080*/  IMAD R36, R93, 0x2, R45 ;  /* 0x000000025d247824 */ /* 0x000fc600078e022d */
[----:B------:R-:W-:Y:S02]  /*36090*/  LEA.HI.X.SX32 R43, R45, R3, 0x1, P6 ;  /* 0x000000032d2b7211 */ /* 0x000fe400030f0eff */
[----:B--2---:R-:W-:Y:S01]  /*360a0*/  ISETP.LT.AND P2, PT, R46, UR4, !P0 ;  /* 0x000000042e007c0c */ /* 0x004fe2000c741270 */
[----:B------:R-:W0:Y:S01]  /*360b0*/  LDCU UR4, c[0x0][0x39c] ;  /* 0x00007380ff0477ac */ /* 0x000e220008000800 */
[----:B------:R-:W2:Y:S04]  /*360c0*/  LDL.LU R46, [R1+0xc3c] ;  /* 0x000c3c00012e7983 */ /* 0x000ea80000300800 */
[----:B------:R-:W3:Y:S01]  /*360d0*/  LDL.LU R45, [R1+0xc64] ;  /* 0x000c6400012d7983 */ /* 0x000ee20000300800 */
[----:B------:R-:W-:-:S03]  /*360e0*/  IMAD R0, R93, 0x2, R36 ;  /* 0x000000025d007824 */ /* 0x000fc600078e0224 */
[----:B------:R0:W-:Y:S04]  /*360f0*/  @P3 STG.E.U16 desc[UR24][R40.64], R44 ;  /* 0x0000002c28003986 */ /* 0x0001e8000c101518 */
[----:B------:R1:W-:Y:S01]  /*36100*/  @P5 STG.E.U16 desc[UR24][R42.64], R37 ;  /* 0x000000252a005986 */ /* 0x0003e2000c101518 */
[----:B0-----:R-:W-:-:S04]  /*36110*/  LEA R40, P6, R36, R2, 0x1 ;  /* 0x0000000224287211 */ /* 0x001fc800078c08ff */
[-C--:B------:R-:W-:Y:S02]  /*36120*/  LEA.HI.X.SX32 R41, R36, R3.reuse, 0x1, P6 ;  /* 0x0000000324297211 */ /* 0x080fe400030f0eff */
[----:B-1----:R-:W-:Y:S02]  /*36130*/  PRMT R42, R37, 0x7632, R42 ;  /* 0x00007632252a7816 */ /* 0x002fe4000000002a */
[CC--:B------:R-:W-:Y:S02]  /*36140*/  LEA R36, P6, R0.reuse, R2.reuse, 0x1 ;  /* 0x0000000200247211 */ /* 0x0c0fe400078c08ff */
[----:B------:R-:W-:Y:S01]  /*36150*/  ISETP.LT.AND P5, PT, R49, UR5, !P0 ;  /* 0x0000000531007c0c */ /* 0x000fe2000c7a1270 */
[----:B------:R-:W2:Y:S01]  /*36160*/  LDCU UR5, c[0x0][0x39c] ;  /* 0x00007380ff0577ac */ /* 0x000ea20008000800 */
[----:B------:R0:W-:Y:S01]  /*36170*/  @P4 STG.E.U16 desc[UR24][R40.64], R42 ;  /* 0x0000002a28004986 */ /* 0x0001e2000c101518 */
[-C--:B------:R-:W-:Y:S01]  /*36180*/  LEA.HI.X.SX32 R37, R0, R3.reuse, 0x1, P6 ;  /* 0x0000000300257211 */ /* 0x080fe200030f0eff */
[----:B------:R-:W-:Y:S01]  /*36190*/  IMAD R0, R93, 0x2, R0 ;  /* 0x000000025d007824 */ /* 0x000fe200078e0200 */
[----:B----4-:R-:W-:Y:S01]  /*361a0*/  ISETP.LT.AND P3, PT, R50, UR6, !P0 ;  /* 0x0000000632007c0c */ /* 0x010fe2000c761270 */
[----:B------:R-:W1:Y:S01]  /*361b0*/  LDCU UR6, c[0x0][0x39c] ;  /* 0x00007380ff0677ac */ /* 0x000e620008000800 */
[----:B------:R-:W-:Y:S01]  /*361c0*/  ISETP.LT.AND P4, PT, R47, UR4, !P0 ;  /* 0x000000042f007c0c */ /* 0x000fe2000c781270 */
[----:B------:R4:W-:Y:S01]  /*361d0*/  @P2 STG.E.U16 desc[UR24][R36.64], R38 ;  /* 0x0000002624002986 */ /* 0x0009e2000c101518 */
[C---:B0-----:R-:W-:Y:S01]  /*361e0*/  LEA R40, P6, R0.reuse, R2, 0x1 ;  /* 0x0000000200287211 */ /* 0x041fe200078c08ff */
[----:B------:R-:W3:Y:S02]  /*361f0*/  LDCU UR4, c[0x0][0x39c] ;  /* 0x00007380ff0477ac */ /* 0x000ee40008000800 */
[----:B------:R-:W3:Y:S01]  /*36200*/  LDL.LU R47, [R1+0xc8c] ;  /* 0x000c8c00012f7983 */ /* 0x000ee20000300800 */
[----:B------:R-:W-:-:S03]  /*36210*/  LEA.HI.X.SX32 R41, R0, R3, 0x1, P6 ;  /* 0x0000000300297211 */ /* 0x000fc600030f0eff */
[----:B------:R-:W3:Y:S04]  /*36220*/  LDL.LU R92, [R1+0x1d0] ;  /* 0x0001d000015c7983 */ /* 0x000ee80000300800 */
[----:B------:R-:W3:Y:S01]  /*36230*/  LDL.LU R44, [R1+0xcc8] ;  /* 0x000cc800012c7983 */ /* 0x000ee20000300800 */
[----:B----4-:R-:W-:Y:S01]  /*36240*/  PRMT R38, R38, 0x7632, R38 ;  /* 0x0000763226267816 */ /* 0x010fe20000000026 */
[----:B------:R-:W-:-:S04]  /*36250*/  IMAD R37, R93, 0x2, R0 ;  /* 0x000000025d257824 */ /* 0x000fc800078e0200 */
[----:B------:R0:W-:Y:S01]  /*36260*/  @P3 STG.E.U16 desc[UR24][R40.64], R38 ;  /* 0x0000002628003986 */ /* 0x0001e2000c101518 */
[----:B------:R-:W-:Y:S01]  /*36270*/  LEA R36, P6, R37, R2, 0x1 ;  /* 0x0000000225247211 */ /* 0x000fe200078c08ff */
[----:B------:R-:W-:-:S03]  /*36280*/  IMAD R0, R93, 0x2, R37 ;  /* 0x000000025d007824 */ /* 0x000fc600078e0225 */
[----:B------:R-:W-:-:S05]  /*36290*/  LEA.HI.X.SX32 R37, R37, R3, 0x1, P6 ;  /* 0x0000000325257211 */ /* 0x000fca00030f0eff */
[----:B------:R4:W-:Y:S01]  /*362a0*/  @P5 STG.E.U16 desc[UR24][R36.64], R39 ;  /* 0x0000002724005986 */ /* 0x0009e2000c101518 */
[----:B--2---:R-:W-:Y:S01]  /*362b0*/  ISETP.LT.AND P3, PT, R46, UR5, !P0 ;  /* 0x000000052e007c0c */ /* 0x004fe2000c761270 */
[----:B------:R-:W2:Y:S02]  /*362c0*/  LDCU UR5, c[0x0][0x39c] ;  /* 0x00007380ff0577ac */ /* 0x000ea40008000800 */
[----:B------:R-:W2:Y:S04]  /*362d0*/  LDL.LU R46, [R1+0xcd8] ;  /* 0x000cd800012e7983 */ /* 0x000ea80000300800 */
[----:B------:R-:W2:Y:S04]  /*362e0*/  LDL.LU R43, [R1+0xc08] ;  /* 0x000c0800012b7983 */ /* 0x000ea80000300800 */
[----:B------:R-:W2:Y:S01]  /*362f0*/  LDL.LU R89, [R1+0x1d4] ;  /* 0x0001d40001597983 */ /* 0x000ea20000300800 */
[----:B---3--:R-:W-:-:S02]  /*36300*/  ISETP.LT.AND P5, PT, R45, UR4, !P0 ;  /* 0x000000042d007c0c */ /* 0x008fc4000c7a1270 */
[----:B-1----:R-:W-:Y:S01]  /*36310*/  ISETP.LT.AND P2, PT, R48, UR6, !P0 ;  /* 0x0000000630007c0c */ /* 0x002fe2000c741270 */
[----:B------:R-:W3:Y:S01]  /*36320*/  LDL.LU R45, [R1+0xc44] ;  /* 0x000c4400012d7983 */ /* 0x000ee20000300800 */
[----:B------:R-:W1:Y:S01]  /*36330*/  LDCU UR6, c[0x0][0x39c] ;  /* 0x00007380ff0677ac */ /* 0x000e620008000800 */
[CC--:B0-----:R-:W-:Y:S01]  /*36340*/  LEA R40, P6, R0.reuse, R2.reuse, 0x1 ;  /* 0x0000000200287211 */ /* 0x0c1fe200078c08ff */
[----:B------:R-:W-:Y:S01]  /*36350*/  IMAD R42, R93, 0x2, R0 ;  /* 0x000000025d2a7824 */ /* 0x000fe200078e0200 */
[----:B------:R-:W-:Y:S01]  /*36360*/  PRMT R38, R39, 0x7632, R38 ;  /* 0x0000763227267816 */ /* 0x000fe20000000026 */
[----:B------:R-:W0:Y:S01]  /*36370*/  LDCU UR4, c[0x0][0x39c] ;  /* 0x00007380ff0477ac */ /* 0x000e220008000800 */
[----:B------:R-:W-:Y:S01]  /*36380*/  LEA.HI.X.SX32 R41, R0, R3, 0x1, P6 ;  /* 0x0000000300297211 */ /* 0x000fe200030f0eff */
[----:B------:R-:W3:Y:S01]  /*36390*/  LDL.LU R90, [R1+0x1d8] ;  /* 0x0001d800015a7983 */ /* 0x000ee20000300800 */
[----:B----4-:R-:W-:Y:S01]  /*363a0*/  LEA R36, P6, R42, R2, 0x1 ;  /* 0x000000022a247211 */ /* 0x010fe200078c08ff */
[----:B------:R-:W-:-:S02]  /*363b0*/  IMAD R39, R93, 0x2, R42 ;  /* 0x000000025d277824 */ /* 0x000fc400078e022a */
[----:B------:R4:W-:Y:S01]  /*363c0*/  @P4 STG.E.U16 desc[UR24][R40.64], R38 ;  /* 0x0000002628004986 */ /* 0x0009e2000c101518 */
[----:B------:R-:W-:Y:S01]  /*363d0*/  LEA.HI.X.SX32 R37, R42, R3, 0x1, P6 ;  /* 0x000000032a257211 */ /* 0x000fe200030f0eff */
[----:B------:R-:W-:Y:S01]  /*363e0*/  IMAD R0, R93, 0x2, R39 ;  /* 0x000000025d007824 */ /* 0x000fe200078e0227 */
[----:B----4-:R-:W-:-:S04]  /*363f0*/  LEA R38, P6, R39, R2, 0x1 ;  /* 0x0000000227267211 */ /* 0x010fc800078c08ff */
[----:B------:R-:W-:Y:S02]  /*36400*/  LEA.HI.X.SX32 R39, R39, R3, 0x1, P6 ;  /* 0x0000000327277211 */ /* 0x000fe400030f0eff */
[----:B-1----:R-:W-:Y:S01]  /*36410*/  ISETP.LT.AND P4, PT, R47, UR6, !P0 ;  /* 0x000000062f007c0c */ /* 0x002fe2000c781270 */
[----:B------:R-:W1:Y:S01]  /*36420*/  LDCU UR6, c[0x0][0x39c] ;  /* 0x00007380ff0677ac */ /* 0x000e620008000800 */
[----:B------:R4:W-:Y:S01]  /*36430*/  @P2 STG.E.U16 desc[UR24][R36.64], R92 ;  /* 0x0000005c24002986 */ /* 0x0009e2000c101518 */
[----:B--2---:R-:W-:Y:S01]  /*36440*/  ISETP.LT.AND P2, PT, R44, UR5, !P0 ;  /* 0x000000052c007c0c */ /* 0x004fe2000c741270 */
[----:B------:R-:W3:Y:S02]  /*36450*/  LDCU UR5, c[0x0][0x39c] ;  /* 0x00007380ff0577ac */ /* 0x000ee40008000800 */
[----:B------:R-:W2:Y:S01]  /*36460*/  LDL.LU R44, [R1+0xc6c] ;  /* 0x000c6c00012c7983 */ /* 0x000ea20000300800 */
[----:B------:R-:W-:Y:S02]  /*36470*/  PRMT R40, R92, 0x7632, R40 ;  /* 0x000076325c287816 */ /* 0x000fe40000000028 */
[----:B----4-:R-:W-:-:S03]  /*36480*/  LEA R36, P6, R0, R2, 0x1 ;  /* 0x0000000200247211 */ /* 0x010fc600078c08ff */
[----:B------:R4:W-:Y:S01]  /*36490*/  @P3 STG.E.U16 desc[UR24][R38.64], R40 ;  /* 0x0000002826003986 */ /* 0x0009e2000c101518 */
[----:B------:R-:W-:Y:S01]  /*364a0*/  LEA.HI.X.SX32 R37, R0, R3, 0x1, P6 ;  /* 0x0000000300257211 */ /* 0x000fe200030f0eff */
[----:B------:R-:W-:Y:S01]  /*364b0*/  IMAD R0, R93, 0x2, R0 ;  /* 0x000000025d007824 */ /* 0x000fe200078e0200 */
[----:B0-----:R-:W-:Y:S01]  /*364c0*/  ISETP.LT.AND P3, PT, R46, UR4, !P0 ;  /* 0x000000042e007c0c */ /* 0x001fe2000c761270 */
[----:B------:R-:W2:Y:S01]  /*364d0*/  LDCU UR4, c[0x0][0x39c] ;  /* 0x00007380ff0477ac */ /* 0x000ea20008000800 */
[----:B------:R-:W2:Y:S04]  /*364e0*/  LDL.LU R46, [R1+0xc9c] ;  /* 0x000c9c00012e7983 */ /* 0x000ea80000300800 */
[----:B------:R-:W2:Y:S04]  /*364f0*/  LDL.LU R92, [R1+0x1dc] ;  /* 0x0001dc00015c7983 */ /* 0x000ea80000300800 */
[----:B------:R0:W-:Y:S01]  /*36500*/  @P5 STG.E.U16 desc[UR24][R36.64], R89 ;  /* 0x0000005924005986 */ /* 0x0001e2000c101518 */
[----:B-1----:R-:W-:-:S02]  /*36510*/  ISETP.LT.AND P5, PT, R43, UR6, !P0 ;  /* 0x000000062b007c0c */ /* 0x002fc4000c7a1270 */
[----:B----4-:R-:W-:Y:S01]  /*36520*/  PRMT R40, R89, 0x7632, R40 ;  /* 0x0000763259287816 */ /* 0x010fe20000000028 */
[----:B------:R-:W4:Y:S01]  /*36530*/  LDL.LU R43, [R1+0xcd4] ;  /* 0x000cd400012b7983 */ /* 0x000f220000300800 */
[----:B------:R-:W-:Y:S01]  /*36540*/  IMAD R39, R93, 0x2, R0 ;  /* 0x000000025d277824 */ /* 0x000fe200078e0200 */
[----:B------:R-:W1:Y:S01]  /*36550*/  LDCU UR6, c[0x0][0x39c] ;  /* 0x00007380ff0677ac */ /* 0x000e620008000800 */
[----:B0-----:R-:W-:-:S04]  /*36560*/  LEA R36, P6, R0, R2, 0x1 ;  /* 0x0000000200247211 */ /* 0x001fc800078c08ff */
[----:B------:R-:W-:-:S05]  /*36570*/  LEA.HI.X.SX32 R37, R0, R3, 0x1, P6 ;  /* 0x0000000300257211 */ /* 0x000fca00030f0eff */
[----:B------:R0:W-:Y:S01]  /*36580*/  @P4 STG.E.U16 desc[UR24][R36.64], R40 ;  /* 0x0000002824004986 */ /* 0x0001e2000c101518 */
[----:B---3--:R-:W-:Y:S01]  /*36590*/  ISETP.LT.AND P4, PT, R45, UR5, !P0 ;  /* 0x000000052d007c0c */ /* 0x008fe2000c781270 */
[----:B------:R-:W-:Y:S01]  /*365a0*/  IMAD R0, R93, 0x2, R39 ;  /* 0x000000025d007824 */ /* 0x000fe200078e0227 */
[CC--:B------:R-:W-:Y:S01]  /*365b0*/  LEA R38, P6, R39.reuse, R2.reuse, 0x1 ;  /* 0x0000000227267211 */ /* 0x0c0fe200078c08ff */
[----:B------:R-:W3:Y:S01]  /*365c0*/  LDL.LU R45, [R1+0xbf8] ;  /* 0x000bf800012d7983 */ /* 0x000ee20000300800 */
[----:B------:R-:W4:Y:S03]  /*365d0*/  LDCU UR5, c[0x0][0x39c] ;  /* 0x00007380ff0577ac */ /* 0x000f260008000800 */
[----:B------:R-:W3:Y:S04]  /*365e0*/  LDL.LU R42, [R1+0xc18] ;  /* 0x000c1800012a7983 */ /* 0x000ee80000300800 */
[----:B------:R-:W3:Y:S01]  /*365f0*/  LDL.LU R89, [R1+0x1b0] ;  /* 0x0001b00001597983 */ /* 0x000ee20000300800 */
[----:B------:R-:W-:Y:S01]  /*36600*/  LEA.HI.X.SX32 R39, R39, R3, 0x1, P6 ;  /* 0x0000000327277211 */ /* 0x000fe200030f0eff */
[----:B------:R-:W-:Y:S01]  /*36610*/  IMAD R41, R93, 0x2, R0 ;  /* 0x000000025d297824 */ /* 0x000fe200078e0200 */
[----:B0-----:R-:W-:-:S03]  /*36620*/  LEA R36, P6, R0, R2, 0x1 ;  /* 0x0000000200247211 */ /* 0x001fc600078c08ff */
[----:B------:R0:W-:Y:S01]  /*36630*/  @P2 STG.E.U16 desc[UR24][R38.64], R90 ;  /* 0x0000005a26002986 */ /* 0x0001e2000c101518 */
[-C--:B------:R-:W-:Y:S02]  /*36640*/  LEA.HI.X.SX32 R37, R0, R3.reuse, 0x1, P6 ;  /* 0x0000000300257211 */ /* 0x080fe400030f0eff */
[----:B------:R-:W-:Y:S02]  /*36650*/  PRMT R40, R90, 0x7632, R40 ;  /* 0x000076325a287816 */ /* 0x000fe40000000028 */
[----:B--2---:R-:W-:Y:S02]  /*36660*/  ISETP.LT.AND P2, PT, R44, UR4, !P0 ;  /* 0x000000042c007c0c */ /* 0x004fe4000c741270 */
[C---:B0-----:R-:W-:Y:S01]  /*36670*/  LEA R38, P6, R41.reuse, R2, 0x1 ;  /* 0x0000000229267211 */ /* 0x041fe200078c08ff */
[----:B------:R-:W2:Y:S01]  /*36680*/  LDL.LU R44, [R1+0xc4c] ;  /* 0x000c4c00012c7983 */ /* 0x000ea20000300800 */
[----:B------:R-:W0:Y:S02]  /*36690*/  LDCU UR4, c[0x0][0x39c] ;  /* 0x00007380ff0477ac */ /* 0x000e240008000800 */
[----:B------:R-:W-:Y:S01]  /*366a0*/  LEA.HI.X.SX32 R39, R41, R3, 0x1, P6 ;  /* 0x0000000329277211 */ /* 0x000fe200030f0eff */
[----:B------:R1:W-:Y:S04]  /*366b0*/  @P3 STG.E.U16 desc[UR24][R36.64], R40 ;  /* 0x0000002824003986 */ /* 0x0003e8000c101518 */
[----:B------:R-:W2:Y:S01]  /*366c0*/  LDL.LU R90, [R1+0x1b4] ;  /* 0x0001b400015a7983 */ /* 0x000ea20000300800 */
[----:B-1----:R-:W-:-:S04]  /*366d0*/  IMAD R37, R93, 0x2, R41 ;  /* 0x000000025d257824 */ /* 0x002fc800078e0229 */
[----:B------:R-:W-:Y:S01]  /*366e0*/  IMAD R0, R93, 0x2, R37 ;  /* 0x000000025d007824 */ /* 0x000fe200078e0225 */
[----:B------:R-:W-:-:S04]  /*366f0*/  LEA R36, P6, R37, R2, 0x1 ;  /* 0x0000000225247211 */ /* 0x000fc800078c08ff */
[-C--:B------:R-:W-:Y:S02]  /*36700*/  LEA.HI.X.SX32 R37, R37, R3.reuse, 0x1, P6 ;  /* 0x0000000325257211 */ /* 0x080fe400030f0eff */
[----:B------:R-:W-:Y:S01]  /*36710*/  ISETP.LT.AND P3, PT, R46, UR6, !P0 ;  /* 0x000000062e007c0c */ /* 0x000fe2000c761270 */
[----:B------:R-:W1:Y:S01]  /*36720*/  LDCU UR6, c[0x0][0x39c] ;  /* 0x00007380ff0677ac */ /* 0x000e620008000800 */
[----:B------:R0:W-:Y:S01]  /*36730*/  @P5 STG.E.U16 desc[UR24][R38.64], R92 ;  /* 0x0000005c26005986 */ /* 0x0001e2000c101518 */
[----:B----4-:R-:W-:Y:S01]  /*36740*/  ISETP.LT.AND P5, PT, R43, UR5, !P0 ;  /* 0x000000052b007c0c */ /* 0x010fe2000c7a1270 */
[----:B------:R-:W2:Y:S02]  /*36750*/  LDCU UR5, c[0x0][0x39c] ;  /* 0x00007380ff0577ac */ /* 0x000ea40008000800 */
[----:B------:R-:W4:Y:S01]  /*36760*/  LDL.LU R43, [R1+0xc78] ;  /* 0x000c7800012b7983 */ /* 0x000f220000300800 */
[----:B0-----:R-:W-:Y:S02]  /*36770*/  LEA R38, P6, R0, R2, 0x1 ;  /* 0x0000000200267211 */ /* 0x001fe400078c08ff */
[----:B------:R-:W-:Y:S01]  /*36780*/  PRMT R40, R92, 0x7632, R40 ;  /* 0x000076325c287816 */ /* 0x000fe20000000028 */
[----:B------:R-:W4:Y:S01]  /*36790*/  LDL.LU R46, [R1+0xca8] ;  /* 0x000ca800012e7983 */ /* 0x000f220000300800 */
[----:B------:R-:W-:-:S03]  /*367a0*/  LEA.HI.X.SX32 R39, R0, R3, 0x1, P6 ;  /* 0x0000000300277211 */ /* 0x000fc600030f0eff */
[----:B------:R0:W-:Y:S04]  /*367b0*/  @P4 STG.E.U16 desc[UR24][R36.64], R40 ;  /* 0x0000002824004986 */ /* 0x0001e8000c101518 */
[----:B------:R-:W4:Y:S04]  /*367c0*/  LDL.LU R92, [R1+0x1b8] ;  /* 0x0001b800015c7983 */ /* 0x000f280000300800 */
[----:B---3--:R3:W-:Y:S01]  /*367d0*/  @P2 STG.E.U16 desc[UR24][R38.64], R89 ;  /* 0x0000005926002986 */ /* 0x0087e2000c101518 */
[----:B-1----:R-:W-:Y:S01]  /*367e0*/  ISETP.LT.AND P2, PT, R42, UR6, !P0 ;  /* 0x000000062a007c0c */ /* 0x002fe2000c741270 */
[----:B------:R-:W-:Y:S01]  /*367f0*/  IMAD R0, R93, 0x2, R0 ;  /* 0x000000025d007824 */ /* 0x000fe200078e0200 */
[----:B------:R-:W-:Y:S01]  /*36800*/  ISETP.LT.AND P4, PT, R45, UR4, !P0 ;  /* 0x000000042d007c0c */ /* 0x000fe2000c781270 */
[----:B------:R-:W4:Y:S01]  /*36810*/  LDL.LU R42, [R1+0xbf4] ;  /* 0x000bf400012a7983 */ /* 0x000f220000300800 */
[----:B------:R-:W4:Y:S01]  /*36820*/  LDCU UR4, c[0x0][0x39c] ;  /* 0x00007380ff0477ac */ /* 0x000f220008000800 */
[----:B0-----:R-:W-:Y:S01]  /*36830*/  PRMT R40, R89, 0x7632, R40 ;  /* 0x0000763259287816 */ /* 0x001fe20000000028 */
[----:B------:R-:W-:Y:S01]  /*36840*/  IMAD R37, R93, 0x2, R0 ;  /* 0x000000025d257824 */ /* 0x000fe200078e0200 */
[----:B------:R-:W4:Y:S01]  /*36850*/  LDL.LU R45, [R1+0xc04] ;  /* 0x000c0400012d7983 */ /* 0x000f220000300800 */
[----:B------:R-:W0:Y:S01]  /*36860*/  LDCU UR6, c[0x0][0x39c] ;  /* 0x00007380ff0677ac */ /* 0x000e220008000800 */
[----:B---3--:R-:W-:-:S04]  /*36870*/  LEA R38, P6, R0, R2, 0x1 ;  /* 0x0000000200267211 */ /* 0x008fc800078c08ff */
[----:B------:R-:W-:Y:S02]  /*36880*/  LEA.HI.X.SX32 R39, R0, R3, 0x1, P6 ;  /* 0x0000000300277211 */ /* 0x000fe400030f0eff */
[----:B------:R-:W-:-:S03]  /*36890*/  LEA R36, P6, R37, R2, 0x1 ;  /* 0x0000000225247211 */ /* 0x000fc600078c08ff */
[----:B------:R1:W-:Y:S01]  /*368a0*/  @P3 STG.E.U16 desc[UR24][R38.64], R40 ;  /* 0x0000002826003986 */ /* 0x0003e2000c101518 */
[----:B--2---:R-:W-:Y:S01]  /*368b0*/  ISETP.LT.AND P3, PT, R44, UR5, !P0 ;  /* 0x000000052c007c0c */ /* 0x004fe2000c761270 */
[----:B------:R-:W-:Y:S02]  /*368c0*/  IMAD R0, R93, 0x2, R37 ;  /* 0x000000025d007824 */ /* 0x000fe400078e0225 */
[----:B------:R-:W2:Y:S01]  /*368d0*/  LDL.LU R44, [R1+0xc24] ;  /* 0x000c2400012c7983 */ /* 0x000ea20000300800 */
[----:B------:R-:W3:Y:S03]  /*368e0*/  LDCU UR5, c[0x0][0x39c] ;  /* 0x00007380ff0577ac */ /* 0x000ee60008000800 */
[----:B------:R-:W2:Y:S01]  /*368f0*/  LDL.LU R89, [R1+0x1bc] ;  /* 0x0001bc0001597983 */ /* 0x000ea20000300800 */
[----:B------:R-:W-:Y:S01]  /*36900*/  LEA.HI.X.SX32 R37, R37, R3, 0x1, P6 ;  /* 0x0000000325257211 */ /* 0x000fe200030f0eff */
[----:B------:R-:W-:-:S04]  /*36910*/  IMAD R41, R93, 0x2, R0 ;  /* 0x000000025d297824 */ /* 0x000fc800078e0200 */
[----:B------:R0:W-:Y:S01]  /*36920*/  @P5 STG.E.U16 desc[UR24][R36.64], R90 ;  /* 0x0000005a24005986 */ /* 0x0001e2000c101518 */
[----:B-1----:R-:W-:-:S04]  /*36930*/  LEA R38, P6, R0, R2, 0x1 ;  /* 0x0000000200267211 */ /* 0x002fc800078c08ff */
[----:B------:R-:W-:Y:S02]  /*36940*/  LEA.HI.X.SX32 R39, R0, R3, 0x1, P6 ;  /* 0x0000000300277211 */ /* 0x000fe400030f0eff */
[----:B------:R-:W-:Y:S02]  /*36950*/  PRMT R40, R90, 0x7632, R40 ;  /* 0x000076325a287816 */ /* 0x000fe40000000028 */
[----:B0-----:R-:W-:-:S04]  /*36960*/  LEA R36, P6, R41, R2, 0x1 ;  /* 0x0000000229247211 */ /* 0x001fc800078c08ff */
[----:B------:R-:W-:Y:S01]  /*36970*/  LEA.HI.X.SX32 R37, R41, R3, 0x1, P6 ;  /* 0x0000000329257211 */ /* 0x000fe200030f0eff */
[----:B------:R0:W-:Y:S01]  /*36980*/  @P4 STG.E.U16 desc[UR24][R38.64], R40 ;  /* 0x0000002826004986 */ /* 0x0001e2000c101518 */
[----:B----4-:R-:W-:Y:S01]  /*36990*/  ISETP.LT.AND P5, PT, R43, UR4, !P0 ;  /* 0x000000042b007c0c */ /* 0x010fe2000c7a1270 */
[C---:B0-----:R-:W-:Y:S02]  /*369a0*/  IMAD R39, R93.reuse, 0x2, R41 ;  /* 0x000000025d277824 */ /* 0x041fe400078e0229 */
[----:B------:R-:W4:Y:S01]  /*369b0*/  LDL.LU R43, [R1+0xc54] ;  /* 0x000c5400012b7983 */ /* 0x000f220000300800 */
[----:B------:R-:W0:Y:S03]  /*369c0*/  LDCU UR4, c[0x0][0x39c] ;  /* 0x00007380ff0477ac */ /* 0x000e260008000800 */
[----:B------:R-:W4:Y:S04]  /*369d0*/  LDL.LU R90, [R1+0x20] ;  /* 0x00002000015a7983 */ /* 0x000f280000300800 */
[----:B------:R1:W-:Y:S01]  /*369e0*/  @P2 STG.E.U16 desc[UR24][R36.64], R92 ;  /* 0x0000005c24002986 */ /* 0x0003e2000c101518 */
[----:B---3--:R-:W-:Y:S01]  /*369f0*/  ISETP.LT.AND P2, PT, R42, UR5, !P0 ;  /* 0x000000052a007c0c */ /* 0x008fe2000c741270 */
[----:B------:R-:W-:-:S02]  /*36a00*/  IMAD R0, R93, 0x2, R39 ;  /* 0x000000025d007824 */ /* 0x000fc400078e0227 */
[----:B------:R-:W3:Y:S01]  /*36a10*/  LDL.LU R42, [R1+0xc88] ;  /* 0x000c8800012a7983 */ /* 0x000ee20000300800 */
[CC--:B------:R-:W-:Y:S01]  /*36a20*/  LEA R38, P6, R39.reuse, R2.reuse, 0x1 ;  /* 0x0000000227267211 */ /* 0x0c0fe200078c08ff */
[----:B------:R-:W4:Y:S01]  /*36a30*/  LDCU UR5, c[0x0][0x39c] ;  /* 0x00007380ff0577ac */ /* 0x000f220008000800 */
[----:B------:R-:W-:Y:S02]  /*36a40*/  ISETP.LT.AND P4, PT, R46, UR6, !P0 ;  /* 0x000000062e007c0c */ /* 0x000fe4000c781270 */
[-C--:B------:R-:W-:Y:S01]  /*36a50*/  LEA.HI.X.SX32 R39, R39, R3.reuse, 0x1, P6 ;  /* 0x0000000327277211 */ /* 0x080fe200030f0eff */
[----:B------:R-:W0:Y:S01]  /*36a60*/  LDCU UR6, c[0x0][0x39c] ;  /* 0x00007380ff0677ac */ /* 0x000e220008000800 */
[-C--:B-1----:R-:W-:Y:S01]  /*36a70*/  LEA R36, P6, R0, R2.reuse, 0x1 ;  /* 0x0000000200247211 */ /* 0x082fe200078c08ff */
[----:B------:R-:W3:Y:S01]  /*36a80*/  LDL.LU R46, [R1+0xbd0] ;  /* 0x000bd000012e7983 */ /* 0x000ee20000300800 */
[----:B------:R-:W-:Y:S02]  /*36a90*/  PRMT R40, R92, 0x7632, R40 ;  /* 0x000076325c287816 */ /* 0x000fe40000000028 */
[----:B------:R-:W-:Y:S01]  /*36aa0*/  LEA.HI.X.SX32 R37, R0, R3, 0x1, P6 ;  /* 0x0000000300257211 */ /* 0x000fe200030f0eff */
[----:B------:R-:W-:Y:S01]  /*36ab0*/  IMAD R0, R93, 0x2, R0 ;  /* 0x000000025d007824 */ /* 0x000fe200078e0200 */
[----:B------:R-:W3:Y:S04]  /*36ac0*/  LDL.LU R92, [R1+0x24] ;  /* 0x00002400015c7983 */ /* 0x000ee80000300800 */
[----:B------:R1:W-:Y:S04]  /*36ad0*/  @P3 STG.E.U16 desc[UR24][R38.64], R40 ;  /* 0x0000002826003986 */ /* 0x0003e8000c101518 */
[----:B--2---:R2:W-:Y:S01]  /*36ae0*/  @P5 STG.E.U16 desc[UR24][R36.64], R89 ;  /* 0x0000005924005986 */ /* 0x0045e2000c101518 */
[----:B0-----:R-:W-:Y:S01]  /*36af0*/  ISETP.LT.AND P5, PT, R44, UR6, !P0 ;  /* 0x000000062c007c0c */ /* 0x001fe2000c7a1270 */
[----:B------:R-:W0:Y:S01]  /*36b00*/  LDCU UR6, c[0x0][0x39c] ;  /* 0x00007380ff0677ac */ /* 0x000e220008000800 */
[----:B-1----:R-:W-:Y:S01]  /*36b10*/  PRMT R40, R89, 0x7632, R40 ;  /* 0x0000763259287816 */ /* 0x002fe20000000028 */
[----:B------:R-:W3:Y:S01]  /*36b20*/  LDL.LU R44, [R1+0xc00] ;  /* 0x000c0000012c7983 */ /* 0x000ee20000300800 */
[----:B--2---:R-:W-:-:S04]  /*36b30*/  LEA R36, P6, R0, R2, 0x1 ;  /* 0x0000000200247211 */ /* 0x004fc800078c08ff */
[----:B------:R-:W-:Y:S02]  /*36b40*/  LEA.HI.X.SX32 R37, R0, R3, 0x1, P6 ;  /* 0x0000000300257211 */ /* 0x000fe400030f0eff */
[----:B------:R-:W-:Y:S01]  /*36b50*/  ISETP.LT.AND P3, PT, R45, UR4, !P0 ;  /* 0x000000042d007c0c */ /* 0x000fe2000c761270 */
[----:B------:R-:W3:Y:S02]  /*36b60*/  LDCU UR4, c[0x0][0x39c] ;  /* 0x00007380ff0477ac */ /* 0x000ee40008000800 */
[----:B------:R1:W-:Y:S01]  /*36b70*/  @P4 STG.E.U16 desc[UR24][R36.64], R40 ;  /* 0x0000002824004986 */ /* 0x0003e2000c101518 */
[----:B------:R-:W-:-:S05]  /*36b80*/  IMAD R39, R93, 0x2, R0 ;  /* 0x000000025d277824 */ /* 0x000fca00078e0200 */
[----:B------:R-:W-:Y:S01]  /*36b90*/  LEA R38, P6, R39, R2, 0x1 ;  /* 0x0000000227267211 */ /* 0x000fe200078c08ff */
[----:B------:R-:W-:-:S03]  /*36ba0*/  IMAD R0, R93, 0x2, R39 ;  /* 0x000000025d007824 */ /* 0x000fc600078e0227 */
[----:B------:R-:W-:Y:S02]  /*36bb0*/  LEA.HI.X.SX32 R39, R39, R3, 0x1, P6 ;  /* 0x0000000327277211 */ /* 0x000fe400030f0eff */
[----:B----4-:R-:W-:Y:S01]  /*36bc0*/  ISETP.LT.AND P4, PT, R43, UR5, !P0 ;  /* 0x000000052b007c0c */ /* 0x010fe2000c781270 */
[----:B------:R-:W2:Y:S01]  /*36bd0*/  LDCU UR5, c[0x0][0x39c] ;  /* 0x00007380ff0577ac */ /* 0x000ea20008000800 */
[----:B------:R-:W4:Y:S04]  /*36be0*/  LDL.LU R43, [R1+0xc14] ;  /* 0x000c1400012b7983 */ /* 0x000f280000300800 */
[----:B------:R-:W4:Y:S04]  /*36bf0*/  LDL.LU R45, [R1+0xc30] ;  /* 0x000c3000012d7983 */ /* 0x000f280000300800 */
[----:B------:R-:W4:Y:S04]  /*36c00*/  LDL.LU R89, [R1+0x28] ;  /* 0x0000280001597983 */ /* 0x000f280000300800 */
[----:B------:R0:W-:Y:S01]  /*36c10*/  @P2 STG.E.U16 desc[UR24][R38.64], R90 ;  /* 0x0000005a26002986 */ /* 0x0001e2000c101518 */
[----:B---3--:R-:W-:Y:S01]  /*36c20*/  ISETP.LT.AND P2, PT, R42, UR4, !P0 ;  /* 0x000000042a007c0c */ /* 0x008fe2000c741270 */
[----:B------:R-:W-:-:S02]  /*36c30*/  IMAD R41, R93, 0x2, R0 ;  /* 0x000000025d297824 */ /* 0x000fc400078e0200 */
[----:B------:R-:W3:Y:S01]  /*36c40*/  LDL.LU R42, [R1+0xc60] ;  /* 0x000c6000012a7983 */ /* 0x000ee20000300800 */
[-C--:B-1----:R-:W-:Y:S01]  /*36c50*/  LEA R36, P6, R0, R2.reuse, 0x1 ;  /* 0x0000000200247211 */ /* 0x082fe200078c08ff */
[----:B------:R-:W4:Y:S01]  /*36c60*/  LDCU UR4, c[0x0][0x39c] ;  /* 0x00007380ff0477ac */ /* 0x000f220008000800 */
[----:B------:R-:W-:Y:S02]  /*36c70*/  PRMT R40, R90, 0x7632, R40 ;  /* 0x000076325a287816 */ /* 0x000fe40000000028 */
[----:B------:R-:W-:Y:S01]  /*36c80*/  LEA.HI.X.SX32 R37, R0, R3, 0x1, P6 ;  /* 0x0000000300257211 */ /* 0x000fe200030f0eff */
[----:B0-----:R-:W3:Y:S01]  /*36c90*/  LDL.LU R90, [R1+0x2c] ;  /* 0x00002c00015a7983 */ /* 0x001ee20000300800 */
[----:B------:R-:W-:-:S03]  /*36ca0*/  LEA R38, P6, R41, R2, 0x1 ;  /* 0x0000000229267211 */ /* 0x000fc600078c08ff */
[----:B------:R0:W-:Y:S01]  /*36cb0*/  @P3 STG.E.U16 desc[UR24][R36.64], R40 ;  /* 0x0000002824003986 */ /* 0x0001e2000c101518 */
[----:B------:R-:W-:Y:S01]  /*36cc0*/  LEA.HI.X.SX32 R39, R41, R3, 0x1, P6 ;  /* 0x0000000329277211 */ /* 0x000fe200030f0eff */
[----:B0-----:R-:W-:Y:S01]  /*36cd0*/  IMAD R37, R93, 0x2, R41 ;  /* 0x000000025d257824 */ /* 0x001fe200078e0229 */
[----:B------:R-:W-:-:S04]  /*36ce0*/  PRMT R40, R92, 0x7632, R40 ;  /* 0x000076325c287816 */ /* 0x000fc80000000028 */
[-C--:B------:R-:W-:Y:S01]  /*36cf0*/  LEA R36, P6, R37, R2.reuse, 0x1 ;  /* 0x0000000225247211 */ /* 0x080fe200078c08ff */
[----:B------:R-:W-:Y:S01]  /*36d00*/  IMAD R0, R93, 0x2, R37 ;  /* 0x000000025d007824 */ /* 0x000fe200078e0225 */
[----:B------:R0:W-:Y:S02]  /*36d10*/  @P5 STG.E.U16 desc[UR24][R38.64], R92 ;  /* 0x0000005c26005986 */ /* 0x0001e4000c101518 */
[----:B------:R-:W-:Y:S02]  /*36d20*/  LEA.HI.X.SX32 R37, R37, R3, 0x1, P6 ;  /* 0x0000000325257211 */ /* 0x000fe400030f0eff */
[----:B------:R-:W-:Y:S01]  /*36d30*/  ISETP.LT.AND P3, PT, R46, UR6, !P0 ;  /* 0x000000062e007c0c */ /* 0x000fe2000c761270 */
[----:B------:R-:W1:Y:S01]  /*36d40*/  LDCU UR6, c[0x0][0x39c] ;  /* 0x00007380ff0677ac */ /* 0x000e620008000800 */
[----:B--2---:R-:W-:Y:S01]  /*36d50*/  ISETP.LT.AND P5, PT, R44, UR5, !P0 ;  /* 0x000000052c007c0c */ /* 0x004fe2000c7a1270 */
[----:B------:R2:W-:Y:S01]  /*36d60*/  @P4 STG.E.U16 desc[UR24][R36.64], R40 ;  /* 0x0000002824004986 */ /* 0x0005e2000c101518 */
[----:B------:R-:W3:Y:S03]  /*36d70*/  LDCU UR5, c[0x0][0x39c] ;  /* 0x00007380ff0577ac */ /* 0x000ee60008000800 */
[----:B------:R-:W3:Y:S01]  /*36d80*/  LDL.LU R44, [R1+0xbc4] ;  /* 0x000bc400012c7983 */ /* 0x000ee20000300800 */
[----:B0-----:R-:W-:-:S04]  /*36d90*/  LEA R38, P6, R0, R2, 0x1 ;  /* 0x0000000200267211 */ /* 0x001fc800078c08ff */
[----:B------:R-:W-:Y:S01]  /*36da0*/  LEA.HI.X.SX32 R39, R0, R3, 0x1, P6 ;  /* 0x0000000300277211 */ /* 0x000fe200030f0eff */
[----:B------:R-:W-:Y:S01]  /*36db0*/  IMAD R0, R93, 0x2, R0 ;  /* 0x000000025d007824 */ /* 0x000fe200078e0200 */
[----:B----4-:R-:W-:Y:S01]  /*36dc0*/  ISETP.LT.AND P4, PT, R43, UR4, !P0 ;  /* 0x000000042b007c0c */ /* 0x010fe2000c781270 */
[----:B------:R-:W0:Y:S01]  /*36dd0*/  LDCU UR4, c[0x0][0x39c] ;  /* 0x00007380ff0477ac */ /* 0x000e220008000800 */
[----:B------:R-:W4:Y:S04]  /*36de0*/  LDL.LU R43, [R1+0xbdc] ;  /* 0x000bdc00012b7983 */ /* 0x000f280000300800 */
[----:B------:R-:W4:Y:S04]  /*36df0*/  LDL.LU R92, [R1] ;  /* 0x00000000015c7983 */ /* 0x000f280000300800 */
[----:B------:R0:W-:Y:S01]  /*36e00*/  @P2 STG.E.U16 desc[UR24][R38.64], R89 ;  /* 0x0000005926002986 */ /* 0x0001e2000c101518 */
[----:B--2---:R-:W-:-:S02]  /*36e10*/  PRMT R40, R89, 0x7632, R40 ;  /* 0x0000763259287816 */ /* 0x004fc40000000028 */
[----:B-1----:R-:W-:Y:S01]  /*36e20*/  ISETP.LT.AND P2, PT, R45, UR6, !P0 ;  /* 0x000000062d007c0c */ /* 0x002fe2000c741270 */
[----:B------:R-:W2:Y:S01]  /*36e30*/  LDL.LU R46, [R1+0xc10] ;  /* 0x000c1000012e7983 */ /* 0x000ea20000300800 */
[----:B------:R-:W-:Y:S01]  /*36e40*/  IMAD R37, R93, 0x2, R0 ;  /* 0x000000025d257824 */ /* 0x000fe200078e0200 */
[----:B------:R-:W4:Y:S02]  /*36e50*/  LDCU UR6, c[0x0][0x39c] ;  /* 0x00007380ff0677ac */ /* 0x000f240008000800 */
[----:B------:R-:W2:Y:S01]  /*36e60*/  LDL.LU R45, [R1+0xc20] ;  /* 0x000c2000012d7983 */ /* 0x000ea20000300800 */
[----:B0-----:R-:W-:-:S04]  /*36e70*/  LEA R38, P6, R0, R2, 0x1 ;  /* 0x0000000200267211 */ /* 0x001fc800078c08ff */
[----:B------:R-:W-:-:S05]  /*36e80*/  LEA.HI.X.SX32 R39, R0, R3, 0x1, P6 ;  /* 0x0000000300277211 */ /* 0x000fca00030f0eff */
[----:B------:R0:W-:Y:S01]  /*36e90*/  @P3 STG.E.U16 desc[UR24][R38.64], R40 ;  /* 0x0000002826003986 */ /* 0x0001e2000c101518 */
[----:B---3--:R-:W-:Y:S01]  /*36ea0*/  ISETP.LT.AND P3, PT, R42, UR5, !P0 ;  /* 0x000000052a007c0c */ /* 0x008fe2000c761270 */
[----:B------:R-:W-:Y:S01]  /*36eb0*/  IMAD R0, R93, 0x2, R37 ;  /* 0x000000025d007824 */ /* 0x000fe200078e0225 */
[CC--:B------:R-:W-:Y:S01]  /*36ec0*/  LEA R36, P6, R37.reuse, R2.reuse, 0x1 ;  /* 0x0000000225247211 */ /* 0x0c0fe200078c08ff */
[----:B------:R-:W3:Y:S01]  /*36ed0*/  LDL.LU R42, [R1+0xc38] ;  /* 0x000c3800012a7983 */ /* 0x000ee20000300800 */
[----:B------:R-:W1:Y:S03]  /*36ee0*/  LDCU UR5, c[0x0][0x39c] ;  /* 0x00007380ff0577ac */ /* 0x000e660008000800 */
[----:B------:R-:W3:Y:S01]  /*36ef0*/  LDL.LU R89, [R1+0x4] ;  /* 0x0000040001597983 */ /* 0x000ee20000300800 */
[----:B------:R-:W-:Y:S02]  /*36f00*/  LEA.HI.X.SX32 R37, R37, R3, 0x1, P6 ;  /* 0x0000000325257211 */ /* 0x000fe400030f0eff */
[----:B0-----:R-:W-:Y:S01]  /*36f10*/  LEA R38, P6, R0, R2, 0x1 ;  /* 0x0000000200267211 */ /* 0x001fe200078c08ff */
[----:B------:R-:W-:Y:S01]  /*36f20*/  IMAD R41, R93, 0x2, R0 ;  /* 0x000000025d297824 */ /* 0x000fe200078e0200 */
[----:B------:R-:W-:-:S02]  /*36f30*/  PRMT R40, R90, 0x7632, R40 ;  /* 0x000076325a287816 */ /* 0x000fc40000000028 */
[----:B------:R-:W-:Y:S01]  /*36f40*/  LEA.HI.X.SX32 R39, R0, R3, 0x1, P6 ;  /* 0x0000000300277211 */ /* 0x000fe200030f0eff */
[----:B------:R0:W-:Y:S04]  /*36f50*/  @P5 STG.E.U16 desc[UR24][R36.64], R90 ;  /* 0x0000005a24005986 */ /* 0x0001e8000c101518 */
[----:B------:R1:W-:Y:S01]  /*36f60*/  @P4 STG.E.U16 desc[UR24][R38.64], R40 ;  /* 0x0000002826004986 */ /* 0x0003e2000c101518 */
[----:B0-----:R-:W-:Y:S01]  /*36f70*/  LEA R36, P6, R41, R2, 0x1 ;  /* 0x0000000229247211 */ /* 0x001fe200078c08ff */
[----:B-1----:R-:W-:-:S03]  /*36f80*/  IMAD R39, R93, 0x2, R41 ;  /* 0x000000025d277824 */ /* 0x002fc600078e0229 */
[----:B------:R-:W-:Y:S02]  /*36f90*/  LEA.HI.X.SX32 R37, R41, R3, 0x1, P6 ;  /* 0x0000000329257211 */ /* 0x000fe400030f0eff */
[----:B------:R-:W-:Y:S01]  /*36fa0*/  ISETP.LT.AND P5, PT, R44, UR4, !P0 ;  /* 0x000000042c007c0c */ /* 0x000fe2000c7a1270 */
[----:B------:R-:W2:Y:S01]  /*36fb0*/  LDCU UR4, c[0x0][0x39c] ;  /* 0x00007380ff0477ac */ /* 0x000ea20008000800 */
[----:B------:R-:W3:Y:S04]  /*36fc0*/  LDL.LU R44, [R1+0xbb0] ;  /* 0x000bb000012c7983 */ /* 0x000ee80000300800 */
[----:B------:R-:W3:Y:S01]  /*36fd0*/  LDL.LU R90, [R1+0x8] ;  /* 0x00000800015a7983 */ /* 0x000ee20000300800 */
[----:B------:R-:W-:Y:S01]  /*36fe0*/  LEA R38, P6, R39, R2, 0x1 ;  /* 0x0000000227267211 */ /* 0x000fe200078c08ff */
[----:B------:R-:W-:-:S03]  /*36ff0*/  IMAD R0, R93, 0x2, R39 ;  /* 0x000000025d007824 */ /* 0x000fc600078e0227 */
[----:B------:R-:W-:Y:S02]  /*37000*/  LEA.HI.X.SX32 R39, R39, R3, 0x1, P6 ;  /* 0x0000000327277211 */ /* 0x000fe400030f0eff */
[----:B----4-:R-:W-:Y:S01]  /*37010*/  ISETP.LT.AND P4, PT, R43, UR6, !P0 ;  /* 0x000000062b007c0c */ /* 0x010fe2000c781270 */
[----:B------:R-:W0:Y:S01]  /*37020*/  LDCU UR6, c[0x0][0x39c] ;  /* 0x00007380ff0677ac */ /* 0x000e220008000800 */
[----:B------:R-:W4:Y:S04]  /*37030*/  LDL.LU R43, [R1+0xbc8] ;  /* 0x000bc800012b7983 */ /* 0x000f280000300800 */
[----:B------:R1:W-:Y:S01]  /*37040*/  @P2 STG.E.U16 desc[UR24][R36.64], R92 ;  /* 0x0000005c24002986 */ /* 0x0003e2000c101518 */
[----:B------:R-:W-:Y:S02]  /*37050*/  PRMT R40, R92, 0x7632, R40 ;  /* 0x000076325c287816 */ /* 0x000fe40000000028 */
[----:B-1----:R-:W-:-:S03]  /*37060*/  LEA R36, P6, R0, R2, 0x1 ;  /* 0x0000000200247211 */ /* 0x002fc600078c08ff */
[----:B------:R1:W-:Y:S01]  /*37070*/  @P3 STG.E.U16 desc[UR24][R38.64], R40 ;  /* 0x0000002826003986 */ /* 0x0003e2000c101518 */
[----:B------:R-:W-:Y:S02]  /*37080*/  LEA.HI.X.SX32 R37, R0, R3, 0x1, P6 ;  /* 0x0000000300257211 */ /* 0x000fe400030f0eff */
[----:B--2---:R-:W-:Y:S02]  /*37090*/  ISETP.LT.AND P3, PT, R45, UR4, !P0 ;  /* 0x000000042d007c0c */ /* 0x004fe4000c761270 */
[----:B------:R-:W-:Y:S01]  /*370a0*/  ISETP.LT.AND P2, PT, R46, UR5, !P0 ;  /* 0x000000052e007c0c */ /* 0x000fe2000c741270 */
[----:B------:R-:W2:Y:S01]  /*370b0*/  LDL.LU R45, [R1+0xbe4] ;  /* 0x000be400012d7983 */ /* 0x000ea20000300800 */
[----:B------:R-:W3:Y:S03]  /*370c0*/  LDCU UR5, c[0x0][0x39c] ;  /* 0x00007380ff0577ac */ /* 0x000ee60008000800 */
[----:B------:R-:W2:Y:S01]  /*370d0*/  LDL.LU R92, [R1+0xc] ;  /* 0x00000c00015c7983 */ /* 0x000ea20000300800 */
[C---:B------:R-:W-:Y:S01]  /*370e0*/  IMAD R0, R93.reuse, 0x2, R0 ;  /* 0x000000025d007824 */ /* 0x040fe200078e0200 */
[----:B------:R-:W4:Y:S02]  /*370f0*/  LDCU UR4, c[0x0][0x39c] ;  /* 0x00007380ff0477ac */ /* 0x000f240008000800 */
[----:B---3--:R3:W-:Y:S01]  /*37100*/  @P5 STG.E.U16 desc[UR24][R36.64], R89 ;  /* 0x0000005924005986 */ /* 0x0087e2000c101518 */
[----:B0-----:R-:W-:Y:S01]  /*37110*/  ISETP.LT.AND P5, PT, R42, UR6, !P0 ;  /* 0x000000062a007c0c */ /* 0x001fe2000c7a1270 */
[----:B-1----:R-:W-:Y:S01]  /*37120*/  IMAD R39, R93, 0x2, R0 ;  /* 0x000000025d277824 */ /* 0x002fe200078e0200 */
[----:B------:R-:W-:Y:S01]  /*37130*/  PRMT R40, R89, 0x7632, R40 ;  /* 0x0000763259287816 */ /* 0x000fe20000000028 */
[----:B------:R-:W2:Y:S01]  /*37140*/  LDL.LU R42, [R1+0xc1c] ;  /* 0x000c1c00012a7983 */ /* 0x000ea20000300800 */
[----:B------:R-:W2:Y:S03]  /*37150*/  LDCU UR6, c[0x0][0x39c] ;  /* 0x00007380ff0677ac */ /* 0x000ea60008000800 */
[----:B------:R-:W2:Y:S01]  /*37160*/  LDL.LU R46, [R1+0xc2c] ;  /* 0x000c2c00012e7983 */ /* 0x000ea20000300800 */
[----:B---3--:R-:W-:-:S04]  /*37170*/  LEA R36, P6, R0, R2, 0x1 ;  /* 0x0000000200247211 */ /* 0x008fc800078c08ff */
[----:B------:R-:W-:Y:S02]  /*37180*/  LEA.HI.X.SX32 R37, R0, R3, 0x1, P6 ;  /* 0x0000000300257211 */ /* 0x000fe400030f0eff */
[----:B------:R-:W-:Y:S01]  /*37190*/  LEA R38, P6, R39, R2, 0x1 ;  /* 0x0000000227267211 */ /* 0x000fe200078c08ff */
[----:B------:R-:W-:-:S03]  /*371a0*/  IMAD R0, R93, 0x2, R39 ;  /* 0x000000025d007824 */ /* 0x000fc600078e0227 */
[----:B------:R-:W-:Y:S01]  /*371b0*/  LEA.HI.X.SX32 R39, R39, R3, 0x1, P6 ;  /* 0x0000000327277211 */ /* 0x000fe200030f0eff */
[----:B------:R0:W-:Y:S01]  /*371c0*/  @P4 STG.E.U16 desc[UR24][R36.64], R40 ;  /* 0x0000002824004986 */ /* 0x0001e2000c101518 */
[----:B------:R-:W-:Y:S01]  /*371d0*/  IMAD R41, R93, 0x2, R0 ;  /* 0x000000025d297824 */ /* 0x000fe200078e0200 */
[----:B------:R-:W-:Y:S01]  /*371e0*/  ISETP.LT.AND P4, PT, R44, UR5, !P0 ;  /* 0x000000052c007c0c */ /* 0x000fe2000c781270 */
[----:B------:R-:W1:Y:S01]  /*371f0*/  LDCU UR5, c[0x0][0x39c] ;  /* 0x00007380ff0577ac */ /* 0x000e620008000800 */
[----:B------:R-:W3:Y:S04]  /*37200*/  LDL.LU R44, [R1+0xba4] ;  /* 0x000ba400012c7983 */ /* 0x000ee80000300800 */
[----:B------:R1:W-:Y:S01]  /*37210*/  @P2 STG.E.U16 desc[UR24][R38.64], R90 ;  /* 0x0000005a26002986 */ /* 0x0003e2000c101518 */
[----:B0-----:R-:W-:-:S04]  /*37220*/  LEA R36, P6, R0, R2, 0x1 ;  /* 0x0000000200247211 */ /* 0x001fc800078c08ff */
[----:B------:R-:W-:Y:S02]  /*37230*/  LEA.HI.X.SX32 R37, R0, R3, 0x1, P6 ;  /* 0x0000000300257211 */ /* 0x000fe400030f0eff */
[----:B------:R-:W-:Y:S02]  /*37240*/  PRMT R40, R90, 0x7632, R40 ;  /* 0x000076325a287816 */ /* 0x000fe40000000028 */
[----:B-1----:R-:W-:-:S04]  /*37250*/  LEA R38, P6, R41, R2, 0x1 ;  /* 0x0000000229267211 */ /* 0x002fc800078c08ff */
[-C--:B------:R-:W-:Y:S01]  /*37260*/  LEA.HI.X.SX32 R39, R41, R3.reuse, 0x1, P6 ;  /* 0x0000000329277211 */ /* 0x080fe200030f0eff */
[----:B------:R0:W-:Y:S01]  /*37270*/  @P3 STG.E.U16 desc[UR24][R36.64], R40 ;  /* 0x0000002824003986 */ /* 0x0001e2000c101518 */
[----:B----4-:R-:W-:Y:S01]  /*37280*/  ISETP.LT.AND P2, PT, R43, UR4, !P0 ;  /* 0x000000042b007c0c */ /* 0x010fe2000c741270 */
[----:B0-----:R-:W-:Y:S02]  /*37290*/  IMAD R37, R93, 0x2, R41 ;  /* 0x000000025d257824 */ /* 0x001fe400078e0229 */
[----:B------:R-:W4:Y:S01]  /*372a0*/  LDL.LU R43, [R1+0xbb4] ;  /* 0x000bb400012b7983 */ /* 0x000f220000300800 */
[----:B------:R-:W0:Y:S01]  /*372b0*/  LDCU UR4, c[0x0][0x39c] ;  /* 0x00007380ff0477ac */ /* 0x000e220008000800 */
[----:B--2---:R-:W-:Y:S02]  /*372c0*/  ISETP.LT.AND P3, PT, R45, UR6, !P0 ;  /* 0x000000062d007c0c */ /* 0x004fe4000c761270 */
[----:B------:R1:W-:Y:S01]  /*372d0*/  @P5 STG.E.U16 desc[UR24][R38.64], R92 ;  /* 0x0000005c26005986 */ /* 0x0003e2000c101518 */
[----:B------:R-:W-:Y:S01]  /*372e0*/  LEA R36, P6, R37, R2, 0x1 ;  /* 0x0000000225247211 */ /* 0x000fe200078c08ff */
[----:B------:R-:W-:Y:S01]  /*372f0*/  IMAD R0, R93, 0x2, R37 ;  /* 0x000000025d007824 */ /* 0x000fe200078e0225 */
[----:B------:R-:W3:Y:S01]  /*37300*/  LDCU UR6, c[0x0][0x39c] ;  /* 0x00007380ff0677ac */ /* 0x000ee20008000800 */
[----:B------:R-:W2:Y:S01]  /*37310*/  LDL.LU R45, [R1+0xbcc] ;  /* 0x000bcc00012d7983 */ /* 0x000ea20000300800 */
[----:B------:R-:W-:Y:S01]  /*37320*/  ISETP.LT.AND P5, PT, R42, UR5, !P0 ;  /* 0x000000052a007c0c */ /* 0x000fe2000c7a1270 */
[----:B------:R-:W4:Y:S02]  /*37330*/  LDCU UR5, c[0x0][0x39c] ;  /* 0x00007380ff0577ac */ /* 0x000f240008000800 */
[----:B------:R-:W2:Y:S01]  /*37340*/  LDL.LU R42, [R1+0xbec] ;  /* 0x000bec00012a7983 */ /* 0x000ea20000300800 */
[----:B------:R-:W-:-:S02]  /*37350*/  LEA.HI.X.SX32 R37, R37, R3, 0x1, P6 ;  /* 0x0000000325257211 */ /* 0x000fc400030f0eff */
[-C--:B-1----:R-:W-:Y:S02]  /*37360*/  LEA R38, P6, R0, R2.reuse, 0x1 ;  /* 0x0000000200267211 */ /* 0x082fe400078c08ff */
[----:B------:R-:W-:Y:S02]  /*37370*/  PRMT R40, R92, 0x7632, R40 ;  /* 0x000076325c287816 */ /* 0x000fe40000000028 */
[----:B------:R-:W-:Y:S01]  /*37380*/  LEA.HI.X.SX32 R39, R0, R3, 0x1, P6 ;  /* 0x0000000300277211 */ /* 0x000fe200030f0eff */
[----:B------:R-:W-:Y:S02]  /*37390*/  IMAD R0, R93, 0x2, R0 ;  /* 0x000000025d007824 */ /* 0x000fe400078e0200 */
[----:B------:R-:W-:Y:S04]  /*373a0*/  @P4 STG.E.U16 desc[UR24][R36.64], R40 ;  /* 0x0000002824004986 */ /* 0x000fe8000c101518 */
[----:B------:R1:W-:Y:S01]  /*373b0*/  @P2 STG.E.U16 desc[UR24][R38.64], R84 ;  /* 0x0000005426002986 */ /* 0x0003e2000c101518 */
[----:B0-----:R-:W-:Y:S01]  /*373c0*/  ISETP.LT.AND P4, PT, R46, UR4, !P0 ;  /* 0x000000042e007c0c */ /* 0x001fe2000c781270 */
[----:B------:R-:W2:Y:S01]  /*373d0*/  LDCU UR4, c[0x0][0x39c] ;  /* 0x00007380ff0477ac */ /* 0x000ea20008000800 */
[----:B-1----:R-:W-:-:S02]  /*373e0*/  LEA R38, P6, R0, R2, 0x1 ;  /* 0x0000000200267211 */ /* 0x002fc400078c08ff */
[----:B------:R-:W-:Y:S02]  /*373f0*/  PRMT R84, R84, 0x7632, R84 ;  /* 0x0000763254547816 */ /* 0x000fe40000000054 */
[----:B------:R-:W-:Y:S02]  /*37400*/  LEA.HI.X.SX32 R39, R0, R3, 0x1, P6 ;  /* 0x0000000300277211 */ /* 0x000fe400030f0eff */
[----:B---3--:R-:W-:Y:S01]  /*37410*/  ISETP.LT.AND P2, PT, R44, UR6, !P0 ;  /* 0x000000062c007c0c */ /* 0x008fe2000c741270 */
[C---:B------:R-:W-:Y:S01]  /*37420*/  IMAD R37, R93.reuse, 0x2, R0 ;  /* 0x000000025d257824 */ /* 0x040fe200078e0200 */
[----:B------:R-:W3:Y:S01]  /*37430*/  LDL.LU R44, [R1+0xc28] ;  /* 0x000c2800012c7983 */ /* 0x000ee20000300800 */
[----:B------:R-:W0:Y:S03]  /*37440*/  LDCU UR6, c[0x0][0x39c] ;  /* 0x00007380ff0677ac */ /* 0x000e260008000800 */
[----:B------:R1:W-:Y:S04]  /*37450*/  @P3 STG.E.U16 desc[UR24][R38.64], R84 ;  /* 0x0000005426003986 */ /* 0x0003e8000c101518 */
[----:B------:R-:W3:Y:S01]  /*37460*/  LDL.LU R46, [R1+0xba0] ;  /* 0x000ba000012e7983 */ /* 0x000ee20000300800 */
[----:B------:R-:W-:Y:S01]  /*37470*/  IMAD R0, R93, 0x2, R37 ;  /* 0x000000025d007824 */ /* 0x000fe200078e0225 */
[----:B------:R-:W-:-:S04]  /*37480*/  LEA R36, P6, R37, R2, 0x1 ;  /* 0x0000000225247211 */ /* 0x000fc800078c08ff */
[-C--:B------:R-:W-:Y:S02]  /*37490*/  LEA.HI.X.SX32 R37, R37, R3.reuse, 0x1, P6 ;  /* 0x0000000325257211 */ /* 0x080fe400030f0eff */
[C---:B-1----:R-:W-:Y:S02]  /*374a0*/  LEA R38, P6, R0.reuse, R2, 0x1 ;  /* 0x0000000200267211 */ /* 0x042fe400078c08ff */
[----:B------:R-:W-:Y:S02]  /*374b0*/  PRMT R40, R85, 0x7632, R40 ;  /* 0x0000763255287816 */ /* 0x000fe40000000028 */
[----:B------:R-:W-:Y:S01]  /*374c0*/  LEA.HI.X.SX32 R39, R0, R3, 0x1, P6 ;  /* 0x0000000300277211 */ /* 0x000fe200030f0eff */
[----:B------:R1:W-:Y:S04]  /*374d0*/  @P5 STG.E.U16 desc[UR24][R36.64], R85 ;  /* 0x0000005524005986 */ /* 0x0003e8000c101518 */
[----:B------:R0:W-:Y:S01]  /*374e0*/  @P4 STG.E.U16 desc[UR24][R38.64], R40 ;  /* 0x0000002826004986 */ /* 0x0001e2000c101518 */
[----:B----4-:R-:W-:Y:S01]  /*374f0*/  ISETP.LT.AND P3, PT, R43, UR5, !P0 ;  /* 0x000000052b007c0c */ /* 0x010fe2000c761270 */
[----:B------:R-:W-:-:S02]  /*37500*/  IMAD R41, R93, 0x2, R0 ;  /* 0x000000025d297824 */ /* 0x000fc400078e0200 */
[----:B------:R-:W4:Y:S01]  /*37510*/  LDL.LU R43, [R1+0xba8] ;  /* 0x000ba800012b7983 */ /* 0x000f220000300800 */
[----:B------:R-:W3:Y:S01]  /*37520*/  LDCU UR5, c[0x0][0x39c] ;  /* 0x00007380ff0577ac */ /* 0x000ee20008000800 */
[----:B--2---:R-:W-:Y:S02]  /*37530*/  ISETP.LT.AND P5, PT, R45, UR4, !P0 ;  /* 0x000000042d007c0c */ /* 0x004fe4000c7a1270 */
[----:B0-----:R-:W-:Y:S01]  /*37540*/  ISETP.LT.AND P4, PT, R42, UR6, !P0 ;  /* 0x000000062a007c0c */ /* 0x001fe2000c781270 */
[----:B------:R-:W2:Y:S01]  /*37550*/  LDL.LU R45, [R1+0xbb8] ;  /* 0x000bb800012d7983 */ /* 0x000ea20000300800 */
[-C--:B-1----:R-:W-:Y:S01]  /*37560*/  LEA R36, P6, R41, R2.reuse, 0x1 ;  /* 0x0000000229247211 */ /* 0x082fe200078c08ff */
[----:B------:R-:W-:Y:S01]  /*37570*/  IMAD R39, R93, 0x2, R41 ;  /* 0x000000025d277824 */ /* 0x000fe200078e0229 */
[----:B------:R-:W0:Y:S01]  /*37580*/  LDCU UR4, c[0x0][0x39c] ;  /* 0x00007380ff0477ac */ /* 0x000e220008000800 */
[----:B------:R-:W2:Y:S01]  /*37590*/  LDL.LU R42, [R1+0xbd8] ;  /* 0x000bd800012a7983 */ /* 0x000ea20000300800 */
[----:B------:R-:W-:Y:S01]  /*375a0*/  LEA.HI.X.SX32 R37, R41, R3, 0x1, P6 ;  /* 0x0000000329257211 */ /* 0x000fe200030f0eff */
[----:B------:R-:W4:Y:S01]  /*375b0*/  LDCU UR6, c[0x0][0x39c] ;  /* 0x00007380ff0677ac */ /* 0x000f220008000800 */
[----:B------:R-:W-:Y:S01]  /*375c0*/  LEA R38, P6, R39, R2, 0x1 ;  /* 0x0000000227267211 */ /* 0x000fe200078c08ff */
[----:B------:R-:W-:-:S02]  /*375d0*/  IMAD R0, R93, 0x2, R39 ;  /* 0x000000025d007824 */ /* 0x000fc400078e0227 */
[----:B------:R1:W-:Y:S01]  /*375e0*/  @P2 STG.E.U16 desc[UR24][R36.64], R86 ;  /* 0x0000005624002986 */ /* 0x0003e2000c101518 */
[-C--:B------:R-:W-:Y:S02]  /*375f0*/  LEA.HI.X.SX32 R39, R39, R3.reuse, 0x1, P6 ;  /* 0x0000000327277211 */ /* 0x080fe400030f0eff */
[----:B-1----:R-:W-:Y:S02]  /*37600*/  LEA R36, P6, R0, R2, 0x1 ;  /* 0x0000000200247211 */ /* 0x002fe400078c08ff */
[----:B------:R-:W-:Y:S02]  /*37610*/  PRMT R86, R86, 0x7632, R86 ;  /* 0x0000763256567816 */ /* 0x000fe40000000056 */
[----:B------:R-:W-:Y:S01]  /*37620*/  LEA.HI.X.SX32 R37, R0, R3, 0x1, P6 ;  /* 0x0000000300257211 */ /* 0x000fe200030f0eff */
[----:B------:R-:W-:Y:S02]  /*37630*/  IMAD R0, R93, 0x2, R0 ;  /* 0x000000025d007824 */ /* 0x000fe400078e0200 */
[----:B------:R1:W-:Y:S01]  /*37640*/  @P3 STG.E.U16 desc[UR24][R38.64], R86 ;  /* 0x0000005626003986 */ /* 0x0003e2000c101518 */
[----:B---3--:R-:W-:-:S03]  /*37650*/  ISETP.LT.AND P2, PT, R44, UR5, !P0 ;  /* 0x000000052c007c0c */ /* 0x008fc6000c741270 */
[----:B------:R3:W-:Y:S01]  /*37660*/  @P5 STG.E.U16 desc[UR24][R36.64], R87 ;  /* 0x0000005724005986 */ /* 0x0007e2000c101518 */
[----:B------:R-:W2:Y:S03]  /*37670*/  LDCU UR5, c[0x0][0x39c] ;  /* 0x00007380ff0577ac */ /* 0x000ea60008000800 */
[----:B------:R-:W2:Y:S01]  /*37680*/  LDL.LU R44, [R1+0xbf0] ;  /* 0x000bf000012c7983 */ /* 0x000ea20000300800 */
[----:B0-----:R-:W-:Y:S01]  /*37690*/  ISETP.LT.AND P3, PT, R46, UR4, !P0 ;  /* 0x000000042e007c0c */ /* 0x001fe2000c761270 */
[----:B------:R-:W0:Y:S01]  /*376a0*/  LDCU UR4, c[0x0][0x39c] ;  /* 0x00007380ff0477ac */ /* 0x000e220008000800 */
[----:B-1----:R-:W-:Y:S01]  /*376b0*/  IMAD R39, R93, 0x2, R0 ;  /* 0x000000025d277824 */ /* 0x002fe200078e0200 */
[----:B---3--:R-:W-:-:S04]  /*376c0*/  LEA R36, P6, R0, R2, 0x1 ;  /* 0x0000000200247211 */ /* 0x008fc800078c08ff */
[-C--:B------:R-:W-:Y:S02]  /*376d0*/  LEA.HI.X.SX32 R37, R0, R3.reuse, 0x1, P6 ;  /* 0x0000000300257211 */ /* 0x080fe400030f0eff */
[----:B------:R-:W-:Y:S01]  /*376e0*/  LEA R38, P6, R39, R2, 0x1 ;  /* 0x0000000227267211 */ /* 0x000fe200078c08ff */
[----:B------:R-:W-:Y:S01]  /*376f0*/  IMAD R0, R93, 0x2, R39 ;  /* 0x000000025d007824 */ /* 0x000fe200078e0227 */
[----:B------:R-:W-:Y:S02]  /*37700*/  PRMT R87, R87, 0x7632, R87 ;  /* 0x0000763257577816 */ /* 0x000fe40000000057 */
[----:B------:R-:W-:-:S03]  /*37710*/  LEA.HI.X.SX32 R39, R39, R3, 0x1, P6 ;  /* 0x0000000327277211 */ /* 0x000fc600030f0eff */
[----:B------:R1:W-:Y:S04]  /*37720*/  @P4 STG.E.U16 desc[UR24][R36.64], R87 ;  /* 0x0000005724004986 */ /* 0x0003e8000c101518 */
[----:B------:R3:W-:Y:S01]  /*37730*/  @P2 STG.E.U16 desc[UR24][R38.64], R32 ;  /* 0x0000002026002986 */ /* 0x0007e2000c101518 */
[----:B----4-:R-:W-:Y:S01]  /*37740*/  ISETP.LT.AND P5, PT, R43, UR6, !P0 ;  /* 0x000000062b007c0c */ /* 0x010fe2000c7a1270 */
[----:B------:R-:W4:Y:S02]  /*37750*/  LDCU UR6, c[0x0][0x39c] ;  /* 0x00007380ff0677ac */ /* 0x000f240008000800 */
[----:B------:R-:W2:Y:S04]  /*37760*/  LDL.LU R43, [R1+0xb9c] ;  /* 0x000b9c00012b7983 */ /* 0x000ea80000300800 */
[----:B------:R-:W2:Y:S02]  /*37770*/  LDL.LU R46, [R1+0xab4] ;  /* 0x000ab400012e7983 */ /* 0x000ea40000300800 */
[----:B--2---:R-:W-:Y:S01]  /*37780*/  ISETP.LT.AND P4, PT, R45, UR5, !P0 ;  /* 0x000000052d007c0c */ /* 0x004fe2000c781270 */
[----:B------:R-:W2:Y:S01]  /*37790*/  LDCU UR5, c[0x0][0x39c] ;  /* 0x00007380ff0577ac */ /* 0x000ea20008000800 */
[----:B------:R-:W2:Y:S01]  /*377a0*/  LDL.LU R45, [R1+0xbac] ;  /* 0x000bac00012d7983 */ /* 0x000ea20000300800 */
[----:B0-----:R-:W-:Y:S01]  /*377b0*/  ISETP.LT.AND P2, PT, R42, UR4, !P0 ;  /* 0x000000042a007c0c */ /* 0x001fe2000c741270 */
[----:B------:R-:W-:-:S02]  /*377c0*/  IMAD R41, R93, 0x2, R0 ;  /* 0x000000025d297824 */ /* 0x000fc400078e0200 */
[----:B------:R-:W2:Y:S01]  /*377d0*/  LDL.LU R42, [R1+0xbc0] ;  /* 0x000bc000012a7983 */ /* 0x000ea20000300800 */
[-C--:B-1----:R-:W-:Y:S01]  /*377e0*/  LEA R36, P6, R0, R2.reuse, 0x1 ;  /* 0x0000000200247211 */ /* 0x082fe200078c08ff */
[----:B------:R-:W0:Y:S01]  /*377f0*/  LDCU UR4, c[0x0][0x39c] ;  /* 0x00007380ff0477ac */ /* 0x000e220008000800 */
[----:B------:R-:W-:Y:S01]  /*37800*/  PRMT R40, R32, 0x7632, R40 ;  /* 0x0000763220287816 */ /* 0x000fe20000000028 */
[----:B---3--:R-:W-:Y:S01]  /*37810*/  IMAD R32, R93, 0x2, R41 ;  /* 0x000000025d207824 */ /* 0x008fe200078e0229 */
[-C--:B------:R-:W-:Y:S02]  /*37820*/  LEA.HI.X.SX32 R37, R0, R3.reuse, 0x1, P6 ;  /* 0x0000000300257211 */ /* 0x080fe400030f0eff */
[----:B------:R-:W-:Y:S01]  /*37830*/  LEA R38, P6, R41, R2, 0x1 ;  /* 0x0000000229267211 */ /* 0x000fe200078c08ff */
[----:B------:R-:W-:Y:S02]  /*37840*/  IMAD R0, R93, 0x2, R32 ;  /* 0x000000025d007824 */ /* 0x000fe400078e0220 */
[----:B------:R1:W-:Y:S01]  /*37850*/  @P3 STG.E.U16 desc[UR24][R36.64], R40 ;  /* 0x0000002824003986 */ /* 0x0003e2000c101518 */
[----:B------:R-:W-:-:S05]  /*37860*/  LEA.HI.X.SX32 R39, R41, R3, 0x1, P6 ;  /* 0x0000000329277211 */ /* 0x000fca00030f0eff */
[----:B------:R3:W-:Y:S01]  /*37870*/  @P5 STG.E.U16 desc[UR24][R38.64], R33 ;  /* 0x0000002126005986 */ /* 0x0007e2000c101518 */
[----:B-1----:R-:W-:-:S04]  /*37880*/  LEA R36, P6, R32, R2, 0x1 ;  /* 0x0000000220247211 */ /* 0x002fc800078c08ff */
[-C--:B------:R-:W-:Y:S02]  /*37890*/  LEA.HI.X.SX32 R37, R32, R3.reuse, 0x1, P6 ;  /* 0x0000000320257211 */ /* 0x080fe400030f0eff */
[----:B------:R-:W-:Y:S02]  /*378a0*/  LEA R32, P6, R0, R2, 0x1 ;  /* 0x0000000200207211 */ /* 0x000fe400078c08ff */
[----:B----4-:R-:W-:Y:S01]  /*378b0*/  ISETP.LT.AND P3, PT, R44, UR6, !P0 ;  /* 0x000000062c007c0c */ /* 0x010fe2000c761270 */
[----:B------:R-:W1:Y:S01]  /*378c0*/  LDCU UR6, c[0x0][0x39c] ;  /* 0x00007380ff0677ac */ /* 0x000e620008000800 */
[----:B------:R-:W4:Y:S01]  /*378d0*/  LDL.LU R44, [R1+0xa9c] ;  /* 0x000a9c00012c7983 */ /* 0x000f220000300800 */
[----:B---3--:R-:W-:Y:S02]  /*378e0*/  PRMT R38, R33, 0x7632, R38 ;  /* 0x0000763221267816 */ /* 0x008fe40000000026 */
[----:B------:R-:W-:Y:S01]  /*378f0*/  LEA.HI.X.SX32 R33, R0, R3, 0x1, P6 ;  /* 0x0000000300217211 */ /* 0x000fe200030f0eff */
[----:B------:R-:W-:-:S02]  /*37900*/  IMAD R0, R93, 0x2, R0 ;  /* 0x000000025d007824 */ /* 0x000fc400078e0200 */
[----:B------:R3:W-:Y:S04]  /*37910*/  @P4 STG.E.U16 desc[UR24][R36.64], R38 ;  /* 0x0000002624004986 */ /* 0x0007e8000c101518 */
[----:B------:R0:W-:Y:S01]  /*37920*/  @P2 STG.E.U16 desc[UR24][R32.64], R34 ;  /* 0x0000002220002986 */ /* 0x0001e2000c101518 */
[----:B---3--:R-:W-:-:S04]  /*37930*/  LEA R36, P6, R0, R2, 0x1 ;  /* 0x0000000200247211 */ /* 0x008fc800078c08ff */
[----:B------:R-:W-:Y:S02]  /*37940*/  LEA.HI.X.SX32 R37, R0, R3, 0x1, P6 ;  /* 0x0000000300257211 */ /* 0x000fe400030f0eff */
[----:B0-----:R-:W-:-:S05]  /*37950*/  PRMT R34, R34, 0x7632, R34 ;  /* 0x0000763222227816 */ /* 0x001fca0000000022 */
[----:B------:R0:W-:Y:S01]  /*37960*/  @P3 STG.E.U16 desc[UR24][R36.64], R34 ;  /* 0x0000002224003986 */ /* 0x0001e2000c101518 */
[----:B--2---:R-:W-:Y:S01]  /*37970*/  ISETP.LT.AND P5, PT, R43, UR5, !P0 ;  /* 0x000000052b007c0c */ /* 0x004fe2000c7a1270 */
[----:B------:R-:W2:Y:S02]  /*37980*/  LDCU UR5, c[0x0][0x39c] ;  /* 0x00007380ff0577ac */ /* 0x000ea40008000800 */
[----:B------:R-:W3:Y:S04]  /*37990*/  LDL.LU R43, [R1+0xab0] ;  /* 0x000ab000012b7983 */ /* 0x000ee80000300800 */
[----:B------:R-:W3:Y:S01]  /*379a0*/  LDL.LU R41, [R1+0xc40] ;  /* 0x000c400001297983 */ /* 0x000ee20000300800 */
[----:B--2---:R-:W-:Y:S01]  /*379b0*/  ISETP.LT.AND P3, PT, R42, UR5, !P0 ;  /* 0x000000052a007c0c */ /* 0x004fe2000c761270 */
[----:B------:R-:W-:-:S02]  /*379c0*/  IMAD R33, R93, 0x2, R0 ;  /* 0x000000025d217824 */ /* 0x000fc400078e0200 */
[----:B------:R-:W2:Y:S01]  /*379d0*/  LDL.LU R42, [R1+0xc48] ;  /* 0x000c4800012a7983 */ /* 0x000ea20000300800 */
[----:B------:R-:W-:Y:S01]  /*379e0*/  ISETP.LT.AND P4, PT, R46, UR4, !P0 ;  /* 0x000000042e007c0c */ /* 0x000fe2000c781270 */
[----:B------:R-:W4:Y:S02]  /*379f0*/  LDCU UR4, c[0x0][0x39c] ;  /* 0x00007380ff0477ac */ /* 0x000f240008000800 */
[----:B------:R-:W2:Y:S01]  /*37a00*/  LDL.LU R40, [R1+0xabc] ;  /* 0x000abc0001287983 */ /* 0x000ea20000300800 */
[----:B-1----:R-:W-:Y:S01]  /*37a10*/  ISETP.LT.AND P2, PT, R45, UR6, !P0 ;  /* 0x000000062d007c0c */ /* 0x002fe2000c741270 */
[----:B------:R-:W-:Y:S01]  /*37a20*/  IMAD R0, R93, 0x2, R33 ;  /* 0x000000025d007824 */ /* 0x000fe200078e0221 */
[-C--:B------:R-:W-:Y:S01]  /*37a30*/  LEA R32, P6, R33, R2.reuse, 0x1 ;  /* 0x0000000221207211 */ /* 0x080fe200078c08ff */
[----:B------:R-:W2:Y:S01]  /*37a40*/  LDL.LU R39, [R1+0xa90] ;  /* 0x000a900001277983 */ /* 0x000ea20000300800 */
[----:B------:R-:W3:Y:S01]  /*37a50*/  LDCU UR6, c[0x0][0x39c] ;  /* 0x00007380ff0677ac */ /* 0x000ee20008000800 */
[----:B------:R-:W-:Y:S01]  /*37a60*/  IMAD R38, R93, 0x2, R0 ;  /* 0x000000025d267824 */ /* 0x000fe200078e0200 */
[----:B------:R-:W-:Y:S01]  /*37a70*/  LEA.HI.X.SX32 R33, R33, R3, 0x1, P6 ;  /* 0x0000000321217211 */ /* 0x000fe200030f0eff */
[----:B------:R-:W1:Y:S01]  /*37a80*/  LDCU UR5, c[0x0][0x39c] ;  /* 0x00007380ff0577ac */ /* 0x000e620008000800 */
[----:B0-----:R-:W-:-:S02]  /*37a90*/  LEA R36, P6, R0, R2, 0x1 ;  /* 0x0000000200247211 */ /* 0x001fc400078c08ff */
[----:B------:R-:W-:Y:S01]  /*37aa0*/  PRMT R34, R35, 0x7632, R34 ;  /* 0x0000763223227816 */ /* 0x000fe20000000022 */
[----:B------:R0:W-:Y:S01]  /*37ab0*/  @P5 STG.E.U16 desc[UR24][R32.64], R35 ;  /* 0x0000002320005986 */ /* 0x0001e2000c101518 */
[----:B------:R-:W-:Y:S01]  /*37ac0*/  LEA.HI.X.SX32 R37, R0, R3, 0x1, P6 ;  /* 0x0000000300257211 */ /* 0x000fe200030f0eff */
[----:B------:R-:W-:-:S04]  /*37ad0*/  IMAD R0, R93, 0x2, R38 ;  /* 0x000000025d007824 */ /* 0x000fc800078e0226 */
[----:B------:R1:W-:Y:S01]  /*37ae0*/  @P4 STG.E.U16 desc[UR24][R36.64], R34 ;  /* 0x0000002224004986 */ /* 0x0003e2000c101518 */
[----:B0-----:R-:W-:-:S04]  /*37af0*/  LEA R32, P6, R38, R2, 0x1 ;  /* 0x0000000226207211 */ /* 0x001fc800078c08ff */
[-C--:B------:R-:W-:Y:S01]  /*37b00*/  LEA.HI.X.SX32 R33, R38, R3.reuse, 0x1, P6 ;  /* 0x0000000326217211 */ /* 0x080fe200030f0eff */
[----:B-1----:R-:W2:Y:S01]  /*37b10*/  LDL.LU R37, [R1+0xbe8] ;  /* 0x000be80001257983 */ /* 0x002ea20000300800 */
[-C--:B------:R-:W-:Y:S01]  /*37b20*/  LEA R34, P6, R0, R2.reuse, 0x1 ;  /* 0x0000000200227211 */ /* 0x080fe200078c08ff */
[----:B------:R-:W-:Y:S01]  /*37b30*/  IMAD R36, R93, 0x2, R0 ;  /* 0x000000025d247824 */ /* 0x000fe200078e0200 */
[----:B----4-:R-:W-:Y:S01]  /*37b40*/  ISETP.LT.AND P5, PT, R44, UR4, !P0 ;  /* 0x000000042c007c0c */ /* 0x010fe2000c7a1270 */
[----:B------:R0:W-:Y:S01]  /*37b50*/  @P2 STG.E.U16 desc[UR24][R32.64], R28 ;  /* 0x0000001c20002986 */ /* 0x0001e2000c101518 */
[----:B------:R-:W-:Y:S01]  /*37b60*/  LEA.HI.X.SX32 R35, R0, R3, 0x1, P6 ;  /* 0x0000000300237211 */ /* 0x000fe200030f0eff */
[----:B------:R-:W1:Y:S01]  /*37b70*/  LDCU UR4, c[0x0][0x39c] ;  /* 0x00007380ff0477ac */ /* 0x000e620008000800 */
[----:B0-----:R-:W-:Y:S02]  /*37b80*/  LEA R32, P6, R36, R2, 0x1 ;  /* 0x0000000224207211 */ /* 0x001fe400078c08ff */
[----:B------:R-:W-:-:S02]  /*37b90*/  PRMT R28, R28, 0x7632, R28 ;  /* 0x000076321c1c7816 */ /* 0x000fc4000000001c */
[----:B------:R-:W-:Y:S01]  /*37ba0*/  LEA.HI.X.SX32 R33, R36, R3, 0x1, P6 ;  /* 0x0000000324217211 */ /* 0x000fe200030f0eff */
[----:B------:R-:W-:Y:S02]  /*37bb0*/  IMAD R36, R93, 0x2, R36 ;  /* 0x000000025d247824 */ /* 0x000fe400078e0224 */
[----:B------:R-:W-:Y:S04]  /*37bc0*/  @P3 STG.E.U16 desc[UR24][R34.64], R28 ;  /* 0x0000001c22003986 */ /* 0x000fe8000c101518 */
[----:B------:R0:W-:Y:S02]  /*37bd0*/  @P5 STG.E.U16 desc[UR24][R32.64], R29 ;  /* 0x0000001d20005986 */ /* 0x0001e4000c101518 */
[----:B0-----:R-:W-:Y:S02]  /*37be0*/  LEA R32, P6, R36, R2, 0x1 ;  /* 0x0000000224207211 */ /* 0x001fe400078c08ff */
[----:B------:R-:W-:-:S02]  /*37bf0*/  PRMT R29, R29, 0x7632, R29 ;  /* 0x000076321d1d7816 */ /* 0x000fc4000000001d */
[----:B------:R-:W-:Y:S02]  /*37c00*/  LEA.HI.X.SX32 R33, R36, R3, 0x1, P6 ;  /* 0x0000000324217211 */ /* 0x000fe400030f0eff */
[----:B---3--:R-:W-:Y:S01]  /*37c10*/  ISETP.LT.AND P4, PT, R43, UR6, !P0 ;  /* 0x000000062b007c0c */ /* 0x008fe2000c781270 */
[----:B------:R-:W2:Y:S01]  /*37c20*/  LDCU UR6, c[0x0][0x39c] ;  /* 0x00007380ff0677ac */ /* 0x000ea20008000800 */
[----:B------:R-:W-:Y:S01]  /*37c30*/  ISETP.LT.AND P2, PT, R41, UR5, !P0 ;  /* 0x0000000529007c0c */ /* 0x000fe2000c741270 */
[----:B------:R-:W0:Y:S01]  /*37c40*/  LDCU UR5, c[0x0][0x39c] ;  /* 0x00007380ff0577ac */ /* 0x000e220008000800 */
[----:B------:R-:W3:Y:S09]  /*37c50*/  LDL.LU R41, [R1+0xbfc] ;  /* 0x000bfc0001297983 */ /* 0x000ef20000300800 */
[----:B------:R4:W-:Y:S01]  /*37c60*/  @P4 STG.E.U16 desc[UR24][R32.64], R29 ;  /* 0x0000001d20004986 */ /* 0x0009e2000c101518 */
[----:B--2---:R-:W-:Y:S01]  /*37c70*/  ISETP.LT.AND P5, PT, R40, UR6, !P0 ;  /* 0x0000000628007c0c */ /* 0x004fe2000c7a1270 */
[----:B------:R-:W-:-:S02]  /*37c80*/  IMAD R34, R93, 0x2, R36 ;  /* 0x000000025d227824 */ /* 0x000fc400078e0224 */
[----:B------:R-:W2:Y:S01]  /*37c90*/  LDL.LU R40, [R1+0xaac] ;  /* 0x000aac0001287983 */ /* 0x000ea20000300800 */
[----:B-1----:R-:W-:Y:S01]  /*37ca0*/  ISETP.LT.AND P3, PT, R42, UR4, !P0 ;  /* 0x000000042a007c0c */ /* 0x002fe2000c761270 */
[----:B------:R-:W1:Y:S01]  /*37cb0*/  LDCU UR4, c[0x0][0x39c] ;  /* 0x00007380ff0477ac */ /* 0x000e620008000800 */
[----:B0-----:R-:W-:Y:S02]  /*37cc0*/  ISETP.LT.AND P4, PT, R39, UR5, !P0 ;  /* 0x0000000527007c0c */ /* 0x001fe4000c781270 */
[----:B------:R-:W2:Y:S01]  /*37cd0*/  LDL.LU R39, [R1+0xaa8] ;  /* 0x000aa80001277983 */ /* 0x000ea20000300800 */
[C---:B------:R-:W-:Y:S01]  /*37ce0*/  IMAD R0, R93.reuse, 0x2, R34 ;  /* 0x000000025d007824 */ /* 0x040fe200078e0222 */
[CC--:B------:R-:W-:Y:S01]  /*37cf0*/  LEA R28, P6, R34.reuse, R2.reuse, 0x1 ;  /* 0x00000002221c7211 */ /* 0x0c0fe200078c08ff */
[----:B------:R-:W3:Y:S01]  /*37d00*/  LDCU UR6, c[0x0][0x39c] ;  /* 0x00007380ff0677ac */ /* 0x000ee20008000800 */
[----:B------:R-:W2:Y:S01]  /*37d10*/  LDL.LU R38, [R1+0xc68] ;  /* 0x000c680001267983 */ /* 0x000ea20000300800 */
[----:B------:R-:W-:Y:S01]  /*37d20*/  IMAD R35, R93, 0x2, R0 ;  /* 0x000000025d237824 */ /* 0x000fe200078e0200 */
[----:B----4-:R-:W-:Y:S01]  /*37d30*/  LEA.HI.X.SX32 R29, R34, R3, 0x1, P6 ;  /* 0x00000003221d7211 */ /* 0x010fe200030f0eff */
[----:B------:R-:W0:Y:S01]  /*37d40*/  LDCU UR5, c[0x0][0x39c] ;  /* 0x00007380ff0577ac */ /* 0x000e220008000800 */
[----:B------:R-:W-:-:S03]  /*37d50*/  LEA R32, P6, R0, R2, 0x1 ;  /* 0x0000000200207211 */ /* 0x000fc600078c08ff */
[----:B------:R4:W-:Y:S01]  /*37d60*/  @P2 STG.E.U16 desc[UR24][R28.64], R30 ;  /* 0x0000001e1c002986 */ /* 0x0009e2000c101518 */
[-C--:B------:R-:W-:Y:S02]  /*37d70*/  LEA.HI.X.SX32 R33, R0, R3.reuse, 0x1, P6 ;  /* 0x0000000300217211 */ /* 0x080fe400030f0eff */
[----:B------:R-:W-:Y:S02]  /*37d80*/  PRMT R34, R30, 0x7632, R34 ;  /* 0x000076321e227816 */ /* 0x000fe40000000022 */
[----:B----4-:R-:W-:Y:S02]  /*37d90*/  LEA R28, P6, R35, R2, 0x1 ;  /* 0x00000002231c7211 */ /* 0x010fe400078c08ff */
[----:B-1----:R-:W-:Y:S01]  /*37da0*/  ISETP.LT.AND P2, PT, R37, UR4, !P0 ;  /* 0x0000000425007c0c */ /* 0x002fe2000c741270 */
[----:B------:R-:W-:Y:S01]  /*37db0*/  IMAD R30, R93, 0x2, R35 ;  /* 0x000000025d1e7824 */ /* 0x000fe200078e0223 */
[----:B------:R-:W4:Y:S01]  /*37dc0*/  LDL.LU R37, [R1+0xcac] ;  /* 0x000cac0001257983 */ /* 0x000f220000300800 */
[----:B------:R-:W-:Y:S01]  /*37dd0*/  LEA.HI.X.SX32 R29, R35, R3, 0x1, P6 ;  /* 0x00000003231d7211 */ /* 0x000fe200030f0eff */
[----:B------:R-:W1:Y:S02]  /*37de0*/  LDCU UR4, c[0x0][0x39c] ;  /* 0x00007380ff0477ac */ /* 0x000e640008000800 */
[----:B------:R-:W4:Y:S04]  /*37df0*/  LDL.LU R36, [R1+0xa94] ;  /* 0x000a940001247983 */ /* 0x000f280000300800 */
[----:B------:R-:W4:Y:S04]  /*37e00*/  LDL.LU R35, [R1+0xa98] ;  /* 0x000a980001237983 */ /* 0x000f280000300800 */
[----:B------:R0:W-:Y:S01]  /*37e10*/  @P3 STG.E.U16 desc[UR24][R32.64], R34 ;  /* 0x0000002220003986 */ /* 0x0001e2000c101518 */
[----:B------:R-:W-:-:S03]  /*37e20*/  IMAD R0, R93, 0x2, R30 ;  /* 0x000000025d007824 */ /* 0x000fc600078e021e */
[----:B------:R1:W-:Y:S01]  /*37e30*/  @P5 STG.E.U16 desc[UR24][R28.64], R31 ;  /* 0x0000001f1c005986 */ /* 0x0003e2000c101518 */
[----:B0-----:R-:W-:-:S03]  /*37e40*/  LEA R32, P6, R30, R2, 0x1 ;  /* 0x000000021e207211 */ /* 0x001fc600078c08ff */
[----:B------:R-:W4:Y:S01]  /*37e50*/  LDL.LU R34, [R1+0xd30] ;  /* 0x000d300001227983 */ /* 0x000f220000300800 */
[-C--:B------:R-:W-:Y:S02]  /*37e60*/  LEA.HI.X.SX32 R33, R30, R3.reuse, 0x1, P6 ;  /* 0x000000031e217211 */ /* 0x080fe400030f0eff */
[C---:B-1----:R-:W-:Y:S02]  /*37e70*/  LEA R28, P6, R0.reuse, R2, 0x1 ;  /* 0x00000002001c7211 */ /* 0x042fe400078c08ff */
[----:B------:R-:W-:Y:S02]  /*37e80*/  PRMT R31, R31, 0x7632, R31 ;  /* 0x000076321f1f7816 */ /* 0x000fe4000000001f */
[----:B------:R-:W-:-:S03]  /*37e90*/  LEA.HI.X.SX32 R29, R0, R3, 0x1, P6 ;  /* 0x00000003001d7211 */ /* 0x000fc600030f0eff */
[----:B------:R-:W-:Y:S04]  /*37ea0*/  @P4 STG.E.U16 desc[UR24][R32.64], R31 ;  /* 0x0000001f20004986 */ /* 0x000fe8000c101518 */
[----:B------:R0:W-:Y:S01]  /*37eb0*/  @P2 STG.E.U16 desc[UR24][R28.64], R24 ;  /* 0x000000181c002986 */ /* 0x0001e2000c101518 */
[----:B---3--:R-:W-:Y:S01]  /*37ec0*/  ISETP.LT.AND P3, PT, R41, UR6, !P0 ;  /* 0x0000000629007c0c */ /* 0x008fe2000c761270 */
[----:B------:R-:W2:Y:S02]  /*37ed0*/  LDCU UR6, c[0x0][0x39c] ;  /* 0x00007380ff0677ac */ /* 0x000ea40008000800 */
[----:B--2---:R-:W-:Y:S01]  /*37ee0*/  ISETP.LT.AND P2, PT, R38, UR6, !P0 ;  /* 0x0000000626007c0c */ /* 0x004fe2000c741270 */
[----:B------:R-:W-:Y:S01]  /*37ef0*/  IMAD R0, R93, 0x2, R0 ;  /* 0x000000025d007824 */ /* 0x000fe200078e0200 */
[----:B------:R-:W2:Y:S01]  /*37f00*/  LDL.LU R38, [R1+0xc5c] ;  /* 0x000c5c0001267983 */ /* 0x000ea20000300800 */
[----:B------:R-:W-:Y:S01]  /*37f10*/  ISETP.LT.AND P5, PT, R40, UR5, !P0 ;  /* 0x0000000528007c0c */ /* 0x000fe2000c7a1270 */
[----:B------:R-:W4:Y:S01]  /*37f20*/  LDCU UR5, c[0x0][0x39c] ;  /* 0x00007380ff0577ac */ /* 0x000f220008000800 */
[----:B------:R-:W-:Y:S01]  /*37f30*/  ISETP.LT.AND P4, PT, R39, UR4, !P0 ;  /* 0x0000000427007c0c */ /* 0x000fe2000c781270 */
[C---:B0-----:R-:W-:Y:S01]  /*37f40*/  IMAD R29, R93.reuse, 0x2, R0 ;  /* 0x000000025d1d7824 */ /* 0x041fe200078e0200 */
[-C--:B------:R-:W-:Y:S01]  /*37f50*/  LEA R30, P6, R0, R2.reuse, 0x1 ;  /* 0x00000002001e7211 */ /* 0x080fe200078c08ff */
[----:B------:R-:W0:Y:S01]  /*37f60*/  LDCU UR4, c[0x0][0x39c] ;  /* 0x00007380ff0477ac */ /* 0x000e220008000800 */
[----:B------:R-:W-:Y:S01]  /*37f70*/  PRMT R24, R24, 0x7632, R24 ;  /* 0x0000763218187816 */ /* 0x000fe20000000018 */
[----:B------:R-:W1:Y:S01]  /*37f80*/  LDCU UR6, c[0x0][0x39c] ;  /* 0x00007380ff0677ac */ /* 0x000e620008000800 */
[----:B------:R-:W-:Y:S01]  /*37f90*/  LEA.HI.X.SX32 R31, R0, R3, 0x1, P6 ;  /* 0x00000003001f7211 */ /* 0x000fe200030f0eff */
[----:B------:R-:W-:Y:S01]  /*37fa0*/  IMAD R0, R93, 0x2, R29 ;  /* 0x000000025d007824 */ /* 0x000fe200078e021d */
[----:B------:R-:W-:-:S03]  /*37fb0*/  LEA R28, P6, R29, R2, 0x1 ;  /* 0x000000021d1c7211 */ /* 0x000fc600078c08ff */
[----:B------:R3:W-:Y:S01]  /*37fc0*/  @P3 STG.E.U16 desc[UR24][R30.64], R24 ;  /* 0x000000181e003986 */ /* 0x0007e2000c101518 */
[----:B------:R-:W-:Y:S01]  /*37fd0*/  LEA.HI.X.SX32 R29, R29, R3, 0x1, P6 ;  /* 0x000000031d1d7211 */ /* 0x000fe200030f0eff */
[----:B------:R-:W-:Y:S01]  /*37fe0*/  IMAD R33, R93, 0x2, R0 ;  /* 0x000000025d217824 */ /* 0x000fe200078e0200 */
[----:B------:R-:W-:Y:S02]  /*37ff0*/  PRMT R32, R25, 0x7632, R32 ;  /* 0x0000763219207816 */ /* 0x000fe40000000020 */
[----:B---3--:R-:W-:-:S04]  /*38000*/  LEA R30, P6, R0, R2, 0x1 ;  /* 0x00000002001e7211 */ /* 0x008fc800078c08ff */
[-C--:B------:R-:W-:Y:S01]  /*38010*/  LEA.HI.X.SX32 R31, R0, R3.reuse, 0x1, P6 ;  /* 0x00000003001f7211 */ /* 0x080fe200030f0eff */
[----:B------:R3:W-:Y:S01]  /*38020*/  @P5 STG.E.U16 desc[UR24][R28.64], R25 ;  /* 0x000000191c005986 */ /* 0x0007e2000c101518 */
[----:B----4-:R-:W-:Y:S01]  /*38030*/  ISETP.LT.AND P3, PT, R37, UR5, !P0 ;  /* 0x0000000525007c0c */ /* 0x010fe2000c761270 */
[----:B------:R-:W-:Y:S01]  /*38040*/  IMAD R0, R93, 0x2, R33 ;  /* 0x000000025d007824 */ /* 0x000fe200078e0221 */
[-C--:B------:R-:W-:Y:S01]  /*38050*/  LEA R24, P6, R33, R2.reuse, 0x1 ;  /* 0x0000000221187211 */ /* 0x080fe200078c08ff */
[----:B------:R-:W4:Y:S01]  /*38060*/  LDL.LU R37, [R1+0xab8] ;  /* 0x000ab80001257983 */ /* 0x000f220000300800 */
[----:B------:R-:W3:Y:S01]  /*38070*/  LDCU UR5, c[0x0][0x39c] ;  /* 0x00007380ff0577ac */ /* 0x000ee20008000800 */
[----:B0-----:R-:W-:Y:S02]  /*38080*/  ISETP.LT.AND P5, PT, R36, UR4, !P0 ;  /* 0x0000000424007c0c */ /* 0x001fe4000c7a1270 */
[----:B------:R0:W-:Y:S01]  /*38090*/  @P4 STG.E.U16 desc[UR24][R30.64], R32 ;  /* 0x000000201e004986 */ /* 0x0001e2000c101518 */
[----:B-1----:R-:W-:Y:S01]  /*380a0*/  ISETP.LT.AND P4, PT, R35, UR6, !P0 ;  /* 0x0000000623007c0c */ /* 0x002fe2000c781270 */
[----:B------:R-:W2:Y:S02]  /*380b0*/  LDCU UR4, c[0x0][0x39c] ;  /* 0x00007380ff0477ac */ /* 0x000ea40008000800 */
[----:B------:R-:W4:Y:S01]  /*380c0*/  LDL.LU R36, [R1+0xa8c] ;  /* 0x000a8c0001247983 */ /* 0x000f220000300800 */
[----:B---3--:R-:W-:Y:S01]  /*380d0*/  LEA.HI.X.SX32 R25, R33, R3, 0x1, P6 ;  /* 0x0000000321197211 */ /* 0x008fe200030f0eff */
[----:B------:R-:W4:Y:S02]  /*380e0*/  LDCU UR6, c[0x0][0x39c] ;  /* 0x00007380ff0677ac */ /* 0x000f240008000800 */
[----:B------:R-:W3:Y:S01]  /*380f0*/  LDL.LU R35, [R1+0xce8] ;  /* 0x000ce80001237983 */ /* 0x000ee20000300800 */
[----:B------:R-:W-:Y:S01]  /*38100*/  LEA R28, P6, R0, R2, 0x1 ;  /* 0x00000002001c7211 */ /* 0x000fe200078c08ff */
[----:B0-----:R-:W-:-:S02]  /*38110*/  IMAD R30, R93, 0x2, R0 ;  /* 0x000000025d1e7824 */ /* 0x001fc400078e0200 */
[----:B------:R0:W-:Y:S01]  /*38120*/  @P2 STG.E.U16 desc[UR24][R24.64], R26 ;  /* 0x0000001a18002986 */ /* 0x0001e2000c101518 */
[----:B------:R-:W-:Y:S02]  /*38130*/  LEA.HI.X.SX32 R29, R0, R3, 0x1, P6 ;  /* 0x00000003001d7211 */ /* 0x000fe400030f0eff */
[----:B------:R-:W-:Y:S01]  /*38140*/  ISETP.LT.AND P2, PT, R34, UR5, !P0 ;  /* 0x0000000522007c0c */ /* 0x000fe2000c741270 */
[----:B------:R-:W1:Y:S01]  /*38150*/  LDCU UR5, c[0x0][0x39c] ;  /* 0x00007380ff0577ac */ /* 0x000e620008000800 */
[----:B------:R-:W3:Y:S04]  /*38160*/  LDL.LU R34, [R1+0xd04] ;  /* 0x000d040001227983 */ /* 0x000ee80000300800 */
[----:B------:R-:W3:Y:S01]  /*38170*/  LDL.LU R32, [R1+0xaa4] ;  /* 0x000aa40001207983 */ /* 0x000ee20000300800 */
[----:B0-----:R-:W-:-:S03]  /*38180*/  LEA R24, P6, R30, R2, 0x1 ;  /* 0x000000021e187211 */ /* 0x001fc600078c08ff */
[----:B------:R-:W3:Y:S01]  /*38190*/  LDL.LU R33, [R1+0xaa0] ;  /* 0x000aa00001217983 */ /* 0x000ee20000300800 */
[----:B------:R-:W-:Y:S02]  /*381a0*/  PRMT R26, R26, 0x7632, R26 ;  /* 0x000076321a1a7816 */ /* 0x000fe4000000001a */
[----:B------:R-:W-:Y:S01]  /*381b0*/  LEA.HI.X.SX32 R25, R30, R3, 0x1, P6 ;  /* 0x000000031e197211 */ /* 0x000fe200030f0eff */
[C---:B------:R-:W-:Y:S01]  /*381c0*/  IMAD R30, R93.reuse, 0x2, R30 ;  /* 0x000000025d1e7824 */ /* 0x040fe200078e021e */
[----:B------:R-:W3:Y:S04]  /*381d0*/  LDL.LU R31, [R1+0xc74] ;  /* 0x000c7400011f7983 */ /* 0x000ee80000300800 */
[----:B------:R0:W-:Y:S04]  /*381e0*/  @P3 STG.E.U16 desc[UR24][R28.64], R26 ;  /* 0x0000001a1c003986 */ /* 0x0001e8000c101518 */
[----:B------:R1:W-:Y:S01]  /*381f0*/  @P5 STG.E.U16 desc[UR24][R24.64], R27 ;  /* 0x0000001b18005986 */ /* 0x0003e2000c101518 */
[----:B0-----:R-:W-:Y:S01]  /*38200*/  IMAD R28, R93, 0x2, R30 ;  /* 0x000000025d1c7824 */ /* 0x001fe200078e021e */
[----:B-1----:R-:W-:-:S02]  /*38210*/  LEA R24, P6, R30, R2, 0x1 ;  /* 0x000000021e187211 */ /* 0x002fc400078c08ff */
[----:B------:R-:W-:Y:S02]  /*38220*/  PRMT R27, R27, 0x7632, R27 ;  /* 0x000076321b1b7816 */ /* 0x000fe4000000001b */
[-C--:B------:R-:W-:Y:S01]  /*38230*/  LEA.HI.X.SX32 R25, R30, R3.reuse, 0x1, P6 ;  /* 0x000000031e197211 */ /* 0x080fe200030f0eff */
[----:B------:R-:W-:Y:S01]  /*38240*/  IMAD R0, R93, 0x2, R28 ;  /* 0x000000025d007824 */ /* 0x000fe200078e021c */
[C---:B------:R-:W-:Y:S01]  /*38250*/  LEA R26, P6, R28.reuse, R2, 0x1 ;  /* 0x000000021c1a7211 */ /* 0x040fe200078c08ff */
[----:B------:R-:W3:Y:S04]  /*38260*/  LDL.LU R30, [R1+0xc98] ;  /* 0x000c9800011e7983 */ /* 0x000ee80000300800 */
[----:B------:R0:W-:Y:S02]  /*38270*/  @P4 STG.E.U16 desc[UR24][R24.64], R27 ;  /* 0x0000001b18004986 */ /* 0x0001e4000c101518 */
[----:B0-----:R-:W-:-:S02]  /*38280*/  LEA.HI.X.SX32 R27, R28, R3, 0x1, P6 ;  /* 0x000000031c1b7211 */ /* 0x001fc400030f0eff */
[----:B------:R-:W-:Y:S02]  /*38290*/  LEA R24, P6, R0, R2, 0x1 ;  /* 0x0000000200187211 */ /* 0x000fe400078c08ff */
[----:B------:R-:W-:Y:S02]  /*382a0*/  PRMT R28, R20, 0x7632, R28 ;  /* 0x00007632141c7816 */ /* 0x000fe4000000001c */
[----:B------:R-:W-:Y:S01]  /*382b0*/  LEA.HI.X.SX32 R25, R0, R3, 0x1, P6 ;  /* 0x0000000300197211 */ /* 0x000fe200030f0eff */
[----:B------:R-:W-:Y:S01]  /*382c0*/  @P2 STG.E.U16 desc[UR24][R26.64], R20 ;  /* 0x000000141a002986 */ /* 0x000fe2000c101518 */
[----:B--2---:R-:W-:Y:S01]  /*382d0*/  ISETP.LT.AND P3, PT, R38, UR4, !P0 ;  /* 0x0000000426007c0c */ /* 0x004fe2000c761270 */
[----:B------:R-:W3:-:S12]  /*382e0*/  LDCU UR4, c[0x0][0x39c] ;  /* 0x00007380ff0477ac */ /* 0x000ed80008000800 */
[----:B------:R0:W-:Y:S04]  /*382f0*/  @P3 STG.E.U16 desc[UR24][R24.64], R28 ;  /* 0x0000001c18003986 */ /* 0x0001e8000c101518 */
[----:B0-----:R-:W2:Y:S01]  /*38300*/  LDL.LU R28, [R1+0xa88] ;  /* 0x000a8800011c7983 */ /* 0x001ea20000300800 */
[----:B------:R-:W-:-:S04]  /*38310*/  IMAD R29, R93, 0x2, R0 ;  /* 0x000000025d1d7824 */ /* 0x000fc800078e0200 */
[----:B------:R-:W-:Y:S01]  /*38320*/  IMAD R20, R93, 0x2, R29 ;  /* 0x000000025d147824 */ /* 0x000fe200078e021d */
[-C--:B------:R-:W-:Y:S02]  /*38330*/  LEA R26, P6, R29, R2.reuse, 0x1 ;  /* 0x000000021d1a7211 */ /* 0x080fe400078c08ff */
[----:B----4-:R-:W-:Y:S01]  /*38340*/  ISETP.LT.AND P5, PT, R37, UR6, !P0 ;  /* 0x0000000625007c0c */ /* 0x010fe2000c7a1270 */
[----:B------:R-:W0:Y:S01]  /*38350*/  LDCU UR6, c[0x0][0x39c] ;  /* 0x00007380ff0677ac */ /* 0x000e220008000800 */
[----:B------:R-:W-:Y:S01]  /*38360*/  ISETP.LT.AND P4, PT, R36, UR5, !P0 ;  /* 0x0000000524007c0c */ /* 0x000fe2000c781270 */
[----:B------:R-:W1:Y:S01]  /*38370*/  LDCU UR5, c[0x0][0x39c] ;  /* 0x00007380ff0577ac */ /* 0x000e620008000800 */
[----:B---3--:R-:W-:Y:S01]  /*38380*/  ISETP.LT.AND P2, PT, R35, UR4, !P0 ;  /* 0x0000000423007c0c */ /* 0x008fe2000c741270 */
[----:B------:R-:W3:Y:S01]  /*38390*/  LDCU UR4, c[0x0][0x39c] ;  /* 0x00007380ff0477ac */ /* 0x000ee20008000800 */
[----:B------:R-:W-:Y:S01]  /*383a0*/  LEA.HI.X.SX32 R27, R29, R3, 0x1, P6 ;  /* 0x000000031d1b7211 */ /* 0x000fe200030f0eff */
[----:B------:R-:W-:Y:S01]  /*383b0*/  IMAD R0, R93, 0x2, R20 ;  /* 0x000000025d007824 */ /* 0x000fe200078e0214 */
[----:B------:R-:W-:-:S05]  /*383c0*/  LEA R24, P6, R20, R2, 0x1 ;  /* 0x0000000214187211 */ /* 0x000fca00078c08ff */
[----:B------:R4:W-:Y:S01]  /*383d0*/  @P5 STG.E.U16 desc[UR24][R26.64], R21 ;  /* 0x000000151a005986 */ /* 0x0009e2000c101518 */
[-C--:B------:R-:W-:Y:S02]  /*383e0*/  LEA.HI.X.SX32 R25, R20, R3.reuse, 0x1, P6 ;  /* 0x0000000314197211 */ /* 0x080fe400030f0eff */
[----:B------:R-:W-:Y:S02]  /*383f0*/  LEA R20, P6, R0, R2, 0x1 ;  /* 0x0000000200147211 */ /* 0x000fe400078c08ff */
[----:B0-----:R-:W-:Y:S01]  /*38400*/  ISETP.LT.AND P3, PT, R34, UR6, !P0 ;  /* 0x0000000622007c0c */ /* 0x001fe2000c761270 */
[----:B------:R-:W0:Y:S01]  /*38410*/  LDCU UR6, c[0x0][0x39c] ;  /* 0x00007380ff0677ac */ /* 0x000e220008000800 */
[----:B----4-:R-:W-:Y:S02]  /*38420*/  PRMT R27, R21, 0x7632, R27 ;  /* 0x00007632151b7816 */ /* 0x010fe4000000001b */
[----:B------:R-:W-:Y:S01]  /*38430*/  LEA.HI.X.SX32 R21, R0, R3, 0x1, P6 ;  /* 0x0000000300157211 */ /* 0x000fe200030f0eff */
[----:B------:R-:W-:Y:S01]  /*38440*/  IMAD R0, R93, 0x2, R0 ;  /* 0x000000025d007824 */ /* 0x000fe200078e0200 */
[----:B-1----:R-:W-:Y:S01]  /*38450*/  ISETP.LT.AND P5, PT, R32, UR5, !P0 ;  /* 0x0000000520007c0c */ /* 0x002fe2000c7a1270 */
[----:B------:R1:W-:Y:S01]  /*38460*/  @P4 STG.E.U16 desc[UR24][R24.64], R27 ;  /* 0x0000001b18004986 */ /* 0x0003e2000c101518 */
[----:B------:R-:W4:Y:S01]  /*38470*/  LDCU UR5, c[0x0][0x39c] ;  /* 0x00007380ff0577ac */ /* 0x000f220008000800 */
[----:B---3--:R-:W-:-:S02]  /*38480*/  ISETP.LT.AND P4, PT, R33, UR4, !P0 ;  /* 0x0000000421007c0c */ /* 0x008fc4000c781270 */
[----:B------:R-:W3:Y:S01]  /*38490*/  LDL.LU R32, [R1+0xa84] ;  /* 0x000a840001207983 */ /* 0x000ee20000300800 */
[----:B------:R-:W2:Y:S03]  /*384a0*/  LDCU UR4, c[0x0][0x39c] ;  /* 0x00007380ff0477ac */ /* 0x000ea60008000800 */
[----:B------:R-:W3:Y:S01]  /*384b0*/  LDL.LU R29, [R1+0xbe0] ;  /* 0x000be000011d7983 */ /* 0x000ee20000300800 */
[----:B------:R-:W-:Y:S01]  /*384c0*/  IMAD R26, R93, 0x2, R0 ;  /* 0x000000025d1a7824 */ /* 0x000fe200078e0200 */
[C---:B-1----:R-:W-:Y:S02]  /*384d0*/  LEA R24, P6, R0.reuse, R2, 0x1 ;  /* 0x0000000200187211 */ /* 0x042fe400078c08ff */
[----:B------:R1:W-:Y:S02]  /*384e0*/  @P2 STG.E.U16 desc[UR24][R20.64], R22 ;  /* 0x0000001614002986 */ /* 0x0003e4000c101518 */
[----:B------:R-:W-:-:S02]  /*384f0*/  LEA.HI.X.SX32 R25, R0, R3, 0x1, P6 ;  /* 0x0000000300197211 */ /* 0x000fc400030f0eff */
[----:B-1----:R-:W-:Y:S02]  /*38500*/  PRMT R21, R22, 0x7632, R21 ;  /* 0x0000763216157816 */ /* 0x002fe40000000015 */
[----:B------:R-:W-:-:S03]  /*38510*/  LEA R20, P6, R26, R2, 0x1 ;  /* 0x000000021a147211 */ /* 0x000fc600078c08ff */
[----:B------:R1:W-:Y:S01]  /*38520*/  @P3 STG.E.U16 desc[UR24][R24.64], R21 ;  /* 0x0000001518003986 */ /* 0x0003e2000c101518 */
[----:B0-----:R-:W-:Y:S01]  /*38530*/  ISETP.LT.AND P2, PT, R31, UR6, !P0 ;  /* 0x000000061f007c0c */ /* 0x001fe2000c741270 */
[----:B------:R-:W-:Y:S01]  /*38540*/  IMAD R0, R93, 0x2, R26 ;  /* 0x000000025d007824 */ /* 0x000fe200078e021a */
[----:B----4-:R-:W-:Y:S01]  /*38550*/  ISETP.LT.AND P3, PT, R30, UR5, !P0 ;  /* 0x000000051e007c0c */ /* 0x010fe2000c761270 */
[----:B------:R-:W4:Y:S01]  /*38560*/  LDL.LU R31, [R1+0xbd4] ;  /* 0x000bd400011f7983 */ /* 0x000f220000300800 */
[----:B------:R-:W-:Y:S01]  /*38570*/  PRMT R27, R23, 0x7632, R27 ;  /* 0x00007632171b7816 */ /* 0x000fe2000000001b */
[----:B------:R-:W3:Y:S02]  /*38580*/  LDCU UR5, c[0x0][0x39c] ;  /* 0x00007380ff0577ac */ /* 0x000ee40008000800 */
[----:B------:R-:W4:Y:S01]  /*38590*/  LDL.LU R30, [R1+0xa80] ;  /* 0x000a8000011e7983 */ /* 0x000f220000300800 */
[----:B-1----:R-:W-:Y:S01]  /*385a0*/  LEA.HI.X.SX32 R21, R26, R3, 0x1, P6 ;  /* 0x000000031a157211 */ /* 0x002fe200030f0eff */
[----:B------:R-:W0:Y:S04]  /*385b0*/  LDCU UR6, c[0x0][0x39c] ;  /* 0x00007380ff0677ac */ /* 0x000e280008000800 */
[----:B------:R-:W-:Y:S01]  /*385c0*/  @P5 STG.E.U16 desc[UR24][R20.64], R23 ;  /* 0x0000001714005986 */ /* 0x000fe2000c101518 */
[----:B------:R-:W-:-:S04]  /*385d0*/  LEA R24, P6, R0, R2, 0x1 ;  /* 0x0000000200187211 */ /* 0x000fc800078c08ff */
[----:B------:R-:W-:-:S05]  /*385e0*/  LEA.HI.X.SX32 R25, R0, R3, 0x1, P6 ;  /* 0x0000000300197211 */ /* 0x000fca00030f0eff */
[----:B------:R1:W-:Y:S01]  /*385f0*/  @P4 STG.E.U16 desc[UR24][R24.64], R27 ;  /* 0x0000001b18004986 */ /* 0x0003e2000c101518 */
[----:B--2---:R-:W-:Y:S01]  /*38600*/  ISETP.LT.AND P5, PT, R28, UR4, !P0 ;  /* 0x000000041c007c0c */ /* 0x004fe2000c7a1270 */
[C---:B------:R-:W-:Y:S02]  /*38610*/  IMAD R22, R93.reuse, 0x2, R0 ;  /* 0x000000025d167824 */ /* 0x040fe400078e0200 */
[----:B------:R-:W2:Y:S01]  /*38620*/  LDL.LU R28, [R1+0xa7c] ;  /* 0x000a7c00011c7983 */ /* 0x000ea20000300800 */
[----:B------:R-:W4:Y:S03]  /*38630*/  LDCU UR4, c[0x0][0x39c] ;  /* 0x00007380ff0477ac */ /* 0x000f260008000800 */
[----:B-1----:R-:W2:Y:S01]  /*38640*/  LDL.LU R25, [R1+0xc0c] ;  /* 0x000c0c0001197983 */ /* 0x002ea20000300800 */
[----:B------:R-:W-:Y:S01]  /*38650*/  LEA R20, P6, R22, R2, 0x1 ;  /* 0x0000000216147211 */ /* 0x000fe200078c08ff */
[----:B------:R-:W-:-:S03]  /*38660*/  IMAD R0, R93, 0x2, R22 ;  /* 0x000000025d007824 */ /* 0x000fc600078e0216 */
[----:B------:R-:W-:Y:S01]  /*38670*/  LEA.HI.X.SX32 R21, R22, R3, 0x1, P6 ;  /* 0x0000000316157211 */ /* 0x000fe200030f0eff */
[----:B------:R-:W-:Y:S01]  /*38680*/  IMAD R26, R93, 0x2, R0 ;  /* 0x000000025d1a7824 */ /* 0x000fe200078e0200 */
[----:B------:R-:W-:-:S03]  /*38690*/  LEA R22, P6, R0, R2, 0x1 ;  /* 0x0000000200167211 */ /* 0x000fc600078c08ff */
[----:B------:R1:W-:Y:S01]  /*386a0*/  @P2 STG.E.U16 desc[UR24][R20.64], R16 ;  /* 0x0000001014002986 */ /* 0x0003e2000c101518 */
[----:B------:R-:W-:Y:S02]  /*386b0*/  LEA.HI.X.SX32 R23, R0, R3, 0x1, P6 ;  /* 0x0000000300177211 */ /* 0x000fe400030f0eff */
[----:B------:R-:W-:Y:S02]  /*386c0*/  PRMT R24, R16, 0x7632, R24 ;  /* 0x0000763210187816 */ /* 0x000fe40000000018 */
[----:B-1----:R-:W-:-:S04]  /*386d0*/  LEA R20, P6, R26, R2, 0x1 ;  /* 0x000000021a147211 */ /* 0x002fc800078c08ff */
[----:B------:R-:W-:Y:S01]  /*386e0*/  LEA.HI.X.SX32 R21, R26, R3, 0x1, P6 ;  /* 0x000000031a157211 */ /* 0x000fe200030f0eff */
[----:B------:R-:W-:Y:S01]  /*386f0*/  IMAD R26, R93, 0x2, R26 ;  /* 0x000000025d1a7824 */ /* 0x000fe200078e021a */
[----:B------:R-:W-:Y:S04]  /*38700*/  @P3 STG.E.U16 desc[UR24][R22.64], R24 ;  /* 0x0000001816003986 */ /* 0x000fe8000c101518 */
[----:B------:R1:W-:Y:S01]  /*38710*/  @P5 STG.E.U16 desc[UR24][R20.64], R17 ;  /* 0x0000001114005986 */ /* 0x0003e2000c101518 */
[----:B---3--:R-:W-:Y:S01]  /*38720*/  ISETP.LT.AND P2, PT, R29, UR5, !P0 ;  /* 0x000000051d007c0c */ /* 0x008fe2000c741270 */
[----:B------:R-:W2:Y:S02]  /*38730*/  LDCU UR5, c[0x0][0x39c] ;  /* 0x00007380ff0577ac */ /* 0x000ea40008000800 */
[----:B------:R-:W3:Y:S01]  /*38740*/  LDL.LU R29, [R1+0xb94] ;  /* 0x000b9400011d7983 */ /* 0x000ee20000300800 */
[----:B0-----:R-:W-:-:S02]  /*38750*/  ISETP.LT.AND P4, PT, R32, UR6, !P0 ;  /* 0x0000000620007c0c */ /* 0x001fc4000c781270 */
[CC--:B-1----:R-:W-:Y:S01]  /*38760*/  LEA R20, P6, R26.reuse, R2.reuse, 0x1 ;  /* 0x000000021a147211 */ /* 0x0c2fe200078c08ff */
[----:B------:R-:W3:Y:S01]  /*38770*/  LDL.LU R27, [R1+0xa78] ;  /* 0x000a7800011b7983 */ /* 0x000ee20000300800 */
[----:B------:R-:W-:Y:S01]  /*38780*/  PRMT R23, R17, 0x7632, R23 ;  /* 0x0000763211177816 */ /* 0x000fe20000000017 */
[C---:B------:R-:W-:Y:S01]  /*38790*/  IMAD R0, R93.reuse, 0x2, R26 ;  /* 0x000000025d007824 */ /* 0x040fe200078e021a */
[----:B------:R-:W-:Y:S01]  /*387a0*/  LEA.HI.X.SX32 R21, R26, R3, 0x1, P6 ;  /* 0x000000031a157211 */ /* 0x000fe200030f0eff */
[----:B------:R-:W0:Y:S06]  /*387b0*/  LDCU UR6, c[0x0][0x39c] ;  /* 0x00007380ff0677ac */ /* 0x000e2c0008000800 */
[----:B------:R1:W-:Y:S01]  /*387c0*/  @P4 STG.E.U16 desc[UR24][R20.64], R23 ;  /* 0x0000001714004986 */ /* 0x0003e2000c101518 */
[----:B------:R-:W-:Y:S01]  /*387d0*/  IMAD R22, R93, 0x2, R0 ;  /* 0x000000025d167824 */ /* 0x000fe200078e0200 */
[----:B------:R-:W-:-:S02]  /*387e0*/  LEA R16, P6, R0, R2, 0x1 ;  /* 0x0000000200107211 */ /* 0x000fc400078c08ff */
[----:B----4-:R-:W-:Y:S01]  /*387f0*/  ISETP.LT.AND P3, PT, R31, UR4, !P0 ;  /* 0x000000041f007c0c */ /* 0x010fe2000c761270 */
[----:B------:R-:W4:Y:S01]  /*38800*/  LDCU UR4, c[0x0][0x39c] ;  /* 0x00007380ff0477ac */ /* 0x000f220008000800 */
[-C--:B------:R-:W-:Y:S02]  /*38810*/  LEA.HI.X.SX32 R17, R0, R3.reuse, 0x1, P6 ;  /* 0x0000000300117211 */ /* 0x080fe400030f0eff */
[----:B-1----:R-:W-:Y:S02]  /*38820*/  LEA R20, P6, R22, R2, 0x1 ;  /* 0x0000000216147211 */ /* 0x002fe400078c08ff */
[----:B------:R-:W-:Y:S02]  /*38830*/  PRMT R24, R18, 0x7632, R24 ;  /* 0x0000763212187816 */ /* 0x000fe40000000018 */
[----:B------:R-:W-:Y:S01]  /*38840*/  LEA.HI.X.SX32 R21, R22, R3, 0x1, P6 ;  /* 0x0000000316157211 */ /* 0x000fe200030f0eff */
[----:B------:R-:W-:Y:S04]  /*38850*/  @P2 STG.E.U16 desc[UR24][R16.64], R18 ;  /* 0x0000001210002986 */ /* 0x000fe8000c101518 */
[----:B------:R1:W-:Y:S01]  /*38860*/  @P3 STG.E.U16 desc[UR24][R20.64], R24 ;  /* 0x0000001814003986 */ /* 0x0003e2000c101518 */
[----:B--2---:R-:W-:Y:S01]  /*38870*/  ISETP.LT.AND P4, PT, R28, UR5, !P0 ;  /* 0x000000051c007c0c */ /* 0x004fe2000c781270 */
[----:B------:R-:W2:Y:S02]  /*38880*/  LDCU UR5, c[0x0][0x39c] ;  /* 0x00007380ff0577ac */ /* 0x000ea40008000800 */
[----:B------:R-:W2:Y:S04]  /*38890*/  LDL.LU R28, [R1+0xa74] ;  /* 0x000a7400011c7983 */ /* 0x000ea80000300800 */
[----:B------:R-:W2:Y:S01]  /*388a0*/  LDL.LU R26, [R1+0xb98] ;  /* 0x000b9800011a7983 */ /* 0x000ea20000300800 */
[----:B----4-:R-:W-:-:S02]  /*388b0*/  ISETP.LT.AND P2, PT, R25, UR4, !P0 ;  /* 0x0000000419007c0c */ /* 0x010fc4000c741270 */
[----:B0-----:R-:W-:Y:S01]  /*388c0*/  ISETP.LT.AND P5, PT, R30, UR6, !P0 ;  /* 0x000000061e007c0c */ /* 0x001fe2000c7a1270 */
[----:B------:R-:W4:Y:S01]  /*388d0*/  LDL.LU R25, [R1+0xb90] ;  /* 0x000b900001197983 */ /* 0x000f220000300800 */
[----:B------:R-:W3:Y:S03]  /*388e0*/  LDCU UR6, c[0x0][0x39c] ;  /* 0x00007380ff0677ac */ /* 0x000ee60008000800 */
[----:B-1----:R-:W4:Y:S01]  /*388f0*/  LDL.LU R24, [R1+0xa70] ;  /* 0x000a700001187983 */ /* 0x002f220000300800 */
[----:B------:R-:W-:Y:S01]  /*38900*/  IMAD R0, R93, 0x2, R22 ;  /* 0x000000025d007824 */ /* 0x000fe200078e0216 */
[----:B------:R-:W-:Y:S01]  /*38910*/  PRMT R23, R19, 0x7632, R23 ;  /* 0x0000763213177816 */ /* 0x000fe20000000017 */
[----:B------:R-:W0:Y:S02]  /*38920*/  LDCU UR4, c[0x0][0x39c] ;  /* 0x00007380ff0477ac */ /* 0x000e240008000800 */
[----:B------:R-:W-:Y:S01]  /*38930*/  IMAD R22, R93, 0x2, R0 ;  /* 0x000000025d167824 */ /* 0x000fe200078e0200 */
[----:B------:R-:W-:-:S04]  /*38940*/  LEA R16, P6, R0, R2, 0x1 ;  /* 0x0000000200107211 */ /* 0x000fc800078c08ff */
[----:B------:R-:W-:Y:S02]  /*38950*/  LEA.HI.X.SX32 R17, R0, R3, 0x1, P6 ;  /* 0x0000000300117211 */ /* 0x000fe400030f0eff */
[----:B------:R-:W-:-:S04]  /*38960*/  LEA R20, P6, R22, R2, 0x1 ;  /* 0x0000000216147211 */ /* 0x000fc800078c08ff */
[----:B------:R-:W-:Y:S01]  /*38970*/  LEA.HI.X.SX32 R21, R22, R3, 0x1, P6 ;  /* 0x0000000316157211 */ /* 0x000fe200030f0eff */
[----:B------:R1:W-:Y:S01]  /*38980*/  @P5 STG.E.U16 desc[UR24][R16.64], R19 ;  /* 0x0000001310005986 */ /* 0x0003e2000c101518 */
[----:B------:R-:W-:-:S03]  /*38990*/  IMAD R0, R93, 0x2, R22 ;  /* 0x000000025d007824 */ /* 0x000fc600078e0216 */
[----:B------:R0:W-:Y:S02]  /*389a0*/  @P4 STG.E.U16 desc[UR24][R20.64], R23 ;  /* 0x0000001714004986 */ /* 0x0001e4000c101518 */
[C---:B-1----:R-:W-:Y:S02]  /*389b0*/  LEA R16, P6, R0.reuse, R2, 0x1 ;  /* 0x0000000200107211 */ /* 0x042fe400078c08ff */
[----:B---3--:R-:W-:Y:S01]  /*389c0*/  ISETP.LT.AND P3, PT, R29, UR6, !P0 ;  /* 0x000000061d007c0c */ /* 0x008fe2000c761270 */
[----:B------:R-:W1:Y:S01]  /*389d0*/  LDCU UR6, c[0x0][0x39c] ;  /* 0x00007380ff0677ac */ /* 0x000e620008000800 */
[----:B--2---:R-:W-:Y:S01]  /*389e0*/  ISETP.LT.AND P5, PT, R27, UR5, !P0 ;  /* 0x000000051b007c0c */ /* 0x004fe2000c7a1270 */
[----:B------:R-:W4:Y:S01]  /*389f0*/  LDCU UR5, c[0x0][0x39c] ;  /* 0x00007380ff0577ac */ /* 0x000f220008000800 */
[----:B------:R-:W2:Y:S04]  /*38a00*/  LDL.LU R27, [R1+0xa6c] ;  /* 0x000a6c00011b7983 */ /* 0x000ea80000300800 */
[----:B0-----:R-:W3:Y:S01]  /*38a10*/  LDL.LU R23, [R1+0xb8c] ;  /* 0x000b8c0001177983 */ /* 0x001ee20000300800 */
[----:B------:R-:W-:Y:S01]  /*38a20*/  LEA.HI.X.SX32 R17, R0, R3, 0x1, P6 ;  /* 0x0000000300117211 */ /* 0x000fe200030f0eff */
[----:B------:R-:W-:-:S04]  /*38a30*/  IMAD R0, R93, 0x2, R0 ;  /* 0x000000025d007824 */ /* 0x000fc800078e0200 */
[----:B------:R0:W-:Y:S01]  /*38a40*/  @P2 STG.E.U16 desc[UR24][R16.64], R12 ;  /* 0x0000000c10002986 */ /* 0x0001e2000c101518 */
[----:B------:R-:W-:Y:S01]  /*38a50*/  LEA R18, P6, R0, R2, 0x1 ;  /* 0x0000000200127211 */ /* 0x000fe200078c08ff */
[----:B------:R-:W-:-:S03]  /*38a60*/  IMAD R22, R93, 0x2, R0 ;  /* 0x000000025d167824 */ /* 0x000fc600078e0200 */
[----:B------:R-:W-:Y:S01]  /*38a70*/  LEA.HI.X.SX32 R19, R0, R3, 0x1, P6 ;  /* 0x0000000300137211 */ /* 0x000fe200030f0eff */
[----:B------:R-:W-:Y:S01]  /*38a80*/  IMAD R0, R93, 0x2, R22 ;  /* 0x000000025d007824 */ /* 0x000fe200078e0216 */
[----:B0-----:R-:W-:Y:S02]  /*38a90*/  PRMT R17, R12, 0x7632, R17 ;  /* 0x000076320c117816 */ /* 0x001fe40000000011 */
[----:B------:R-:W-:-:S03]  /*38aa0*/  LEA R16, P6, R22, R2, 0x1 ;  /* 0x0000000216107211 */ /* 0x000fc600078c08ff */
[----:B------:R0:W-:Y:S01]  /*38ab0*/  @P3 STG.E.U16 desc[UR24][R18.64], R17 ;  /* 0x0000001112003986 */ /* 0x0001e2000c101518 */
[----:B------:R-:W-:Y:S02]  /*38ac0*/  PRMT R21, R13, 0x7632, R21 ;  /* 0x000076320d157816 */ /* 0x000fe40000000015 */
[----:B0-----:R-:W-:Y:S02]  /*38ad0*/  LEA.HI.X.SX32 R17, R22, R3, 0x1, P6 ;  /* 0x0000000316117211 */ /* 0x001fe400030f0eff */
[----:B------:R-:W-:-:S04]  /*38ae0*/  LEA R18, P6, R0, R2, 0x1 ;  /* 0x0000000200127211 */ /* 0x000fc800078c08ff */
[----:B------:R-:W-:Y:S01]  /*38af0*/  LEA.HI.X.SX32 R19, R0, R3, 0x1, P6 ;  /* 0x0000000300137211 */ /* 0x000fe200030f0eff */
[----:B------:R-:W-:Y:S01]  /*38b00*/  @P5 STG.E.U16 desc[UR24][R16.64], R13 ;  /* 0x0000000d10005986 */ /* 0x000fe2000c101518 */
[----:B------:R-:W-:Y:S01]  /*38b10*/  ISETP.LT.AND P4, PT, R28, UR4, !P0 ;  /* 0x000000041c007c0c */ /* 0x000fe2000c781270 */
[----:B------:R-:W0:Y:S01]  /*38b20*/  LDCU UR4, c[0x0][0x39c] ;  /* 0x00007380ff0477ac */ /* 0x000e220008000800 */
[----:B-1----:R-:W-:Y:S01]  /*38b30*/  ISETP.LT.AND P2, PT, R26, UR6, !P0 ;  /* 0x000000061a007c0c */ /* 0x002fe2000c741270 */
[----:B------:R-:W-:Y:S01]  /*38b40*/  IMAD R20, R93, 0x2, R0 ;  /* 0x000000025d147824 */ /* 0x000fe200078e0200 */
[----:B------:R-:W2:Y:S01]  /*38b50*/  LDL.LU R26, [R1+0xb84] ;  /* 0x000b8400011a7983 */ /* 0x000ea20000300800 */
[----:B------:R-:W2:Y:S01]  /*38b60*/  LDCU UR6, c[0x0][0x39c] ;  /* 0x00007380ff0677ac */ /* 0x000ea20008000800 */
[----:B----4-:R-:W-:Y:S02]  /*38b70*/  ISETP.LT.AND P3, PT, R25, UR5, !P0 ;  /* 0x0000000519007c0c */ /* 0x010fe4000c761270 */
[----:B------:R-:W4:Y:S01]  /*38b80*/  LDL.LU R25, [R1+0xa68] ;  /* 0x000a680001197983 */ /* 0x000f220000300800 */
[----:B------:R-:W3:Y:S04]  /*38b90*/  LDCU UR5, c[0x0][0x39c] ;  /* 0x00007380ff0577ac */ /* 0x000ee80008000800 */
[----:B------:R1:W-:Y:S01]  /*38ba0*/  @P4 STG.E.U16 desc[UR24][R18.64], R21 ;  /* 0x0000001512004986 */ /* 0x0003e2000c101518 */
[----:B0-----:R-:W-:Y:S01]  /*38bb0*/  ISETP.LT.AND P5, PT, R24, UR4, !P0 ;  /* 0x0000000418007c0c */ /* 0x001fe2000c7a1270 */
[----:B------:R-:W-:-:S02]  /*38bc0*/  IMAD R0, R93, 0x2, R20 ;  /* 0x000000025d007824 */ /* 0x000fc400078e0214 */
[----:B------:R-:W4:Y:S01]  /*38bd0*/  LDL.LU R24, [R1+0xa64] ;  /* 0x000a640001187983 */ /* 0x000f220000300800 */
[CC--:B------:R-:W-:Y:S01]  /*38be0*/  LEA R12, P6, R20.reuse, R2.reuse, 0x1 ;  /* 0x00000002140c7211 */ /* 0x0c0fe200078c08ff */
[----:B------:R-:W0:Y:S02]  /*38bf0*/  LDCU UR4, c[0x0][0x39c] ;  /* 0x00007380ff0477ac */ /* 0x000e240008000800 */
[----:B-1----:R-:W4:Y:S01]  /*38c00*/  LDL.LU R19, [R1+0xb88] ;  /* 0x000b880001137983 */ /* 0x002f220000300800 */
        /* <DEDUP_REMOVED lines=9> */
[----:B------:R1:W-:Y:S01]  /*38ca0*/  @P3 STG.E.U16 desc[UR24][R16.64], R18 ;  /* 0x0000001210003986 */ /* 0x0003e2000c101518 */
[----:B---3--:R-:W-:-:S03]  /*38cb0*/  ISETP.LT.AND P2, PT, R23, UR5, !P0 ;  /* 0x0000000517007c0c */ /* 0x008fc6000c741270 */
[----:B------:R3:W-:Y:S01]  /*38cc0*/  @P5 STG.E.U16 desc[UR24][R12.64], R15 ;  /* 0x0000000f0c005986 */ /* 0x0007e2000c101518 */
[----:B------:R-:W-:Y:S01]  /*38cd0*/  IMAD R0, R93, 0x2, R20 ;  /* 0x000000025d007824 */ /* 0x000fe200078e0214 */
[----:B--2---:R-:W-:Y:S01]  /*38ce0*/  ISETP.LT.AND P4, PT, R27, UR6, !P0 ;  /* 0x000000061b007c0c */ /* 0x004fe2000c781270 */
[----:B------:R-:W2:Y:S01]  /*38cf0*/  LDCU UR6, c[0x0][0x39c] ;  /* 0x00007380ff0677ac */ /* 0x000ea20008000800 */
[----:B------:R-:W2:Y:S01]  /*38d00*/  LDL.LU R23, [R1+0xb80] ;  /* 0x000b800001177983 */ /* 0x000ea20000300800 */
[----:B-1----:R-:W-:Y:S01]  /*38d10*/  PRMT R17, R15, 0x7632, R17 ;  /* 0x000076320f117816 */ /* 0x002fe20000000011 */
[----:B------:R-:W1:Y:S02]  /*38d20*/  LDCU UR5, c[0x0][0x39c] ;  /* 0x00007380ff0577ac */ /* 0x000e640008000800 */
[----:B------:R-:W2:Y:S01]  /*38d30*/  LDL.LU R22, [R1+0xa60] ;  /* 0x000a600001167983 */ /* 0x000ea20000300800 */
[----:B---3--:R-:W-:-:S03]  /*38d40*/  LEA R12, P6, R20, R2, 0x1 ;  /* 0x00000002140c7211 */ /* 0x008fc600078c08ff */
[----:B------:R-:W3:Y:S01]  /*38d50*/  LDL.LU R21, [R1+0xa5c] ;  /* 0x000a5c0001157983 */ /* 0x000ee20000300800 */
[----:B------:R-:W-:-:S03]  /*38d60*/  LEA.HI.X.SX32 R13, R20, R3, 0x1, P6 ;  /* 0x00000003140d7211 */ /* 0x000fc600030f0eff */
[----:B------:R-:W3:Y:S01]  /*38d70*/  LDL.LU R20, [R1+0xb7c] ;  /* 0x000b7c0001147983 */ /* 0x000ee20000300800 */
[----:B------:R-:W-:-:S04]  /*38d80*/  LEA R14, P6, R0, R2, 0x1 ;  /* 0x00000002000e7211 */ /* 0x000fc800078c08ff */
[-C--:B------:R-:W-:Y:S01]  /*38d90*/  LEA.HI.X.SX32 R15, R0, R3.reuse, 0x1, P6 ;  /* 0x00000003000f7211 */ /* 0x080fe200030f0eff */
[----:B------:R0:W-:Y:S04]  /*38da0*/  @P4 STG.E.U16 desc[UR24][R12.64], R17 ;  /* 0x000000110c004986 */ /* 0x0001e8000c101518 */
[----:B------:R0:W-:Y:S02]  /*38db0*/  @P2 STG.E.U16 desc[UR24][R14.64], R8 ;  /* 0x000000080e002986 */ /* 0x0001e4000c101518 */
[----:B0-----:R-:W-:Y:S01]  /*38dc0*/  ISETP.LT.AND P3, PT, R26, UR4, !P0 ;  /* 0x000000041a007c0c */ /* 0x001fe2000c761270 */
[----:B------:R-:W4:Y:S02]  /*38dd0*/  LDCU UR4, c[0x0][0x39c] ;  /* 0x00007380ff0477ac */ /* 0x000f240008000800 */
[----:B----4-:R-:W-:Y:S01]  /*38de0*/  ISETP.LT.AND P2, PT, R19, UR4, !P0 ;  /* 0x0000000413007c0c */ /* 0x010fe2000c741270 */
[----:B------:R-:W-:Y:S01]  /*38df0*/  IMAD R16, R93, 0x2, R0 ;  /* 0x000000025d107824 */ /* 0x000fe200078e0200 */
[----:B------:R-:W4:Y:S01]  /*38e00*/  LDL.LU R19, [R1+0xb78] ;  /* 0x000b780001137983 */ /* 0x000f220000300800 */
[----:B--2---:R-:W-:Y:S01]  /*38e10*/  ISETP.LT.AND P5, PT, R25, UR6, !P0 ;  /* 0x0000000619007c0c */ /* 0x004fe2000c7a1270 */
[----:B------:R-:W0:Y:S02]  /*38e20*/  LDCU UR6, c[0x0][0x39c] ;  /* 0x00007380ff0677ac */ /* 0x000e240008000800 */
[-C--:B------:R-:W-:Y:S01]  /*38e30*/  LEA R12, P6, R16, R2.reuse, 0x1 ;  /* 0x00000002100c7211 */ /* 0x080fe200078c08ff */
[C---:B------:R-:W-:Y:S01]  /*38e40*/  IMAD R0, R93.reuse, 0x2, R16 ;  /* 0x000000025d007824 */ /* 0x040fe200078e0210 */
[----:B------:R-:W-:Y:S01]  /*38e50*/  PRMT R18, R8, 0x7632, R18 ;  /* 0x0000763208127816 */ /* 0x000fe20000000012 */
[----:B------:R-:W2:Y:S01]  /*38e60*/  LDL.LU R17, [R1+0xa58] ;  /* 0x000a580001117983 */ /* 0x000ea20000300800 */
[-C--:B------:R-:W-:Y:S01]  /*38e70*/  LEA.HI.X.SX32 R13, R16, R3.reuse, 0x1, P6 ;  /* 0x00000003100d7211 */ /* 0x080fe200030f0eff */
[C---:B------:R-:W-:Y:S01]  /*38e80*/  IMAD R16, R93.reuse, 0x2, R0 ;  /* 0x000000025d107824 */ /* 0x040fe200078e0200 */
[----:B-1----:R-:W-:Y:S01]  /*38e90*/  ISETP.LT.AND P4, PT, R24, UR5, !P0 ;  /* 0x0000000518007c0c */ /* 0x002fe2000c781270 */
[----:B------:R-:W1:Y:S01]  /*38ea0*/  LDCU UR5, c[0x0][0x39c] ;  /* 0x00007380ff0577ac */ /* 0x000e620008000800 */
[CC--:B------:R-:W-:Y:S01]  /*38eb0*/  LEA R14, P6, R0.reuse, R2.reuse, 0x1 ;  /* 0x00000002000e7211 */ /* 0x0c0fe200078c08ff */
[----:B------:R0:W-:Y:S01]  /*38ec0*/  @P3 STG.E.U16 desc[UR24][R12.64], R18 ;  /* 0x000000120c003986 */ /* 0x0001e2000c101518 */
[----:B------:R-:W1:Y:S02]  /*38ed0*/  LDCU UR4, c[0x0][0x39c] ;  /* 0x00007380ff0477ac */ /* 0x000e640008000800 */
[----:B------:R-:W-:Y:S01]  /*38ee0*/  LEA.HI.X.SX32 R15, R0, R3, 0x1, P6 ;  /* 0x00000003000f7211 */ /* 0x000fe200030f0eff */
[----:B------:R-:W-:Y:S01]  /*38ef0*/  IMAD R0, R93, 0x2, R16 ;  /* 0x000000025d007824 */ /* 0x000fe200078e0210 */
[----:B0-----:R-:W-:-:S03]  /*38f00*/  LEA R12, P6, R16, R2, 0x1 ;  /* 0x00000002100c7211 */ /* 0x001fc600078c08ff */
[----:B------:R0:W-:Y:S01]  /*38f10*/  @P5 STG.E.U16 desc[UR24][R14.64], R9 ;  /* 0x000000090e005986 */ /* 0x0001e2000c101518 */
[----:B------:R-:W-:-:S03]  /*38f20*/  LEA.HI.X.SX32 R13, R16, R3, 0x1, P6 ;  /* 0x00000003100d7211 */ /* 0x000fc600030f0eff */
[----:B------:R-:W2:Y:S01]  /*38f30*/  LDL.LU R18, [R1+0xa54] ;  /* 0x000a540001127983 */ /* 0x000ea20000300800 */
[C---:B------:R-:W-:Y:S02]  /*38f40*/  LEA R8, P6, R0.reuse, R2, 0x1 ;  /* 0x0000000200087211 */ /* 0x040fe400078c08ff */
[----:B------:R-:W-:Y:S01]  /*38f50*/  ISETP.LT.AND P3, PT, R23, UR6, !P0 ;  /* 0x0000000617007c0c */ /* 0x000fe2000c761270 */
[----:B------:R-:W3:Y:S01]  /*38f60*/  LDCU UR6, c[0x0][0x39c] ;  /* 0x00007380ff0677ac */ /* 0x000ee20008000800 */
[----:B0-----:R-:W-:Y:S02]  /*38f70*/  PRMT R15, R9, 0x7632, R15 ;  /* 0x00007632090f7816 */ /* 0x001fe4000000000f */
[----:B------:R-:W-:Y:S02]  /*38f80*/  LEA.HI.X.SX32 R9, R0, R3, 0x1, P6 ;  /* 0x0000000300097211 */ /* 0x000fe400030f0eff */
[----:B-1----:R-:W-:Y:S01]  /*38f90*/  ISETP.LT.AND P5, PT, R22, UR5, !P0 ;  /* 0x0000000516007c0c */ /* 0x002fe2000c7a1270 */
[----:B------:R-:W-:Y:S01]  /*38fa0*/  @P4 STG.E.U16 desc[UR24][R12.64], R15 ;  /* 0x0000000f0c004986 */ /* 0x000fe2000c101518 */
[----:B------:R-:W4:Y:S03]  /*38fb0*/  LDCU UR5, c[0x0][0x39c] ;  /* 0x00007380ff0577ac */ /* 0x000f260008000800 */
[----:B------:R0:W-:Y:S01]  /*38fc0*/  @P2 STG.E.U16 desc[UR24][R8.64], R10 ;  /* 0x0000000a08002986 */ /* 0x0001e2000c101518 */
[----:B------:R-:W-:Y:S01]  /*38fd0*/  IMAD R0, R93, 0x2, R0 ;  /* 0x000000025d007824 */ /* 0x000fe200078e0200 */
[----:B---3--:R-:W-:-:S02]  /*38fe0*/  ISETP.LT.AND P2, PT, R20, UR6, !P0 ;  /* 0x0000000614007c0c */ /* 0x008fc4000c741270 */
[----:B0-----:R-:W-:Y:S01]  /*38ff0*/  PRMT R9, R10, 0x7632, R9 ;  /* 0x000076320a097816 */ /* 0x001fe20000000009 */
[----:B------:R-:W3:Y:S01]  /*39000*/  LDL.LU R20, [R1+0xb74] ;  /* 0x000b740001147983 */ /* 0x000ee20000300800 */
[CC--:B------:R-:W-:Y:S01]  /*39010*/  LEA R14, P6, R0.reuse, R2.reuse, 0x1 ;  /* 0x00000002000e7211 */ /* 0x0c0fe200078c08ff */
[----:B------:R-:W-:Y:S01]  /*39020*/  IMAD R16, R93, 0x2, R0 ;  /* 0x000000025d107824 */ /* 0x000fe200078e0200 */
[----:B------:R-:W-:Y:S01]  /*39030*/  ISETP.LT.AND P4, PT, R21, UR4, !P0 ;  /* 0x0000000415007c0c */ /* 0x000fe2000c781270 */
[----:B------:R-:W3:Y:S01]  /*39040*/  LDL.LU R23, [R1+0xb70] ;  /* 0x000b700001177983 */ /* 0x000ee20000300800 */
[-C--:B------:R-:W-:Y:S01]  /*39050*/  LEA.HI.X.SX32 R15, R0, R3.reuse, 0x1, P6 ;  /* 0x00000003000f7211 */ /* 0x080fe200030f0eff */
[----:B------:R-:W2:Y:S04]  /*39060*/  LDCU UR4, c[0x0][0x39c] ;  /* 0x00007380ff0477ac */ /* 0x000ea80008000800 */
[----:B------:R0:W-:Y:S01]  /*39070*/  @P3 STG.E.U16 desc[UR24][R14.64], R9 ;  /* 0x000000090e003986 */ /* 0x0001e2000c101518 */
[----:B------:R-:W1:Y:S01]  /*39080*/  LDCU UR6, c[0x0][0x39c] ;  /* 0x00007380ff0677ac */ /* 0x000e620008000800 */
[----:B----4-:R-:W-:Y:S01]  /*39090*/  ISETP.LT.AND P3, PT, R19, UR5, !P0 ;  /* 0x0000000513007c0c */ /* 0x010fe2000c761270 */
[C---:B------:R-:W-:Y:S01]  /*390a0*/  IMAD R0, R93.reuse, 0x2, R16 ;  /* 0x000000025d007824 */ /* 0x040fe200078e0210 */
[----:B------:R-:W4:Y:S01]  /*390b0*/  LDL.LU R19, [R1+0xa40] ;  /* 0x000a400001137983 */ /* 0x000f220000300800 */
[C---:B------:R-:W-:Y:S01]  /*390c0*/  LEA R12, P6, R16.reuse, R2, 0x1 ;  /* 0x00000002100c7211 */ /* 0x040fe200078c08ff */
[----:B------:R-:W3:Y:S01]  /*390d0*/  LDCU UR5, c[0x0][0x39c] ;  /* 0x00007380ff0577ac */ /* 0x000ee20008000800 */
[----:B------:R-:W-:Y:S01]  /*390e0*/  IMAD R10, R93, 0x2, R0 ;  /* 0x000000025d0a7824 */ /* 0x000fe200078e0200 */
[----:B0-----:R-:W-:Y:S01]  /*390f0*/  PRMT R15, R11, 0x7632, R15 ;  /* 0x000076320b0f7816 */ /* 0x001fe2000000000f */
[----:B------:R-:W4:Y:S01]  /*39100*/  LDL.LU R22, [R1+0xa3c] ;  /* 0x000a3c0001167983 */ /* 0x000f220000300800 */
[----:B------:R-:W-:-:S02]  /*39110*/  LEA.HI.X.SX32 R13, R16, R3, 0x1, P6 ;  /* 0x00000003100d7211 */ /* 0x000fc400030f0eff */
[CC--:B------:R-:W-:Y:S01]  /*39120*/  LEA R8, P6, R0.reuse, R2.reuse, 0x1 ;  /* 0x0000000200087211 */ /* 0x0c0fe200078c08ff */
[----:B------:R-:W4:Y:S03]  /*39130*/  LDL.LU R21, [R1+0xb6c] ;  /* 0x000b6c0001157983 */ /* 0x000f260000300800 */
[-C--:B------:R-:W-:Y:S02]  /*39140*/  LEA.HI.X.SX32 R9, R0, R3.reuse, 0x1, P6 ;  /* 0x0000000300097211 */ /* 0x080fe400030f0eff */
[CC--:B------:R-:W-:Y:S01]  /*39150*/  LEA R16, P6, R10.reuse, R2.reuse, 0x1 ;  /* 0x000000020a107211 */ /* 0x0c0fe200078c08ff */
[----:B------:R-:W-:Y:S01]  /*39160*/  @P5 STG.E.U16 desc[UR24][R12.64], R11 ;  /* 0x0000000b0c005986 */ /* 0x000fe2000c101518 */
[----:B--2---:R-:W-:Y:S01]  /*39170*/  ISETP.LT.AND P5, PT, R17, UR4, !P0 ;  /* 0x0000000411007c0c */ /* 0x004fe2000c7a1270 */
[C---:B------:R-:W-:Y:S01]  /*39180*/  IMAD R0, R93.reuse, 0x2, R10 ;  /* 0x000000025d007824 */ /* 0x040fe200078e020a */
[-C--:B------:R-:W-:Y:S01]  /*39190*/  LEA.HI.X.SX32 R17, R10, R3.reuse, 0x1, P6 ;  /* 0x000000030a117211 */ /* 0x080fe200030f0eff */
[----:B------:R0:W-:Y:S01]  /*391a0*/  @P4 STG.E.U16 desc[UR24][R8.64], R15 ;  /* 0x0000000f08004986 */ /* 0x0001e2000c101518 */
[----:B------:R-:W2:Y:S02]  /*391b0*/  LDCU UR4, c[0x0][0x39c] ;  /* 0x00007380ff0477ac */ /* 0x000ea40008000800 */
[----:B------:R-:W-:Y:S01]  /*391c0*/  LEA R14, P6, R0, R2, 0x1 ;  /* 0x00000002000e7211 */ /* 0x000fe200078c08ff */
[----:B------:R-:W-:Y:S01]  /*391d0*/  @P2 STG.E.U16 desc[UR24][R16.64], R4 ;  /* 0x0000000410002986 */ /* 0x000fe2000c101518 */
[----:B-1----:R-:W-:Y:S01]  /*391e0*/  ISETP.LT.AND P4, PT, R18, UR6, !P0 ;  /* 0x0000000612007c0c */ /* 0x002fe2000c781270 */
[----:B------:R-:W4:Y:S01]  /*391f0*/  LDCU UR6, c[0x0][0x39c] ;  /* 0x00007380ff0677ac */ /* 0x000f220008000800 */
[----:B------:R-:W-:Y:S01]  /*39200*/  IMAD R18, R93, 0x2, R0 ;  /* 0x000000025d127824 */ /* 0x000fe200078e0200 */
[----:B0-----:R-:W-:-:S04]  /*39210*/  LEA.HI.X.SX32 R15, R0, R3, 0x1, P6 ;  /* 0x00000003000f7211 */ /* 0x001fc800030f0eff */
[-C--:B------:R-:W-:Y:S02]  /*39220*/  LEA R10, P6, R18, R2.reuse, 0x1 ;  /* 0x00000002120a7211 */ /* 0x080fe400078c08ff */
[----:B------:R-:W-:Y:S02]  /*39230*/  PRMT R9, R4, 0x7632, R9 ;  /* 0x0000763204097816 */ /* 0x000fe40000000009 */
[----:B------:R-:W-:Y:S01]  /*39240*/  LEA.HI.X.SX32 R11, R18, R3, 0x1, P6 ;  /* 0x00000003120b7211 */ /* 0x000fe200030f0eff */
[C---:B------:R-:W-:Y:S02]  /*39250*/  IMAD R18, R93.reuse, 0x2, R18 ;  /* 0x000000025d127824 */ /* 0x040fe400078e0212 */
[----:B------:R0:W-:Y:S03]  /*39260*/  @P3 STG.E.U16 desc[UR24][R14.64], R9 ;  /* 0x000000090e003986 */ /* 0x0001e6000c101518 */
[----:B------:R-:W-:Y:S01]  /*39270*/  LEA R8, P6, R18, R2, 0x1 ;  /* 0x0000000212087211 */ /* 0x000fe200078c08ff */
[----:B------:R1:W-:Y:S01]  /*39280*/  @P5 STG.E.U16 desc[UR24][R10.64], R5 ;  /* 0x000000050a005986 */ /* 0x0003e2000c101518 */
[----:B---3--:R-:W-:Y:S01]  /*39290*/  ISETP.LT.AND P2, PT, R20, UR5, !P0 ;  /* 0x0000000514007c0c */ /* 0x008fe2000c741270 */
[----:B------:R-:W-:-:S02]  /*392a0*/  IMAD R0, R93, 0x2, R18 ;  /* 0x000000025d007824 */ /* 0x000fc400078e0212 */
[----:B------:R-:W3:Y:S01]  /*392b0*/  LDL.LU R20, [R1+0xb68] ;  /* 0x000b680001147983 */ /* 0x000ee20000300800 */
[----:B0-----:R-:W-:Y:S01]  /*392c0*/  LEA.HI.X.SX32 R9, R18, R3, 0x1, P6 ;  /* 0x0000000312097211 */ /* 0x001fe200030f0eff */
[----:B------:R-:W0:Y:S01]  /*392d0*/  LDCU UR5, c[0x0][0x39c] ;  /* 0x00007380ff0577ac */ /* 0x000e220008000800 */
[----:B----4-:R-:W-:Y:S01]  /*392e0*/  ISETP.LT.AND P5, PT, R19, UR6, !P0 ;  /* 0x0000000613007c0c */ /* 0x010fe2000c7a1270 */
[----:B------:R-:W3:Y:S01]  /*392f0*/  LDCU UR6, c[0x0][0x39c] ;  /* 0x00007380ff0677ac */ /* 0x000ee20008000800 */
[----:B------:R-:W4:Y:S04]  /*39300*/  LDL.LU R19, [R1+0xa38] ;  /* 0x000a380001137983 */ /* 0x000f280000300800 */
[----:B------:R-:W4:Y:S04]  /*39310*/  LDL.LU R18, [R1+0xa34] ;  /* 0x000a340001127983 */ /* 0x000f280000300800 */
[----:B------:R-:W4:Y:S01]  /*39320*/  LDL.LU R16, [R1+0xb64] ;  /* 0x000b640001107983 */ /* 0x000f220000300800 */
[----:B------:R-:W-:Y:S01]  /*39330*/  IMAD R14, R93, 0x2, R0 ;  /* 0x000000025d0e7824 */ /* 0x000fe200078e0200 */
[----:B------:R-:W-:-:S02]  /*39340*/  LEA R12, P6, R0, R2, 0x1 ;  /* 0x00000002000c7211 */ /* 0x000fc400078c08ff */
[----:B--2---:R-:W-:Y:S01]  /*39350*/  ISETP.LT.AND P3, PT, R23, UR4, !P0 ;  /* 0x0000000417007c0c */ /* 0x004fe2000c761270 */
[----:B------:R-:W2:Y:S01]  /*39360*/  LDCU UR4, c[0x0][0x39c] ;  /* 0x00007380ff0477ac */ /* 0x000ea20008000800 */
[-C--:B------:R-:W-:Y:S01]  /*39370*/  LEA.HI.X.SX32 R13, R0, R3.reuse, 0x1, P6 ;  /* 0x00000003000d7211 */ /* 0x080fe200030f0eff */
[----:B------:R-:W4:Y:S01]  /*39380*/  LDL.LU R17, [R1+0xb60] ;  /* 0x000b600001117983 */ /* 0x000f220000300800 */
[-C--:B------:R-:W-:Y:S02]  /*39390*/  LEA R4, P6, R14, R2.reuse, 0x1 ;  /* 0x000000020e047211 */ /* 0x080fe400078c08ff */
[----:B-1----:R-:W-:Y:S01]  /*393a0*/  PRMT R11, R5, 0x7632, R11 ;  /* 0x00007632050b7816 */ /* 0x002fe2000000000b */
[----:B------:R-:W-:Y:S01]  /*393b0*/  IMAD R0, R93, 0x2, R14 ;  /* 0x000000025d007824 */ /* 0x000fe200078e020e */
[----:B------:R-:W-:Y:S02]  /*393c0*/  PRMT R15, R6, 0x7632, R15 ;  /* 0x00007632060f7816 */ /* 0x000fe4000000000f */
[----:B------:R-:W-:Y:S01]  /*393d0*/  LEA.HI.X.SX32 R5, R14, R3, 0x1, P6 ;  /* 0x000000030e057211 */ /* 0x000fe200030f0eff */
[----:B------:R1:W-:Y:S01]  /*393e0*/  @P4 STG.E.U16 desc[UR24][R8.64], R11 ;  /* 0x0000000b08004986 */ /* 0x0003e2000c101518 */
[----:B------:R-:W-:-:S03]  /*393f0*/  LEA R10, P6, R0, R2, 0x1 ;  /* 0x00000002000a7211 */ /* 0x000fc600078c08ff */
[----:B------:R-:W-:Y:S04]  /*39400*/  @P2 STG.E.U16 desc[UR24][R12.64], R6 ;  /* 0x000000060c002986 */ /* 0x000fe8000c101518 */
[----:B------:R2:W-:Y:S01]  /*39410*/  @P3 STG.E.U16 desc[UR24][R4.64], R15 ;  /* 0x0000000f04003986 */ /* 0x0005e2000c101518 */
[----:B-1----:R-:W-:-:S03]  /*39420*/  IMAD R9, R93, 0x2, R0 ;  /* 0x000000025d097824 */ /* 0x002fc600078e0200 */
[----:B------:R-:W4:Y:S01]  /*39430*/  LDL.LU R14, [R1+0xa30] ;  /* 0x000a3000010e7983 */ /* 0x000f220000300800 */
[-C--:B------:R-:W-:Y:S02]  /*39440*/  LEA.HI.X.SX32 R11, R0, R3.reuse, 0x1, P6 ;  /* 0x00000003000b7211 */ /* 0x080fe400030f0eff */
[----:B0-----:R-:W-:Y:S01]  /*39450*/  ISETP.LT.AND P4, PT, R22, UR5, !P0 ;  /* 0x0000000516007c0c */ /* 0x001fe2000c781270 */
[----:B------:R-:W-:Y:S01]  /*39460*/  IMAD R0, R93, 0x2, R9 ;  /* 0x000000025d007824 */ /* 0x000fe200078e0209 */
[-C--:B------:R-:W-:Y:S02]  /*39470*/  LEA R8, P6, R9, R2.reuse, 0x1 ;  /* 0x0000000209087211 */ /* 0x080fe400078c08ff */
[----:B--2---:R-:W-:Y:S01]  /*39480*/  ISETP.LT.AND P2, PT, R21, UR4, !P0 ;  /* 0x0000000415007c0c */ /* 0x004fe2000c741270 */
[----:B------:R-:W2:Y:S01]  /*39490*/  LDL.LU R15, [R1+0xa2c] ;  /* 0x000a2c00010f7983 */ /* 0x000ea20000300800 */
[----:B------:R-:W-:Y:S01]  /*394a0*/  LEA.HI.X.SX32 R9, R9, R3, 0x1, P6 ;  /* 0x0000000309097211 */ /* 0x000fe200030f0eff */
[----:B------:R-:W0:Y:S01]  /*394b0*/  LDCU UR5, c[0x0][0x39c] ;  /* 0x00007380ff0577ac */ /* 0x000e220008000800 */
[----:B------:R-:W-:-:S02]  /*394c0*/  LEA R12, P6, R0, R2, 0x1 ;  /* 0x00000002000c7211 */ /* 0x000fc400078c08ff */
[----:B------:R-:W-:Y:S02]  /*394d0*/  PRMT R5, R7, 0x7632, R5 ;  /* 0x0000763207057816 */ /* 0x000fe40000000005 */
[----:B---3--:R-:W-:Y:S01]  /*394e0*/  ISETP.LT.AND P3, PT, R20, UR6, !P0 ;  /* 0x0000000614007c0c */ /* 0x008fe2000c761270 */
[----:B------:R-:W4:Y:S01]  /*394f0*/  LDCU UR6, c[0x0][0x39c] ;  /* 0x00007380ff0677ac */ /* 0x000f220008000800 */
[----:B------:R-:W-:Y:S01]  /*39500*/  LEA.HI.X.SX32 R13, R0, R3, 0x1, P6 ;  /* 0x00000003000d7211 */ /* 0x000fe200030f0eff */
[----:B------:R1:W-:Y:S01]  /*39510*/  @P5 STG.E.U16 desc[UR24][R10.64], R7 ;  /* 0x000000070a005986 */ /* 0x0003e2000c101518 */
[----:B------:R-:W3:Y:S03]  /*39520*/  LDCU UR4, c[0x0][0x39c] ;  /* 0x00007380ff0477ac */ /* 0x000ee60008000800 */
[----:B------:R0:W-:Y:S04]  /*39530*/  @P4 STG.E.U16 desc[UR24][R8.64], R5 ;  /* 0x0000000508004986 */ /* 0x0001e8000c101518 */
[----:B------:R0:W-:Y:S01]  /*39540*/  @P2 STG.E.U16 desc[UR24][R12.64], R72 ;  /* 0x000000480c002986 */ /* 0x0001e2000c101518 */
[----:B----4-:R-:W-:Y:S01]  /*39550*/  ISETP.LT.AND P2, PT, R16, UR6, !P0 ;  /* 0x0000000610007c0c */ /* 0x010fe2000c741270 */
[----:B------:R-:W-:-:S02]  /*39560*/  IMAD R0, R93, 0x2, R0 ;  /* 0x000000025d007824 */ /* 0x000fc400078e0200 */
[----:B------:R-:W4:Y:S01]  /*39570*/  LDL.LU R16, [R1+0xb5c] ;  /* 0x000b5c0001107983 */ /* 0x000f220000300800 */
[----:B0-----:R-:W-:Y:S01]  /*39580*/  ISETP.LT.AND P5, PT, R19, UR5, !P0 ;  /* 0x0000000513007c0c */ /* 0x001fe2000c7a1270 */
[----:B------:R-:W0:Y:S01]  /*39590*/  LDCU UR5, c[0x0][0x39c] ;  /* 0x00007380ff0577ac */ /* 0x000e220008000800 */
[----:B---3--:R-:W-:Y:S02]  /*395a0*/  ISETP.LT.AND P4, PT, R18, UR4, !P0 ;  /* 0x0000000412007c0c */ /* 0x008fe4000c781270 */
[-C--:B------:R-:W-:Y:S01]  /*395b0*/  LEA R4, P6, R0, R2.reuse, 0x1 ;  /* 0x0000000200047211 */ /* 0x080fe200078c08ff */
[----:B------:R-:W3:Y:S01]  /*395c0*/  LDCU UR4, c[0x0][0x39c] ;  /* 0x00007380ff0477ac */ /* 0x000ee20008000800 */
[----:B-1----:R-:W-:Y:S01]  /*395d0*/  IMAD R7, R93, 0x2, R0 ;  /* 0x000000025d077824 */ /* 0x002fe200078e0200 */
[----:B------:R-:W-:Y:S02]  /*395e0*/  PRMT R9, R72, 0x7632, R9 ;  /* 0x0000763248097816 */ /* 0x000fe40000000009 */
[----:B------:R-:W-:Y:S01]  /*395f0*/  LEA.HI.X.SX32 R5, R0, R3, 0x1, P6 ;  /* 0x0000000300057211 */ /* 0x000fe200030f0eff */
[----:B------:R-:W2:Y:S01]  /*39600*/  LDCU UR6, c[0x0][0x39c] ;  /* 0x00007380ff0677ac */ /* 0x000ea20008000800 */
[----:B------:R-:W-:-:S03]  /*39610*/  LEA R6, P6, R7, R2, 0x1 ;  /* 0x0000000207067211 */ /* 0x000fc600078c08ff */
[----:B------:R1:W-:Y:S01]  /*39620*/  @P3 STG.E.U16 desc[UR24][R4.64], R9 ;  /* 0x0000000904003986 */ /* 0x0003e2000c101518 */
[----:B------:R-:W-:Y:S01]  /*39630*/  IMAD R0, R93, 0x2, R7 ;  /* 0x000000025d007824 */ /* 0x000fe200078e0207 */
[----:B------:R-:W-:Y:S02]  /*39640*/  LEA.HI.X.SX32 R7, R7, R3, 0x1, P6 ;  /* 0x0000000307077211 */ /* 0x000fe400030f0eff */
[----:B0-----:R-:W-:Y:S01]  /*39650*/  ISETP.LT.AND P3, PT, R17, UR5, !P0 ;  /* 0x0000000511007c0c */ /* 0x001fe2000c761270 */
[----:B------:R-:W4:Y:S01]  /*39660*/  LDCU UR5, c[0x0][0x39c] ;  /* 0x00007380ff0577ac */ /* 0x000f220008000800 */
[----:B------:R-:W4:Y:S04]  /*39670*/  LDL.LU R17, [R1+0xb58] ;  /* 0x000b580001117983 */ /* 0x000f280000300800 */
[----:B------:R-:W4:Y:S01]  /*39680*/  LDL.LU R13, [R1+0xa28] ;  /* 0x000a2800010d7983 */ /* 0x000f220000300800 */
[----:B------:R-:W-:-:S03]  /*39690*/  LEA R8, P6, R0, R2, 0x1 ;  /* 0x0000000200087211 */ /* 0x000fc600078c08ff */
[----:B------:R-:W-:Y:S01]  /*396a0*/  @P5 STG.E.U16 desc[UR24][R6.64], R73 ;  /* 0x0000004906005986 */ /* 0x000fe2000c101518 */
[----:B---3--:R-:W-:Y:S01]  /*396b0*/  ISETP.LT.AND P5, PT, R14, UR4, !P0 ;  /* 0x000000040e007c0c */ /* 0x008fe2000c7a1270 */
[----:B------:R-:W-:Y:S01]  /*396c0*/  IMAD R11, R93, 0x2, R0 ;  /* 0x000000025d0b7824 */ /* 0x000fe200078e0200 */
[----:B-1----:R-:W-:Y:S01]  /*396d0*/  PRMT R5, R73, 0x7632, R5 ;  /* 0x0000763249057816 */ /* 0x002fe20000000005 */
[----:B------:R-:W3:Y:S01]  /*396e0*/  LDL.LU R14, [R1+0xa18] ;  /* 0x000a1800010e7983 */ /* 0x000ee20000300800 */
[-C--:B------:R-:W-:Y:S01]  /*396f0*/  LEA.HI.X.SX32 R9, R0, R3.reuse, 0x1, P6 ;  /* 0x0000000300097211 */ /* 0x080fe200030f0eff */
[----:B------:R-:W0:Y:S01]  /*39700*/  LDCU UR4, c[0x0][0x39c] ;  /* 0x00007380ff0477ac */ /* 0x000e220008000800 */
[----:B------:R-:W-:Y:S01]  /*39710*/  LEA R10, P6, R11, R2, 0x1 ;  /* 0x000000020b0a7211 */ /* 0x000fe200078c08ff */
[----:B------:R-:W-:Y:S02]  /*39720*/  IMAD R0, R93, 0x2, R11 ;  /* 0x000000025d007824 */ /* 0x000fe400078e020b */
[----:B------:R1:W-:Y:S01]  /*39730*/  @P4 STG.E.U16 desc[UR24][R8.64], R5 ;  /* 0x0000000508004986 */ /* 0x0003e2000c101518 */
[----:B--2---:R-:W-:Y:S01]  /*39740*/  ISETP.LT.AND P4, PT, R15, UR6, !P0 ;  /* 0x000000060f007c0c */ /* 0x004fe2000c781270 */
[----:B------:R-:W2:Y:S01]  /*39750*/  LDCU UR6, c[0x0][0x39c] ;  /* 0x00007380ff0677ac */ /* 0x000ea20008000800 */
[----:B------:R-:W-:Y:S01]  /*39760*/  LEA.HI.X.SX32 R11, R11, R3, 0x1, P6 ;  /* 0x000000030b0b7211 */ /* 0x000fe200030f0eff */
[----:B------:R-:W3:Y:S04]  /*39770*/  LDL.LU R15, [R1+0xb54] ;  /* 0x000b5400010f7983 */ /* 0x000ee80000300800 */
[----:B------:R-:W-:Y:S01]  /*39780*/  @P2 STG.E.U16 desc[UR24][R10.64], R74 ;  /* 0x0000004a0a002986 */ /* 0x000fe2000c101518 */
[----:B----4-:R-:W-:Y:S01]  /*39790*/  ISETP.LT.AND P2, PT, R16, UR5, !P0 ;  /* 0x0000000510007c0c */ /* 0x010fe2000c741270 */
[----:B------:R-:W-:-:S02]  /*397a0*/  IMAD R12, R93, 0x2, R0 ;  /* 0x000000025d0c7824 */ /* 0x000fc400078e0200 */
[----:B------:R-:W4:Y:S01]  /*397b0*/  LDL.LU R16, [R1+0xb50] ;  /* 0x000b500001107983 */ /* 0x000f220000300800 */
[CC--:B------:R-:W-:Y:S01]  /*397c0*/  LEA R4, P6, R0.reuse, R2.reuse, 0x1 ;  /* 0x0000000200047211 */ /* 0x0c0fe200078c08ff */
[----:B------:R-:W3:Y:S03]  /*397d0*/  LDCU UR5, c[0x0][0x39c] ;  /* 0x00007380ff0577ac */ /* 0x000ee60008000800 */
[-C--:B-1----:R-:W-:Y:S02]  /*397e0*/  LEA.HI.X.SX32 R5, R0, R3.reuse, 0x1, P6 ;  /* 0x0000000300057211 */ /* 0x082fe400030f0eff */
[----:B------:R-:W-:Y:S02]  /*397f0*/  LEA R6, P6, R12, R2, 0x1 ;  /* 0x000000020c067211 */ /* 0x000fe400078c08ff */
[----:B------:R-:W-:Y:S02]  /*39800*/  PRMT R9, R74, 0x7632, R9 ;  /* 0x000076324a097816 */ /* 0x000fe40000000009 */
[----:B------:R-:W-:Y:S01]  /*39810*/  LEA.HI.X.SX32 R7, R12, R3, 0x1, P6 ;  /* 0x000000030c077211 */ /* 0x000fe200030f0eff */
[----:B------:R-:W-:-:S02]  /*39820*/  IMAD R12, R93, 0x2, R12 ;  /* 0x000000025d0c7824 */ /* 0x000fc400078e020c */
[----:B------:R1:W-:Y:S03]  /*39830*/  @P3 STG.E.U16 desc[UR24][R4.64], R9 ;  /* 0x0000000904003986 */ /* 0x0003e6000c101518 */
[CC--:B------:R-:W-:Y:S01]  /*39840*/  LEA R8, P6, R12.reuse, R2.reuse, 0x1 ;  /* 0x000000020c087211 */ /* 0x0c0fe200078c08ff */
[----:B------:R-:W-:Y:S01]  /*39850*/  @P5 STG.E.U16 desc[UR24][R6.64], R75 ;  /* 0x0000004b06005986 */ /* 0x000fe2000c101518 */
[----:B0-----:R-:W-:Y:S01]  /*39860*/  ISETP.LT.AND P3, PT, R17, UR4, !P0 ;  /* 0x0000000411007c0c */ /* 0x001fe2000c761270 */
[----:B------:R-:W0:Y:S01]  /*39870*/  LDCU UR4, c[0x0][0x39c] ;  /* 0x00007380ff0477ac */ /* 0x000e220008000800 */
[----:B--2---:R-:W-:Y:S01]  /*39880*/  ISETP.LT.AND P5, PT, R13, UR6, !P0 ;  /* 0x000000060d007c0c */ /* 0x004fe2000c7a1270 */
[----:B------:R-:W-:Y:S01]  /*39890*/  IMAD R0, R93, 0x2, R12 ;  /* 0x000000025d007824 */ /* 0x000fe200078e020c */
[----:B------:R-:W2:Y:S01]  /*398a0*/  LDL.LU R13, [R1+0xa24] ;  /* 0x000a2400010d7983 */ /* 0x000ea20000300800 */
[----:B-1----:R-:W-:Y:S01]  /*398b0*/  LEA.HI.X.SX32 R9, R12, R3, 0x1, P6 ;  /* 0x000000030c097211 */ /* 0x002fe200030f0eff */
[----:B------:R-:W4:Y:S01]  /*398c0*/  LDCU UR6, c[0x0][0x39c] ;  /* 0x00007380ff0677ac */ /* 0x000f220008000800 */
[----:B------:R-:W-:Y:S01]  /*398d0*/  PRMT R5, R75, 0x7632, R5 ;  /* 0x000076324b057816 */ /* 0x000fe20000000005 */
[----:B------:R-:W2:Y:S01]  /*398e0*/  LDL.LU R18, [R1+0xa14] ;  /* 0x000a140001127983 */ /* 0x000ea20000300800 */
[----:B------:R-:W-:-:S03]  /*398f0*/  LEA R4, P6, R0, R2, 0x1 ;  /* 0x0000000200047211 */ /* 0x000fc600078c08ff */
[----:B------:R1:W-:Y:S01]  /*39900*/  @P4 STG.E.U16 desc[UR24][R8.64], R5 ;  /* 0x0000000508004986 */ /* 0x0003e2000c101518 */
[----:B---3--:R-:W-:Y:S01]  /*39910*/  ISETP.LT.AND P4, PT, R14, UR5, !P0 ;  /* 0x000000050e007c0c */ /* 0x008fe2000c781270 */
[----:B------:R-:W-:Y:S01]  /*39920*/  IMAD R10, R93, 0x2, R0 ;  /* 0x000000025d0a7824 */ /* 0x000fe200078e0200 */
[----:B------:R-:W-:Y:S01]  /*39930*/  PRMT R11, R80, 0x7632, R11 ;  /* 0x00007632500b7816 */ /* 0x000fe2000000000b */
[----:B------:R-:W3:Y:S01]  /*39940*/  LDL.LU R14, [R1+0xb4c] ;  /* 0x000b4c00010e7983 */ /* 0x000ee20000300800 */
[----:B------:R-:W2:Y:S01]  /*39950*/  LDCU UR5, c[0x0][0x39c] ;  /* 0x00007380ff0577ac */ /* 0x000ea20008000800 */
[----:B-1----:R-:W-:Y:S02]  /*39960*/  LEA.HI.X.SX32 R5, R0, R3, 0x1, P6 ;  /* 0x0000000300057211 */ /* 0x002fe400030f0eff */
[----:B------:R-:W-:-:S03]  /*39970*/  LEA R6, P6, R10, R2, 0x1 ;  /* 0x000000020a067211 */ /* 0x000fc600078c08ff */
[----:B------:R-:W-:Y:S01]  /*39980*/  @P2 STG.E.U16 desc[UR24][R4.64], R80 ;  /* 0x0000005004002986 */ /* 0x000fe2000c101518 */
[----:B0-----:R-:W-:Y:S01]  /*39990*/  ISETP.LT.AND P2, PT, R15, UR4, !P0 ;  /* 0x000000040f007c0c */ /* 0x001fe2000c741270 */
[C---:B------:R-:W-:Y:S01]  /*399a0*/  IMAD R0, R93.reuse, 0x2, R10 ;  /* 0x000000025d007824 */ /* 0x040fe200078e020a */
[----:B------:R-:W-:Y:S01]  /*399b0*/  LEA.HI.X.SX32 R7, R10, R3, 0x1, P6 ;  /* 0x000000030a077211 */ /* 0x000fe200030f0eff */
[----:B------:R-:W3:Y:S01]  /*399c0*/  LDL.LU R15, [R1+0xb48] ;  /* 0x000b4800010f7983 */ /* 0x000ee20000300800 */
[----:B------:R-:W0:Y:S03]  /*399d0*/  LDCU UR4, c[0x0][0x39c] ;  /* 0x00007380ff0477ac */ /* 0x000e260008000800 */
[----:B------:R1:W-:Y:S01]  /*399e0*/  @P3 STG.E.U16 desc[UR24][R6.64], R11 ;  /* 0x0000000b06003986 */ /* 0x0003e2000c101518 */
[----:B------:R-:W-:Y:S01]  /*399f0*/  LEA R10, P6, R0, R2, 0x1 ;  /* 0x00000002000a7211 */ /* 0x000fe200078c08ff */
[----:B------:R-:W-:-:S02]  /*39a00*/  IMAD R9, R93, 0x2, R0 ;  /* 0x000000025d097824 */ /* 0x000fc400078e0200 */
[----:B------:R-:W0:Y:S01]  /*39a10*/  LDS.128 R4, [R91+UR10+0x800] ;  /* 0x0008000a5b047984 */ /* 0x000e220008000c00 */
[----:B----4-:R-:W-:Y:S01]  /*39a20*/  ISETP.LT.AND P3, PT, R16, UR6, !P0 ;  /* 0x0000000610007c0c */ /* 0x010fe2000c761270 */
[----:B------:R-:W3:Y:S02]  /*39a30*/  LDCU UR6, c[0x0][0x39c] ;  /* 0x00007380ff0677ac */ /* 0x000ee40008000800 */
[----:B------:R-:W4:Y:S04]  /*39a40*/  LDL.LU R16, [R1+0xa20] ;  /* 0x000a200001107983 */ /* 0x000f280000300800 */
[----:B------:R-:W4:Y:S04]  /*39a50*/  LDL.LU R17, [R1+0xa10] ;  /* 0x000a100001117983 */ /* 0x000f280000300800 */
[----:B------:R-:W4:Y:S04]  /*39a60*/  LDL.LU R23, [R1+0xb44] ;  /* 0x000b440001177983 */ /* 0x000f280000300800 */
[----:B------:R-:W4:Y:S04]  /*39a70*/  LDL.LU R22, [R1+0xb40] ;  /* 0x000b400001167983 */ /* 0x000f280000300800 */
[----:B------:R-:W4:Y:S01]  /*39a80*/  LDL.LU R21, [R1+0xa1c] ;  /* 0x000a1c0001157983 */ /* 0x000f220000300800 */
[----:B-1----:R-:W-:Y:S01]  /*39a90*/  LEA.HI.X.SX32 R11, R0, R3, 0x1, P6 ;  /* 0x00000003000b7211 */ /* 0x002fe200030f0eff */
[----:B------:R-:W-:Y:S01]  /*39aa0*/  IMAD R0, R93, 0x2, R9 ;  /* 0x000000025d007824 */ /* 0x000fe200078e0209 */
[----:B------:R-:W-:-:S04]  /*39ab0*/  LEA R8, P6, R9, R2, 0x1 ;  /* 0x0000000209087211 */ /* 0x000fc800078c08ff */
[-C--:B------:R-:W-:Y:S01]  /*39ac0*/  LEA.HI.X.SX32 R9, R9, R3.reuse, 0x1, P6 ;  /* 0x0000000309097211 */ /* 0x080fe200030f0eff */
[----:B------:R1:W-:Y:S01]  /*39ad0*/  @P5 STG.E.U16 desc[UR24][R10.64], R81 ;  /* 0x000000510a005986 */ /* 0x0003e2000c101518 */
[C---:B------:R-:W-:Y:S02]  /*39ae0*/  LEA R12, P6, R0.reuse, R2, 0x1 ;  /* 0x00000002000c7211 */ /* 0x040fe400078c08ff */
[----:B--2---:R-:W-:Y:S01]  /*39af0*/  ISETP.LT.AND P5, PT, R13, UR5, !P0 ;  /* 0x000000050d007c0c */ /* 0x004fe2000c7a1270 */
[----:B------:R-:W2:Y:S01]  /*39b00*/  LDCU UR5, c[0x0][0x39c] ;  /* 0x00007380ff0577ac */ /* 0x000ea20008000800 */
[----:B------:R-:W-:Y:S01]  /*39b10*/  LEA.HI.X.SX32 R13, R0, R3, 0x1, P6 ;  /* 0x00000003000d7211 */ /* 0x000fe200030f0eff */
[----:B------:R-:W-:Y:S01]  /*39b20*/  IMAD R0, R93, 0x2, R0 ;  /* 0x000000025d007824 */ /* 0x000fe200078e0200 */
[----:B-1----:R-:W-:-:S04]  /*39b30*/  PRMT R11, R81, 0x7632, R11 ;  /* 0x00007632510b7816 */ /* 0x002fc8000000000b */
[-C--:B------:R-:W-:Y:S01]  /*39b40*/  LEA R10, P6, R0, R2.reuse, 0x1 ;  /* 0x00000002000a7211 */ /* 0x080fe200078c08ff */
[----:B------:R1:W-:Y:S01]  /*39b50*/  @P4 STG.E.U16 desc[UR24][R8.64], R11 ;  /* 0x0000000b08004986 */ /* 0x0003e2000c101518 */
[----:B0-----:R-:W-:Y:S01]  /*39b60*/  ISETP.LT.AND P4, PT, R18, UR4, !P0 ;  /* 0x0000000412007c0c */ /* 0x001fe2000c781270 */
[----:B------:R-:W4:Y:S02]  /*39b70*/  LDCU UR4, c[0x0][0x39c] ;  /* 0x00007380ff0477ac */ /* 0x000f240008000800 */
[----:B------:R-:W-:Y:S01]  /*39b80*/  @P2 STG.E.U16 desc[UR24][R12.64], R82 ;  /* 0x000000520c002986 */ /* 0x000fe2000c101518 */
[----:B---3--:R-:W-:Y:S01]  /*39b90*/  ISETP.LT.AND P2, PT, R14, UR6, !P0 ;  /* 0x000000060e007c0c */ /* 0x008fe2000c741270 */
[C---:B------:R-:W-:Y:S01]  /*39ba0*/  IMAD R14, R93.reuse, 0x2, R0 ;  /* 0x000000025d0e7824 */ /* 0x040fe200078e0200 */
[----:B------:R-:W0:Y:S01]  /*39bb0*/  LDCU UR6, c[0x0][0x39c] ;  /* 0x00007380ff0677ac */ /* 0x000e220008000800 */
[----:B-1----:R-:W-:Y:S02]  /*39bc0*/  LEA.HI.X.SX32 R11, R0, R3, 0x1, P6 ;  /* 0x00000003000b7211 */ /* 0x002fe400030f0eff */
[----:B------:R-:W-:Y:S01]  /*39bd0*/  PRMT R9, R82, 0x7632, R9 ;  /* 0x0000763252097816 */ /* 0x000fe20000000009 */
[----:B------:R-:W-:Y:S01]  /*39be0*/  IMAD R0, R93, 0x2, R14 ;  /* 0x000000025d007824 */ /* 0x000fe200078e020e */
[----:B------:R-:W-:-:S03]  /*39bf0*/  LEA R8, P6, R14, R2, 0x1 ;  /* 0x000000020e087211 */ /* 0x000fc600078c08ff */
[----:B------:R1:W-:Y:S01]  /*39c00*/  @P3 STG.E.U16 desc[UR24][R10.64], R9 ;  /* 0x000000090a003986 */ /* 0x0003e2000c101518 */
[----:B--2---:R-:W-:Y:S01]  /*39c10*/  ISETP.LT.AND P3, PT, R15, UR5, !P0 ;  /* 0x000000050f007c0c */ /* 0x004fe2000c761270 */
[----:B------:R-:W-:Y:S01]  /*39c20*/  IMAD R15, R93, 0x2, R0 ;  /* 0x000000025d0f7824 */ /* 0x000fe200078e0200 */
[----:B------:R-:W2:Y:S01]  /*39c30*/  LDCU UR5, c[0x0][0x39c] ;  /* 0x00007380ff0577ac */ /* 0x000ea20008000800 */
[-C--:B-1----:R-:W-:Y:S02]  /*39c40*/  LEA.HI.X.SX32 R9, R14, R3.reuse, 0x1, P6 ;  /* 0x000000030e097211 */ /* 0x082fe400030f0eff */
[CC--:B------:R-:W-:Y:S02]  /*39c50*/  LEA R12, P6, R0.reuse, R2.reuse, 0x1 ;  /* 0x00000002000c7211 */ /* 0x0c0fe400078c08ff */
[----:B------:R-:W-:Y:S02]  /*39c60*/  PRMT R11, R83, 0x7632, R11 ;  /* 0x00007632530b7816 */ /* 0x000fe4000000000b */
[----:B------:R-:W-:Y:S01]  /*39c70*/  LEA.HI.X.SX32 R13, R0, R3, 0x1, P6 ;  /* 0x00000003000d7211 */ /* 0x000fe200030f0eff */
[----:B------:R-:W-:Y:S01]  /*39c80*/  IMAD R0, R93, 0x2, R15 ;  /* 0x000000025d007824 */ /* 0x000fe200078e020f */
[----:B------:R1:W-:Y:S01]  /*39c90*/  @P5 STG.E.U16 desc[UR24][R8.64], R83 ;  /* 0x0000005308005986 */ /* 0x0003e2000c101518 */
[----:B------:R-:W-:-:S03]  /*39ca0*/  LEA R14, P6, R15, R2, 0x1 ;  /* 0x000000020f0e7211 */ /* 0x000fc600078c08ff */
[----:B------:R3:W-:Y:S01]  /*39cb0*/  @P4 STG.E.U16 desc[UR24][R12.64], R11 ;  /* 0x0000000b0c004986 */ /* 0x0007e2000c101518 */
[----:B------:R-:W-:Y:S02]  /*39cc0*/  LEA.HI.X.SX32 R15, R15, R3, 0x1, P6 ;  /* 0x000000030f0f7211 */ /* 0x000fe400030f0eff */
[----:B------:R-:W-:-:S03]  /*39cd0*/  LEA R10, P6, R0, R2, 0x1 ;  /* 0x00000002000a7211 */ /* 0x000fc600078c08ff */
[----:B------:R-:W-:Y:S01]  /*39ce0*/  @P2 STG.E.U16 desc[UR24][R14.64], R4 ;  /* 0x000000040e002986 */ /* 0x000fe2000c101518 */
[----:B-1----:R-:W-:Y:S02]  /*39cf0*/  PRMT R9, R4, 0x7632, R9 ;  /* 0x0000763204097816 */ /* 0x002fe40000000009 */
[----:B---3--:R-:W-:-:S05]  /*39d00*/  LEA.HI.X.SX32 R11, R0, R3, 0x1, P6 ;  /* 0x00000003000b7211 */ /* 0x008fca00030f0eff */
[----:B------:R1:W-:Y:S01]  /*39d10*/  @P3 STG.E.U16 desc[UR24][R10.64], R9 ;  /* 0x000000090a003986 */ /* 0x0003e2000c101518 */
[----:B----4-:R-:W-:Y:S01]  /*39d20*/  ISETP.LT.AND P5, PT, R16, UR4, !P0 ;  /* 0x0000000410007c0c */ /* 0x010fe2000c7a1270 */
[----:B------:R-:W-:Y:S01]  /*39d30*/  IMAD R16, R93, 0x2, R0 ;  /* 0x000000025d107824 */ /* 0x000fe200078e0200 */
[----:B------:R-:W3:Y:S01]  /*39d40*/  LDCU UR4, c[0x0][0x39c] ;  /* 0x00007380ff0477ac */ /* 0x000ee20008000800 */
[----:B0-----:R-:W-:Y:S02]  /*39d50*/  ISETP.LT.AND P4, PT, R17, UR6, !P0 ;  /* 0x0000000611007c0c */ /* 0x001fe4000c781270 */
[C---:B------:R-:W-:Y:S01]  /*39d60*/  IMAD R17, R93.reuse, 0x2, R16 ;  /* 0x000000025d117824 */ /* 0x040fe200078e0210 */
[----:B------:R-:W0:Y:S03]  /*39d70*/  LDCU UR6, c[0x0][0x39c] ;  /* 0x00007380ff0677ac */ /* 0x000e260008000800 */
[----:B------:R-:W-:Y:S01]  /*39d80*/  IMAD R18, R93, 0x2, R17 ;  /* 0x000000025d127824 */ /* 0x000fe200078e0211 */
[----:B------:R-:W-:-:S03]  /*39d90*/  LEA R8, P2, R16, R2, 0x1 ;  /* 0x0000000210087211 */ /* 0x000fc600078408ff */
[----:B------:R-:W-:Y:S01]  /*39da0*/  IMAD R0, R93, 0x2, R18 ;  /* 0x000000025d007824 */ /* 0x000fe200078e0212 */
[----:B------:R-:W-:-:S03]  /*39db0*/  LEA R12, P3, R17, R2, 0x1 ;  /* 0x00000002110c7211 */ /* 0x000fc600078608ff */
[C---:B------:R-:W-:Y:S01]  /*39dc0*/  IMAD R20, R93.reuse, 0x2, R0 ;  /* 0x000000025d147824 */ /* 0x040fe200078e0200 */
[-C--:B-1----:R-:W-:Y:S02]  /*39dd0*/  LEA.HI.X.SX32 R9, R16, R3.reuse, 0x1, P2 ;  /* 0x0000000310097211 */ /* 0x082fe400010f0eff */
[-C--:B------:R-:W-:Y:S01]  /*39de0*/  LEA R14, P6, R18, R2.reuse, 0x1 ;  /* 0x00000002120e7211 */ /* 0x080fe200078c08ff */
[----:B------:R-:W-:Y:S01]  /*39df0*/  IMAD R4, R93, 0x2, R20 ;  /* 0x000000025d047824 */ /* 0x000fe200078e0214 */
[----:B------:R-:W-:Y:S02]  /*39e00*/  LEA R16, P2, R0, R2, 0x1 ;  /* 0x0000000200107211 */ /* 0x000fe400078408ff */
[-C--:B------:R-:W-:Y:S02]  /*39e10*/  LEA.HI.X.SX32 R13, R17, R3.reuse, 0x1, P3 ;  /* 0x00000003110d7211 */ /* 0x080fe400018f0eff */
[----:B------:R-:W-:Y:S02]  /*39e20*/  LEA.HI.X.SX32 R15, R18, R3, 0x1, P6 ;  /* 0x00000003120f7211 */ /* 0x000fe400030f0eff */
[----:B---3--:R-:W-:-:S02]  /*39e30*/  ISETP.LT.AND P3, PT, R23, UR4, !P0 ;  /* 0x0000000417007c0c */ /* 0x008fc4000c761270 */
[-C--:B------:R-:W-:Y:S02]  /*39e40*/  LEA.HI.X.SX32 R17, R0, R3.reuse, 0x1, P2 ;  /* 0x0000000300117211 */ /* 0x080fe400010f0eff */
[-C--:B------:R-:W-:Y:S02]  /*39e50*/  LEA R18, P6, R4, R2.reuse, 0x1 ;  /* 0x0000000204127211 */ /* 0x080fe400078c08ff */
[----:B--2---:R-:W-:Y:S02]  /*39e60*/  ISETP.LT.AND P2, PT, R22, UR5, !P0 ;  /* 0x0000000516007c0c */ /* 0x004fe4000c741270 */
[----:B0-----:R-:W-:Y:S02]  /*39e70*/  ISETP.LT.AND P0, PT, R21, UR6, !P0 ;  /* 0x0000000615007c0c */ /* 0x001fe4000c701270 */
[----:B------:R-:W-:Y:S02]  /*39e80*/  LEA.HI.X.SX32 R19, R4, R3, 0x1, P6 ;  /* 0x0000000304137211 */ /* 0x000fe400030f0eff */
[----:B------:R-:W-:-:S02]  /*39e90*/  LEA R2, P6, R20, R2, 0x1 ;  /* 0x0000000214027211 */ /* 0x000fc400078c08ff */
[----:B------:R-:W-:Y:S01]  /*39ea0*/  PRMT R0, R5, 0x7632, R0 ;  /* 0x0000763205007816 */ /* 0x000fe20000000000 */
[----:B------:R0:W-:Y:S01]  /*39eb0*/  @P5 STG.E.U16 desc[UR24][R8.64], R5 ;  /* 0x0000000508005986 */ /* 0x0001e2000c101518 */
[----:B------:R-:W-:Y:S02]  /*39ec0*/  PRMT R4, R6, 0x7632, R4 ;  /* 0x0000763206047816 */ /* 0x000fe40000000004 */
[----:B------:R-:W-:Y:S01]  /*39ed0*/  LEA.HI.X.SX32 R3, R20, R3, 0x1, P6 ;  /* 0x0000000314037211 */ /* 0x000fe200030f0eff */
[----:B------:R1:W-:Y:S04]  /*39ee0*/  @P4 STG.E.U16 desc[UR24][R12.64], R0 ;  /* 0x000000000c004986 */ /* 0x0003e8000c101518 */
[----:B------:R1:W-:Y:S01]  /*39ef0*/  @P3 STG.E.U16 desc[UR24][R14.64], R6 ;  /* 0x000000060e003986 */ /* 0x0003e2000c101518 */
[----:B0-----:R-:W-:-:S03]  /*39f00*/  PRMT R9, R7, 0x7632, R9 ;  /* 0x0000763207097816 */ /* 0x001fc60000000009 */
[----:B------:R1:W-:Y:S04]  /*39f10*/  @P2 STG.E.U16 desc[UR24][R16.64], R4 ;  /* 0x0000000410002986 */ /* 0x0003e8000c101518 */
[----:B------:R1:W-:Y:S04]  /*39f20*/  @P0 STG.E.U16 desc[UR24][R2.64], R7 ;  /* 0x0000000702000986 */ /* 0x0003e8000c101518 */
[----:B------:R1:W-:Y:S01]  /*39f30*/  @P1 STG.E.U16 desc[UR24][R18.64], R9 ;  /* 0x0000000912001986 */ /* 0x0003e2000c101518 */
[----:B------:R-:W-:Y:S06]  /*39f40*/  BAR.SYNC.DEFER_BLOCKING 0x0 ;  /* 0x0000000000007b1d */ /* 0x000fec0000010000 */
[----:B------:R-:W-:Y:S05]  /*39f50*/  BRA.U UP0, `(.L_x_13) ;  /* 0x0000000100a07547 */ /* 0x000fea000b800000 */
[----:B------:R-:W0:Y:S01]  /*39f60*/  S2UR UR5, SR_CgaCtaId ;  /* 0x00000000000579c3 */ /* 0x000e220000008800 */
[----:B------:R-:W-:Y:S01]  /*39f70*/  NOP ;  /* 0x0000000000007918 */ /* 0x000fe20000000000 */
[----:B------:R-:W-:Y:S01]  /*39f80*/  UMOV UR4, 0x50 ;  /* 0x0000005000047882 */ /* 0x000fe20000000000 */
[----:B-1----:R-:W-:Y:S02]  /*39f90*/  IMAD.U32 R0, RZ, RZ, UR9 ;  /* 0x00000009ff007e24 */ /* 0x002fe4000f8e00ff */
[----:B------:R-:W-:Y:S02]  /*39fa0*/  IMAD.MOV.U32 R3, RZ, RZ, 0xff ;  /* 0x000000ffff037424 */ /* 0x000fe400078e00ff */
[----:B------:R-:W-:Y:S01]  /*39fb0*/  IMAD.MOV.U32 R7, RZ, RZ, 0x1 ;  /* 0x00000001ff077424 */ /* 0x000fe200078e00ff */
[----:B------:R-:W-:-:S04]  /*39fc0*/  LOP3.LUT R0, R0, 0xffff, RZ, 0xc0, !PT ;  /* 0x0000ffff00007812 */ /* 0x000fc800078ec0ff */
[----:B------:R-:W-:-:S05]  /*39fd0*/  SHF.R.U32.HI R0, RZ, 0x5, R0 ;  /* 0x00000005ff007819 */ /* 0x000fca0000011600 */
[----:B------:R-:W-:Y:S01]  /*39fe0*/  VIADD R2, R0, 0x10 ;  /* 0x0000001000027836 */ /* 0x000fe20000000000 */
[----:B------:R-:W-:Y:S01]  /*39ff0*/  SHF.L.U32 R0, R3, R0, RZ ;  /* 0x0000000003007219 */ /* 0x000fe200000006ff */
[----:B0-----:R-:W-:-:S03]  /*3a000*/  ULEA UR6, UR5, UR4, 0x18 ;  /* 0x0000000405067291 */ /* 0x001fc6000f8ec0ff */
[----:B------:R-:W-:-:S04]  /*3a010*/  SHF.L.U32 R3, R7, R2, RZ ;  /* 0x0000000207037219 */ /* 0x000fc800000006ff */
[----:B------:R-:W-:Y:S02]  /*3a020*/  LOP3.LUT R0, R3, R0, RZ, 0xfc, !PT ;  /* 0x0000000003007212 */ /* 0x000fe400078efcff */
[----:B------:R-:W0:Y:S02]  /*3a030*/  LDS R5, [UR6] ;  /* 0x00000006ff057984 */ /* 0x000e240008000800 */
[C---:B------:R-:W-:Y:S02]  /*3a040*/  LOP3.LUT R2, R0.reuse, 0xffff, RZ, 0xc0, !PT ;  /* 0x0000ffff00027812 */ /* 0x040fe400078ec0ff */
[----:B0-----:R-:W-:-:S04]  /*3a050*/  LOP3.LUT R3, R0, 0xffff, R5, 0x80, !PT ;  /* 0x0000ffff00037812 */ /* 0x001fc800078e8005 */
[----:B------:R-:W-:-:S13]  /*3a060*/  ISETP.NE.AND P0, PT, R3, R2, PT ;  /* 0x000000020300720c */ /* 0x000fda0003f05270 */
[----:B------:R-:W-:Y:S05]  /*3a070*/  @P0 BRA `(.L_x_14) ;  /* 0x0000000000500947 */ /* 0x000fea0003800000 */
[----:B------:R-:W-:Y:S02]  /*3a080*/  SHF.R.U32.HI R5, RZ, 0x10, R5 ;  /* 0x00000010ff057819 */ /* 0x000fe40000011605 */
[----:B------:R-:W-:-:S04]  /*3a090*/  SHF.R.U32.HI R2, RZ, 0x10, R0 ;  /* 0x00000010ff027819 */ /* 0x000fc80000011600 */
[----:B------:R-:W-:-:S04]  /*3a0a0*/  LOP3.LUT R5, R5, R2, RZ, 0xc0, !PT ;  /* 0x0000000205057212 */ /* 0x000fc800078ec0ff */
[----:B------:R-:W-:-:S13]  /*3a0b0*/  ISETP.NE.AND P0, PT, R5, R2, PT ;  /* 0x000000020500720c */ /* 0x000fda0003f05270 */
[----:B------:R-:W-:Y:S05]  /*3a0c0*/  @P0 BRA `(.L_x_15) ;  /* 0x0000000000300947 */ /* 0x000fea0003800000 */
[----:B------:R-:W-:Y:S01]  /*3a0d0*/  R2UR UR4, R0 ;  /* 0x00000000000472ca */ /* 0x000fe200000e0000 */
[----:B------:R-:W-:Y:S01]  /*3a0e0*/  VOTEU.ANY UR5, UPT, PT ;  /* 0x0000000000057886 */ /* 0x000fe200038e0100 */
[----:B------:R-:W0:Y:S01]  /*3a0f0*/  S2R R0, SR_LANEID ;  /* 0x0000000000007919 */ /* 0x000e220000000000 */
[----:B------:R-:W-:-:S10]  /*3a100*/  UFLO.U32 UR5, UR5 ;  /* 0x00000005000572bd */ /* 0x000fd400080e0000 */
[----:B------:R-:W-:-:S06]  /*3a110*/  ULOP3.LUT UR4, URZ, UR4, URZ, 0x33, !UPT ;  /* 0x00000004ff047292 */ /* 0x000fcc000f8e33ff */
[----:B------:R-:W-:-:S04]  /*3a120*/  IMAD.U32 R2, RZ, RZ, UR4 ;  /* 0x00000004ff027e24 */ /* 0x000fc8000f8e00ff */
[----:B------:R-:W1:Y:S02]  /*3a130*/  REDUX UR7, R2 ;  /* 0x00000000020773c4 */ /* 0x000e640000000000 */
[----:B------:R2:W-:Y:S01]  /*3a140*/  UTCATOMSWS.AND URZ, UR4 ;  /* 0x0000000400ff79e3 */ /* 0x0005e20008000000 */
[----:B0-----:R-:W-:Y:S01]  /*3a150*/  ISETP.EQ.U32.AND P0, PT, R0, UR5, PT ;  /* 0x0000000500007c0c */ /* 0x001fe2000bf02070 */
[----:B-1----:R-:W-:-:S12]  /*3a160*/  IMAD.U32 R0, RZ, RZ, UR7 ;  /* 0x00000007ff007e24 */ /* 0x002fd8000f8e00ff */
[----:B------:R2:W-:Y:S01]  /*3a170*/  @P0 ATOMS.AND RZ, [UR6], R0 ;  /* 0x00000000ffff098c */ /* 0x0005e2000a800006 */
[----:B------:R-:W-:Y:S05]  /*3a180*/  BRA `(.L_x_13) ;  /* 0x0000000000147947 */ /* 0x000fea0003800000 */
.L_x_15:
[----:B------:R-:W-:-:S07]  /*3a190*/  MOV R2, 0x3a1b0 ;  /* 0x0003a1b000027802 */ /* 0x000fce0000000f00 */
[----:B------:R-:W-:Y:S05]  /*3a1a0*/  CALL.REL.NOINC `($__internal_0_$__cuda_sm10x_tcgen05_guardrail_trap_col_being_dealloced_not_returned_by_alloc) ;  /* 0x00000000002c7944 */ /* 0x000fea0003c00000 */
[----:B------:R-:W-:Y:S05]  /*3a1b0*/  BRA `(.L_x_13) ;  /* 0x0000000000087947 */ /* 0x000fea0003800000 */
.L_x_14:
[----:B------:R-:W-:-:S07]  /*3a1c0*/  MOV R2, 0x3a1e0 ;  /* 0x0003a1e000027802 */ /* 0x000fce0000000f00 */
[----:B------:R-:W-:Y:S05]  /*3a1d0*/  CALL.REL.NOINC `($__internal_2_$__cuda_sm10x_tcgen05_guardrail_trap_unallocated_columns_being_dealloced) ;  /* 0x0000000000387944 */ /* 0x000fea0003c00000 */
.L_x_13:
[----:B------:R-:W-:Y:S01]  /*3a1e0*/  NOP ;  /* 0x0000000000007918 */ /* 0x000fe20000000000 */
[----:B--2---:R-:W-:Y:S05]  /*3a1f0*/  EXIT ;  /* 0x000000000000794d */ /* 0x004fea0003800000 */
.L_x_8:
[----:B------:R-:W0:Y:S02]  /*3a200*/  SYNCS.PHASECHK.TRANS64.TRYWAIT P2, [UR14], R3 ;  /* 0x00000003ff0075a7 */ /* 0x000e24000804110e */
[----:B0-----:R-:W-:Y:S05]  /*3a210*/  @!P2 BRA `(.L_x_8) ;  /* 0xfffffffc00f8a947 */ /* 0x001fea000383ffff */
[----:B------:R-:W-:Y:S05]  /*3a220*/  BRA `(.L_x_16) ;  /* 0xfffffebc006c7947 */ /* 0x000fea000383ffff */
.L_x_12:
[----:B------:R-:W2:Y:S02]  /*3a230*/  SYNCS.PHASECHK.TRANS64.TRYWAIT P0, [UR14], R2 ;  /* 0x00000002ff0075a7 */ /* 0x000ea4000800110e */
[----:B--2---:R-:W-:Y:S05]  /*3a240*/  @!P0 BRA `(.L_x_12) ;  /* 0xfffffffc00f88947 */ /* 0x004fea000383ffff */
[----:B------:R-:W-:Y:S05]  /*3a250*/  BRA `(.L_x_11) ;  /* 0xffffff5400647947 */ /* 0x000fea000383ffff */
        .weak           $__internal_0_$__cuda_sm10x_tcgen05_guardrail_trap_col_being_dealloced_not_returned_by_alloc
        .type           $__internal_0_$__cuda_sm10x_tcgen05_guardrail_trap_col_being_dealloced_not_returned_by_alloc,@function
        .size           $__internal_0_$__cuda_sm10x_tcgen05_guardrail_trap_col_being_dealloced_not_returned_by_alloc,($__internal_1_$__cuda_sm10x_tcgen05_guardrail_trap_phase_invalid_during_alloc - $__internal_0_$__cuda_sm10x_tcgen05_guardrail_trap_col_being_dealloced_not_returned_by_alloc)
$__internal_0_$__cuda_sm10x_tcgen05_guardrail_trap_col_being_dealloced_not_returned_by_alloc:
[----:B------:R-:W-:Y:S05]  /*3a260*/  BPT.TRAP 0x1 ;  /* 0x000000040000795c */ /* 0x000fea0000300000 */
[----:B------:R-:W-:-:S04]  /*3a270*/  IMAD.MOV.U32 R3, RZ, RZ, 0x0 ;  /* 0x00000000ff037424 */ /* 0x000fc800078e00ff */
[----:B------:R-:W-:Y:S05]  /*3a280*/  RET.REL.NODEC R2 `(matmul_kernel) ;  /* 0xfffffc5c025c7950 */ /* 0x000fea0003c3ffff */
        .weak           $__internal_1_$__cuda_sm10x_tcgen05_guardrail_trap_phase_invalid_during_alloc
        .type           $__internal_1_$__cuda_sm10x_tcgen05_guardrail_trap_phase_invalid_during_alloc,@function
        .size           $__internal_1_$__cuda_sm10x_tcgen05_guardrail_trap_phase_invalid_during_alloc,($__internal_2_$__cuda_sm10x_tcgen05_guardrail_trap_unallocated_columns_being_dealloced - $__internal_1_$__cuda_sm10x_tcgen05_guardrail_trap_phase_invalid_during_alloc)
$__internal_1_$__cuda_sm10x_tcgen05_guardrail_trap_phase_invalid_during_alloc:
[----:B------:R-:W-:Y:S05]  /*3a290*/  BPT.TRAP 0x1 ;  /* 0x000000040000795c */ /* 0x000fea0000300000 */
[----:B------:R-:W-:-:S04]  /*3a2a0*/  IMAD.MOV.U32 R3, RZ, RZ, 0x0 ;  /* 0x00000000ff037424 */ /* 0x000fc800078e00ff */
[----:B------:R-:W-:Y:S05]  /*3a2b0*/  RET.REL.NODEC R2 `(matmul_kernel) ;  /* 0xfffffc5c02507950 */ /* 0x000fea0003c3ffff */
        .weak           $__internal_2_$__cuda_sm10x_tcgen05_guardrail_trap_unallocated_columns_being_dealloced
        .type           $__internal_2_$__cuda_sm10x_tcgen05_guardrail_trap_unallocated_columns_being_dealloced,@function
        .size           $__internal_2_$__cuda_sm10x_tcgen05_guardrail_trap_unallocated_columns_being_dealloced,(.L_x_20 - $__internal_2_$__cuda_sm10x_tcgen05_guardrail_trap_unallocated_columns_being_dealloced)
$__internal_2_$__cuda_sm10x_tcgen05_guardrail_trap_unallocated_columns_being_dealloced:
[----:B------:R-:W-:Y:S05]  /*3a2c0*/  BPT.TRAP 0x1 ;  /* 0x000000040000795c */ /* 0x000fea0000300000 */
[----:B------:R-:W-:-:S04]  /*3a2d0*/  IMAD.MOV.U32 R3, RZ, RZ, 0x0 ;  /* 0x00000000ff037424 */ /* 0x000fc800078e00ff */
[----:B------:R-:W-:Y:S05]  /*3a2e0*/  RET.REL.NODEC R2 `(matmul_kernel) ;  /* 0xfffffc5c02447950 */ /* 0x000fea0003c3ffff */
.L_x_17:
[----:B------:R-:W-:-:S00]  /*3a2f0*/  BRA `(.L_x_17) ;  /* 0xfffffffc00fc7947 */ /* 0x000fc0000383ffff */
[----:B------:R-:W-:-:S00]  /*3a300*/  NOP ;  /* 0x0000000000007918 */ /* 0x000fc00000000000 */
[----:B------:R-:W-:-:S00]  /*3a310*/  NOP ;  /* 0x0000000000007918 */ /* 0x000fc00000000000 */
[----:B------:R-:W-:-:S00]  /*3a320*/  NOP ;  /* 0x0000000000007918 */ /* 0x000fc00000000000 */
[----:B------:R-:W-:-:S00]  /*3a330*/  NOP ;  /* 0x0000000000007918 */ /* 0x000fc00000000000 */
[----:B------:R-:W-:-:S00]  /*3a340*/  NOP ;  /* 0x0000000000007918 */ /* 0x000fc00000000000 */
[----:B------:R-:W-:-:S00]  /*3a350*/  NOP ;  /* 0x0000000000007918 */ /* 0x000fc00000000000 */
[----:B------:R-:W-:-:S00]  /*3a360*/  NOP ;  /* 0x0000000000007918 */ /* 0x000fc00000000000 */
[----:B------:R-:W-:-:S00]  /*3a370*/  NOP ;  /* 0x0000000000007918 */ /* 0x000fc00000000000 */
.L_x_20:


//--------------------- .nv.shared.matmul_kernel  --------------------------
	.section	.nv.shared.matmul_kernel,"aw",@nobits
	.sectionflags	@""
	.align	16
	.zero		1024


//--------------------- .nv.shared.reserved.0     --------------------------
	.section	.nv.shared.reserved.0,"aw",@nobits
	.align	8
	.weak		__nv_reservedSMEM_offset_0_alias
	.size		__nv_reservedSMEM_offset_0_alias, 0, 64
	.other		__nv_reservedSMEM_offset_0_alias,@"STO_CUDA_RESERVED_SHARED STV_DEFAULT"
__nv_reservedSMEM_offset_0_alias:
	.zero		0
.nv.shared.reserved.0:
	.zero		64
	.weak		__nv_reservedSMEM_allocation_phase
	.type		__nv_reservedSMEM_allocation_phase,@object
	.size		__nv_reservedSMEM_allocation_phase,(.L_0 - __nv_reservedSMEM_allocation_phase)
__nv_reservedSMEM_allocation_phase:
	.zero		1
.L_0:
	.zero		7
	.weak		__nv_reservedSMEM_devtool_atexit_pc
	.type		__nv_reservedSMEM_devtool_atexit_pc,@object
	.size		__nv_reservedSMEM_devtool_atexit_pc,(__nv_reservedSMEM_allocation_mask - __nv_reservedSMEM_devtool_atexit_pc)
__nv_reservedSMEM_devtool_atexit_pc:
	.zero		8
	.weak		__nv_reservedSMEM_allocation_mask
	.type		__nv_reservedSMEM_allocation_mask,@object
	.size		__nv_reservedSMEM_allocation_mask,(.L_2 - __nv_reservedSMEM_allocation_mask)
__nv_reservedSMEM_allocation_mask:
	.zero		4
.L_2:


//--------------------- .nv.constant0.matmul_kernel --------------------------
	.section	.nv.constant0.matmul_kernel,"a",@progbits
	.sectionflags	@""
	.align	4
.nv.constant0.matmul_kernel:
	.zero		976


//--------------------- SYMBOLS --------------------------

	.type		.nv.reservedSmem.offset0,@object
	.size		.nv.reservedSmem.offset0,0x4
	.type		.nv.reservedSmem.cap,@object
	.size		.nv.reservedSmem.cap,0x4
